//
// Generated by NVIDIA NVVM Compiler
//
// Compiler Build ID: CL-36424714
// Cuda compilation tools, release 13.0, V13.0.88
// Based on NVVM 20.0.0
//

.version 9.0
.target sm_100
.address_size 64

	// .globl	_Z13tfm_near_normPfS_iiPKfS1_PKiS3_S3_iiiiS1_S1_
// _ZZ16tfm_lanczos_normPfS_iiPKfS1_PKiS3_S1_S1_iiiiS1_S1_fE15lanczos_window2 has been demoted
// _ZZ16tfm_lanczos_2dlyPfS_iiPKfS1_PKiS3_S1_S1_S1_iiiiS1_S1_S1_fE15lanczos_window2 has been demoted
// _ZZ15tfm_lanczos_hmcPfS_iiPKfS1_PKiS3_S1_S1_S1_iiiiS1_S1_S1_fE15lanczos_window2 has been demoted
.global .align 1 .b8 _ZN34_INTERNAL_9f5a38bb_4_k_cu_c2af6e664cuda3std3__45__cpo5beginE[1];
.global .align 1 .b8 _ZN34_INTERNAL_9f5a38bb_4_k_cu_c2af6e664cuda3std3__45__cpo3endE[1];
.global .align 1 .b8 _ZN34_INTERNAL_9f5a38bb_4_k_cu_c2af6e664cuda3std3__45__cpo6cbeginE[1];
.global .align 1 .b8 _ZN34_INTERNAL_9f5a38bb_4_k_cu_c2af6e664cuda3std3__45__cpo4cendE[1];
.global .align 1 .b8 _ZN34_INTERNAL_9f5a38bb_4_k_cu_c2af6e664cuda3std3__45__cpo6rbeginE[1];
.global .align 1 .b8 _ZN34_INTERNAL_9f5a38bb_4_k_cu_c2af6e664cuda3std3__45__cpo4rendE[1];
.global .align 1 .b8 _ZN34_INTERNAL_9f5a38bb_4_k_cu_c2af6e664cuda3std3__45__cpo7crbeginE[1];
.global .align 1 .b8 _ZN34_INTERNAL_9f5a38bb_4_k_cu_c2af6e664cuda3std3__45__cpo5crendE[1];
.global .align 1 .b8 _ZN34_INTERNAL_9f5a38bb_4_k_cu_c2af6e664cuda3std3__436_GLOBAL__N__9f5a38bb_4_k_cu_c2af6e666ignoreE[1];
.global .align 1 .b8 _ZN34_INTERNAL_9f5a38bb_4_k_cu_c2af6e664cuda3std3__419piecewise_constructE[1];
.global .align 1 .b8 _ZN34_INTERNAL_9f5a38bb_4_k_cu_c2af6e664cuda3std3__48in_placeE[1];
.global .align 1 .b8 _ZN34_INTERNAL_9f5a38bb_4_k_cu_c2af6e664cuda3std3__420unreachable_sentinelE[1];
.global .align 1 .b8 _ZN34_INTERNAL_9f5a38bb_4_k_cu_c2af6e664cuda3std3__47nulloptE[1];
.global .align 1 .b8 _ZN34_INTERNAL_9f5a38bb_4_k_cu_c2af6e664cuda3std3__48unexpectE[1];
.global .align 1 .b8 _ZN34_INTERNAL_9f5a38bb_4_k_cu_c2af6e664cuda3std6ranges3__45__cpo4swapE[1];
.global .align 1 .b8 _ZN34_INTERNAL_9f5a38bb_4_k_cu_c2af6e664cuda3std6ranges3__45__cpo9iter_moveE[1];
.global .align 1 .b8 _ZN34_INTERNAL_9f5a38bb_4_k_cu_c2af6e664cuda3std6ranges3__45__cpo5beginE[1];
.global .align 1 .b8 _ZN34_INTERNAL_9f5a38bb_4_k_cu_c2af6e664cuda3std6ranges3__45__cpo3endE[1];
.global .align 1 .b8 _ZN34_INTERNAL_9f5a38bb_4_k_cu_c2af6e664cuda3std6ranges3__45__cpo6cbeginE[1];
.global .align 1 .b8 _ZN34_INTERNAL_9f5a38bb_4_k_cu_c2af6e664cuda3std6ranges3__45__cpo4cendE[1];
.global .align 1 .b8 _ZN34_INTERNAL_9f5a38bb_4_k_cu_c2af6e664cuda3std6ranges3__45__cpo7advanceE[1];
.global .align 1 .b8 _ZN34_INTERNAL_9f5a38bb_4_k_cu_c2af6e664cuda3std6ranges3__45__cpo9iter_swapE[1];
.global .align 1 .b8 _ZN34_INTERNAL_9f5a38bb_4_k_cu_c2af6e664cuda3std6ranges3__45__cpo4nextE[1];
.global .align 1 .b8 _ZN34_INTERNAL_9f5a38bb_4_k_cu_c2af6e664cuda3std6ranges3__45__cpo4prevE[1];
.global .align 1 .b8 _ZN34_INTERNAL_9f5a38bb_4_k_cu_c2af6e664cuda3std6ranges3__45__cpo4dataE[1];
.global .align 1 .b8 _ZN34_INTERNAL_9f5a38bb_4_k_cu_c2af6e664cuda3std6ranges3__45__cpo5cdataE[1];
.global .align 1 .b8 _ZN34_INTERNAL_9f5a38bb_4_k_cu_c2af6e664cuda3std6ranges3__45__cpo4sizeE[1];
.global .align 1 .b8 _ZN34_INTERNAL_9f5a38bb_4_k_cu_c2af6e664cuda3std6ranges3__45__cpo5ssizeE[1];
.global .align 1 .b8 _ZN34_INTERNAL_9f5a38bb_4_k_cu_c2af6e664cuda3std6ranges3__45__cpo8distanceE[1];
.global .align 1 .b8 _ZN34_INTERNAL_9f5a38bb_4_k_cu_c2af6e666thrust24THRUST_300001_SM_1000_NS8cuda_cub3parE[1];
.global .align 1 .b8 _ZN34_INTERNAL_9f5a38bb_4_k_cu_c2af6e666thrust24THRUST_300001_SM_1000_NS8cuda_cub10par_nosyncE[1];
.global .align 1 .b8 _ZN34_INTERNAL_9f5a38bb_4_k_cu_c2af6e666thrust24THRUST_300001_SM_1000_NS6system6detail10sequential3seqE[1];
.global .align 1 .b8 _ZN34_INTERNAL_9f5a38bb_4_k_cu_c2af6e666thrust24THRUST_300001_SM_1000_NS12placeholders2_1E[1];
.global .align 1 .b8 _ZN34_INTERNAL_9f5a38bb_4_k_cu_c2af6e666thrust24THRUST_300001_SM_1000_NS12placeholders2_2E[1];
.global .align 1 .b8 _ZN34_INTERNAL_9f5a38bb_4_k_cu_c2af6e666thrust24THRUST_300001_SM_1000_NS12placeholders2_3E[1];
.global .align 1 .b8 _ZN34_INTERNAL_9f5a38bb_4_k_cu_c2af6e666thrust24THRUST_300001_SM_1000_NS12placeholders2_4E[1];
.global .align 1 .b8 _ZN34_INTERNAL_9f5a38bb_4_k_cu_c2af6e666thrust24THRUST_300001_SM_1000_NS12placeholders2_5E[1];
.global .align 1 .b8 _ZN34_INTERNAL_9f5a38bb_4_k_cu_c2af6e666thrust24THRUST_300001_SM_1000_NS12placeholders2_6E[1];
.global .align 1 .b8 _ZN34_INTERNAL_9f5a38bb_4_k_cu_c2af6e666thrust24THRUST_300001_SM_1000_NS12placeholders2_7E[1];
.global .align 1 .b8 _ZN34_INTERNAL_9f5a38bb_4_k_cu_c2af6e666thrust24THRUST_300001_SM_1000_NS12placeholders2_8E[1];
.global .align 1 .b8 _ZN34_INTERNAL_9f5a38bb_4_k_cu_c2af6e666thrust24THRUST_300001_SM_1000_NS12placeholders2_9E[1];
.global .align 1 .b8 _ZN34_INTERNAL_9f5a38bb_4_k_cu_c2af6e666thrust24THRUST_300001_SM_1000_NS12placeholders3_10E[1];
.global .align 1 .b8 _ZN34_INTERNAL_9f5a38bb_4_k_cu_c2af6e666thrust24THRUST_300001_SM_1000_NS3seqE[1];
.global .align 4 .b8 __cudart_i2opi_f[24] = {65, 144, 67, 60, 153, 149, 98, 219, 192, 221, 52, 245, 209, 87, 39, 252, 41, 21, 68, 78, 110, 131, 249, 162};

.visible .entry _Z13tfm_near_normPfS_iiPKfS1_PKiS3_S3_iiiiS1_S1_(
	.param .u64 .ptr .align 1 _Z13tfm_near_normPfS_iiPKfS1_PKiS3_S3_iiiiS1_S1__param_0,
	.param .u64 .ptr .align 1 _Z13tfm_near_normPfS_iiPKfS1_PKiS3_S3_iiiiS1_S1__param_1,
	.param .u32 _Z13tfm_near_normPfS_iiPKfS1_PKiS3_S3_iiiiS1_S1__param_2,
	.param .u32 _Z13tfm_near_normPfS_iiPKfS1_PKiS3_S3_iiiiS1_S1__param_3,
	.param .u64 .ptr .align 1 _Z13tfm_near_normPfS_iiPKfS1_PKiS3_S3_iiiiS1_S1__param_4,
	.param .u64 .ptr .align 1 _Z13tfm_near_normPfS_iiPKfS1_PKiS3_S3_iiiiS1_S1__param_5,
	.param .u64 .ptr .align 1 _Z13tfm_near_normPfS_iiPKfS1_PKiS3_S3_iiiiS1_S1__param_6,
	.param .u64 .ptr .align 1 _Z13tfm_near_normPfS_iiPKfS1_PKiS3_S3_iiiiS1_S1__param_7,
	.param .u64 .ptr .align 1 _Z13tfm_near_normPfS_iiPKfS1_PKiS3_S3_iiiiS1_S1__param_8,
	.param .u32 _Z13tfm_near_normPfS_iiPKfS1_PKiS3_S3_iiiiS1_S1__param_9,
	.param .u32 _Z13tfm_near_normPfS_iiPKfS1_PKiS3_S3_iiiiS1_S1__param_10,
	.param .u32 _Z13tfm_near_normPfS_iiPKfS1_PKiS3_S3_iiiiS1_S1__param_11,
	.param .u32 _Z13tfm_near_normPfS_iiPKfS1_PKiS3_S3_iiiiS1_S1__param_12,
	.param .u64 .ptr .align 1 _Z13tfm_near_normPfS_iiPKfS1_PKiS3_S3_iiiiS1_S1__param_13,
	.param .u64 .ptr .align 1 _Z13tfm_near_normPfS_iiPKfS1_PKiS3_S3_iiiiS1_S1__param_14
)
{
	.reg .pred 	%p<30>;
	.reg .b32 	%r<119>;
	.reg .b32 	%f<142>;
	.reg .b64 	%rd<128>;

	ld.param.u32 	%r28, [_Z13tfm_near_normPfS_iiPKfS1_PKiS3_S3_iiiiS1_S1__param_2];
	ld.param.u32 	%r29, [_Z13tfm_near_normPfS_iiPKfS1_PKiS3_S3_iiiiS1_S1__param_3];
	ld.param.u64 	%rd22, [_Z13tfm_near_normPfS_iiPKfS1_PKiS3_S3_iiiiS1_S1__param_4];
	ld.param.u64 	%rd23, [_Z13tfm_near_normPfS_iiPKfS1_PKiS3_S3_iiiiS1_S1__param_5];
	ld.param.u64 	%rd24, [_Z13tfm_near_normPfS_iiPKfS1_PKiS3_S3_iiiiS1_S1__param_6];
	ld.param.u64 	%rd25, [_Z13tfm_near_normPfS_iiPKfS1_PKiS3_S3_iiiiS1_S1__param_7];
	ld.param.u64 	%rd26, [_Z13tfm_near_normPfS_iiPKfS1_PKiS3_S3_iiiiS1_S1__param_8];
	ld.param.u32 	%r33, [_Z13tfm_near_normPfS_iiPKfS1_PKiS3_S3_iiiiS1_S1__param_9];
	ld.param.u64 	%rd27, [_Z13tfm_near_normPfS_iiPKfS1_PKiS3_S3_iiiiS1_S1__param_13];
	ld.param.u64 	%rd28, [_Z13tfm_near_normPfS_iiPKfS1_PKiS3_S3_iiiiS1_S1__param_14];
	cvta.to.global.u64 	%rd1, %rd23;
	cvta.to.global.u64 	%rd2, %rd22;
	cvta.to.global.u64 	%rd3, %rd28;
	cvta.to.global.u64 	%rd4, %rd27;
	cvta.to.global.u64 	%rd5, %rd26;
	cvta.to.global.u64 	%rd6, %rd25;
	cvta.to.global.u64 	%rd7, %rd24;
	mov.u32 	%r34, %ctaid.x;
	mov.u32 	%r35, %ntid.x;
	mov.u32 	%r36, %tid.x;
	mad.lo.s32 	%r1, %r34, %r35, %r36;
	setp.ge.s32 	%p1, %r1, %r33;
	@%p1 bra 	$L__BB0_25;
	setp.lt.s32 	%p2, %r29, 1;
	mov.f32 	%f140, 0f00000000;
	mov.f32 	%f141, %f140;
	@%p2 bra 	$L__BB0_24;
	ld.param.u32 	%r111, [_Z13tfm_near_normPfS_iiPKfS1_PKiS3_S3_iiiiS1_S1__param_12];
	ld.param.u32 	%r110, [_Z13tfm_near_normPfS_iiPKfS1_PKiS3_S3_iiiiS1_S1__param_11];
	ld.param.u32 	%r109, [_Z13tfm_near_normPfS_iiPKfS1_PKiS3_S3_iiiiS1_S1__param_10];
	mul.lo.s32 	%r38, %r110, %r109;
	mul.lo.s32 	%r2, %r38, %r111;
	and.b32  	%r3, %r29, 3;
	setp.lt.u32 	%p3, %r29, 4;
	mov.f32 	%f141, 0f00000000;
	mov.b32 	%r118, 0;
	mov.f32 	%f140, %f141;
	@%p3 bra 	$L__BB0_13;
	and.b32  	%r40, %r29, 2147483644;
	neg.s32 	%r116, %r40;
	mul.lo.s32 	%r115, %r28, 3;
	shl.b32 	%r114, %r28, 1;
	add.s64 	%rd127, %rd7, 8;
	add.s64 	%rd126, %rd6, 8;
	add.s64 	%rd125, %rd3, 8;
	mov.f32 	%f141, 0f00000000;
	mov.b32 	%r113, 0;
	mov.u32 	%r112, %r28;
$L__BB0_4:
	.pragma "nounroll";
	ld.global.u32 	%r41, [%rd127+-8];
	add.s32 	%r42, %r41, -1;
	ld.global.u32 	%r43, [%rd126+-8];
	add.s32 	%r44, %r43, -1;
	mad.lo.s32 	%r45, %r2, %r42, %r1;
	mad.lo.s32 	%r46, %r2, %r44, %r1;
	mul.wide.s32 	%rd29, %r45, 4;
	add.s64 	%rd30, %rd5, %rd29;
	ld.global.u32 	%r47, [%rd30];
	mul.wide.s32 	%rd31, %r46, 4;
	add.s64 	%rd32, %rd5, %rd31;
	ld.global.u32 	%r48, [%rd32];
	add.s32 	%r12, %r48, %r47;
	add.s32 	%r49, %r12, -1;
	add.s64 	%rd33, %rd4, %rd29;
	ld.global.f32 	%f67, [%rd33];
	add.s64 	%rd34, %rd4, %rd31;
	ld.global.f32 	%f68, [%rd34];
	mul.f32 	%f3, %f67, %f68;
	setp.lt.s32 	%p4, %r12, 1;
	setp.gt.s32 	%p5, %r49, %r28;
	or.pred  	%p6, %p4, %p5;
	mov.f32 	%f118, 0f00000000;
	mov.f32 	%f119, %f118;
	@%p6 bra 	$L__BB0_6;
	ld.global.f32 	%f69, [%rd125+-8];
	mul.f32 	%f70, %f3, %f69;
	cvt.s64.s32 	%rd35, %r113;
	cvt.u64.u32 	%rd36, %r12;
	add.s64 	%rd37, %rd36, %rd35;
	shl.b64 	%rd38, %rd37, 2;
	add.s64 	%rd39, %rd2, %rd38;
	ld.global.f32 	%f71, [%rd39+-4];
	mul.f32 	%f118, %f70, %f71;
	add.s64 	%rd40, %rd1, %rd38;
	ld.global.f32 	%f72, [%rd40+-4];
	mul.f32 	%f119, %f70, %f72;
$L__BB0_6:
	add.f32 	%f8, %f140, %f118;
	add.f32 	%f9, %f141, %f119;
	ld.global.u32 	%r50, [%rd127+-4];
	add.s32 	%r51, %r50, -1;
	ld.global.u32 	%r52, [%rd126+-4];
	add.s32 	%r53, %r52, -1;
	mad.lo.s32 	%r54, %r2, %r51, %r1;
	mad.lo.s32 	%r55, %r2, %r53, %r1;
	mul.wide.s32 	%rd41, %r54, 4;
	add.s64 	%rd42, %rd5, %rd41;
	ld.global.u32 	%r56, [%rd42];
	mul.wide.s32 	%rd43, %r55, 4;
	add.s64 	%rd44, %rd5, %rd43;
	ld.global.u32 	%r57, [%rd44];
	add.s32 	%r13, %r57, %r56;
	add.s32 	%r58, %r13, -1;
	add.s64 	%rd45, %rd4, %rd41;
	ld.global.f32 	%f74, [%rd45];
	add.s64 	%rd46, %rd4, %rd43;
	ld.global.f32 	%f75, [%rd46];
	mul.f32 	%f10, %f74, %f75;
	setp.lt.s32 	%p7, %r13, 1;
	setp.gt.s32 	%p8, %r58, %r28;
	or.pred  	%p9, %p7, %p8;
	mov.f32 	%f120, 0f00000000;
	mov.f32 	%f121, %f120;
	@%p9 bra 	$L__BB0_8;
	ld.global.f32 	%f76, [%rd125+-4];
	mul.f32 	%f77, %f10, %f76;
	cvt.s64.s32 	%rd47, %r112;
	cvt.u64.u32 	%rd48, %r13;
	add.s64 	%rd49, %rd48, %rd47;
	shl.b64 	%rd50, %rd49, 2;
	add.s64 	%rd51, %rd2, %rd50;
	ld.global.f32 	%f78, [%rd51+-4];
	mul.f32 	%f120, %f77, %f78;
	add.s64 	%rd52, %rd1, %rd50;
	ld.global.f32 	%f79, [%rd52+-4];
	mul.f32 	%f121, %f77, %f79;
$L__BB0_8:
	add.f32 	%f15, %f8, %f120;
	add.f32 	%f16, %f9, %f121;
	ld.global.u32 	%r59, [%rd127];
	add.s32 	%r60, %r59, -1;
	ld.global.u32 	%r61, [%rd126];
	add.s32 	%r62, %r61, -1;
	mad.lo.s32 	%r63, %r2, %r60, %r1;
	mad.lo.s32 	%r64, %r2, %r62, %r1;
	mul.wide.s32 	%rd53, %r63, 4;
	add.s64 	%rd54, %rd5, %rd53;
	ld.global.u32 	%r65, [%rd54];
	mul.wide.s32 	%rd55, %r64, 4;
	add.s64 	%rd56, %rd5, %rd55;
	ld.global.u32 	%r66, [%rd56];
	add.s32 	%r14, %r66, %r65;
	add.s32 	%r67, %r14, -1;
	add.s64 	%rd57, %rd4, %rd53;
	ld.global.f32 	%f81, [%rd57];
	add.s64 	%rd58, %rd4, %rd55;
	ld.global.f32 	%f82, [%rd58];
	mul.f32 	%f17, %f81, %f82;
	setp.lt.s32 	%p10, %r14, 1;
	setp.gt.s32 	%p11, %r67, %r28;
	or.pred  	%p12, %p10, %p11;
	mov.f32 	%f122, 0f00000000;
	mov.f32 	%f123, %f122;
	@%p12 bra 	$L__BB0_10;
	ld.global.f32 	%f83, [%rd125];
	mul.f32 	%f84, %f17, %f83;
	cvt.s64.s32 	%rd59, %r114;
	cvt.u64.u32 	%rd60, %r14;
	add.s64 	%rd61, %rd60, %rd59;
	shl.b64 	%rd62, %rd61, 2;
	add.s64 	%rd63, %rd2, %rd62;
	ld.global.f32 	%f85, [%rd63+-4];
	mul.f32 	%f122, %f84, %f85;
	add.s64 	%rd64, %rd1, %rd62;
	ld.global.f32 	%f86, [%rd64+-4];
	mul.f32 	%f123, %f84, %f86;
$L__BB0_10:
	add.f32 	%f22, %f15, %f122;
	add.f32 	%f23, %f16, %f123;
	ld.global.u32 	%r68, [%rd127+4];
	add.s32 	%r69, %r68, -1;
	ld.global.u32 	%r70, [%rd126+4];
	add.s32 	%r71, %r70, -1;
	mad.lo.s32 	%r72, %r2, %r69, %r1;
	mad.lo.s32 	%r73, %r2, %r71, %r1;
	mul.wide.s32 	%rd65, %r72, 4;
	add.s64 	%rd66, %rd5, %rd65;
	ld.global.u32 	%r74, [%rd66];
	mul.wide.s32 	%rd67, %r73, 4;
	add.s64 	%rd68, %rd5, %rd67;
	ld.global.u32 	%r75, [%rd68];
	add.s32 	%r15, %r75, %r74;
	add.s32 	%r76, %r15, -1;
	add.s64 	%rd69, %rd4, %rd65;
	ld.global.f32 	%f88, [%rd69];
	add.s64 	%rd70, %rd4, %rd67;
	ld.global.f32 	%f89, [%rd70];
	mul.f32 	%f24, %f88, %f89;
	setp.lt.s32 	%p13, %r15, 1;
	setp.gt.s32 	%p14, %r76, %r28;
	or.pred  	%p15, %p13, %p14;
	mov.f32 	%f124, 0f00000000;
	mov.f32 	%f125, %f124;
	@%p15 bra 	$L__BB0_12;
	ld.global.f32 	%f90, [%rd125+4];
	mul.f32 	%f91, %f24, %f90;
	cvt.s64.s32 	%rd71, %r115;
	cvt.u64.u32 	%rd72, %r15;
	add.s64 	%rd73, %rd72, %rd71;
	shl.b64 	%rd74, %rd73, 2;
	add.s64 	%rd75, %rd2, %rd74;
	ld.global.f32 	%f92, [%rd75+-4];
	mul.f32 	%f124, %f91, %f92;
	add.s64 	%rd76, %rd1, %rd74;
	ld.global.f32 	%f93, [%rd76+-4];
	mul.f32 	%f125, %f91, %f93;
$L__BB0_12:
	and.b32  	%r118, %r29, 2147483644;
	add.f32 	%f140, %f22, %f124;
	add.f32 	%f141, %f23, %f125;
	add.s32 	%r116, %r116, 4;
	shl.b32 	%r77, %r28, 2;
	add.s32 	%r115, %r115, %r77;
	add.s32 	%r114, %r114, %r77;
	add.s32 	%r113, %r113, %r77;
	add.s32 	%r112, %r112, %r77;
	add.s64 	%rd127, %rd127, 16;
	add.s64 	%rd126, %rd126, 16;
	add.s64 	%rd125, %rd125, 16;
	setp.ne.s32 	%p16, %r116, 0;
	@%p16 bra 	$L__BB0_4;
$L__BB0_13:
	setp.eq.s32 	%p17, %r3, 0;
	@%p17 bra 	$L__BB0_24;
	setp.eq.s32 	%p18, %r3, 1;
	@%p18 bra 	$L__BB0_20;
	mul.wide.u32 	%rd77, %r118, 4;
	add.s64 	%rd17, %rd7, %rd77;
	ld.global.u32 	%r78, [%rd17];
	add.s32 	%r79, %r78, -1;
	add.s64 	%rd18, %rd6, %rd77;
	ld.global.u32 	%r80, [%rd18];
	add.s32 	%r81, %r80, -1;
	mad.lo.s32 	%r82, %r2, %r79, %r1;
	mad.lo.s32 	%r83, %r2, %r81, %r1;
	mul.wide.s32 	%rd78, %r82, 4;
	add.s64 	%rd79, %rd5, %rd78;
	ld.global.u32 	%r84, [%rd79];
	mul.wide.s32 	%rd80, %r83, 4;
	add.s64 	%rd81, %rd5, %rd80;
	ld.global.u32 	%r85, [%rd81];
	add.s32 	%r23, %r85, %r84;
	add.s32 	%r86, %r23, -1;
	add.s64 	%rd82, %rd4, %rd78;
	ld.global.f32 	%f96, [%rd82];
	add.s64 	%rd83, %rd4, %rd80;
	ld.global.f32 	%f97, [%rd83];
	mul.f32 	%f35, %f96, %f97;
	add.s64 	%rd19, %rd3, %rd77;
	setp.lt.s32 	%p19, %r23, 1;
	setp.gt.s32 	%p20, %r86, %r28;
	or.pred  	%p21, %p19, %p20;
	mov.f32 	%f130, 0f00000000;
	mov.f32 	%f131, %f130;
	@%p21 bra 	$L__BB0_17;
	ld.global.f32 	%f98, [%rd19];
	mul.f32 	%f99, %f35, %f98;
	mul.lo.s32 	%r87, %r118, %r28;
	cvt.s64.s32 	%rd84, %r87;
	cvt.u64.u32 	%rd85, %r23;
	add.s64 	%rd86, %rd85, %rd84;
	shl.b64 	%rd87, %rd86, 2;
	add.s64 	%rd88, %rd2, %rd87;
	ld.global.f32 	%f100, [%rd88+-4];
	mul.f32 	%f130, %f99, %f100;
	add.s64 	%rd89, %rd1, %rd87;
	ld.global.f32 	%f101, [%rd89+-4];
	mul.f32 	%f131, %f99, %f101;
$L__BB0_17:
	add.f32 	%f40, %f140, %f130;
	add.f32 	%f41, %f141, %f131;
	ld.global.u32 	%r88, [%rd17+4];
	add.s32 	%r89, %r88, -1;
	ld.global.u32 	%r90, [%rd18+4];
	add.s32 	%r91, %r90, -1;
	mad.lo.s32 	%r92, %r2, %r89, %r1;
	mad.lo.s32 	%r93, %r2, %r91, %r1;
	mul.wide.s32 	%rd90, %r92, 4;
	add.s64 	%rd91, %rd5, %rd90;
	ld.global.u32 	%r94, [%rd91];
	mul.wide.s32 	%rd92, %r93, 4;
	add.s64 	%rd93, %rd5, %rd92;
	ld.global.u32 	%r95, [%rd93];
	add.s32 	%r24, %r95, %r94;
	add.s32 	%r96, %r24, -1;
	add.s64 	%rd94, %rd4, %rd90;
	ld.global.f32 	%f103, [%rd94];
	add.s64 	%rd95, %rd4, %rd92;
	ld.global.f32 	%f104, [%rd95];
	mul.f32 	%f105, %f103, %f104;
	ld.global.f32 	%f106, [%rd19+4];
	mul.f32 	%f42, %f105, %f106;
	setp.lt.s32 	%p22, %r24, 1;
	setp.gt.s32 	%p23, %r96, %r28;
	or.pred  	%p24, %p22, %p23;
	mov.f32 	%f132, 0f00000000;
	mov.f32 	%f133, %f132;
	@%p24 bra 	$L__BB0_19;
	mad.lo.s32 	%r97, %r28, %r118, %r28;
	cvt.s64.s32 	%rd96, %r97;
	cvt.u64.u32 	%rd97, %r24;
	add.s64 	%rd98, %rd97, %rd96;
	shl.b64 	%rd99, %rd98, 2;
	add.s64 	%rd100, %rd2, %rd99;
	ld.global.f32 	%f107, [%rd100+-4];
	mul.f32 	%f132, %f42, %f107;
	add.s64 	%rd101, %rd1, %rd99;
	ld.global.f32 	%f108, [%rd101+-4];
	mul.f32 	%f133, %f42, %f108;
$L__BB0_19:
	add.f32 	%f140, %f40, %f132;
	add.f32 	%f141, %f41, %f133;
	add.s32 	%r118, %r118, 2;
$L__BB0_20:
	and.b32  	%r98, %r29, 1;
	setp.eq.b32 	%p25, %r98, 1;
	not.pred 	%p26, %p25;
	@%p26 bra 	$L__BB0_24;
	mul.wide.u32 	%rd102, %r118, 4;
	add.s64 	%rd103, %rd7, %rd102;
	ld.global.u32 	%r99, [%rd103];
	add.s32 	%r100, %r99, -1;
	add.s64 	%rd104, %rd6, %rd102;
	ld.global.u32 	%r101, [%rd104];
	add.s32 	%r102, %r101, -1;
	mad.lo.s32 	%r103, %r2, %r100, %r1;
	mad.lo.s32 	%r104, %r2, %r102, %r1;
	mul.wide.s32 	%rd105, %r103, 4;
	add.s64 	%rd106, %rd5, %rd105;
	ld.global.u32 	%r105, [%rd106];
	mul.wide.s32 	%rd107, %r104, 4;
	add.s64 	%rd108, %rd5, %rd107;
	ld.global.u32 	%r106, [%rd108];
	add.s32 	%r27, %r106, %r105;
	add.s32 	%r107, %r27, -1;
	add.s64 	%rd109, %rd4, %rd105;
	ld.global.f32 	%f110, [%rd109];
	add.s64 	%rd110, %rd4, %rd107;
	ld.global.f32 	%f111, [%rd110];
	mul.f32 	%f112, %f110, %f111;
	add.s64 	%rd111, %rd3, %rd102;
	ld.global.f32 	%f113, [%rd111];
	mul.f32 	%f53, %f112, %f113;
	setp.lt.s32 	%p27, %r27, 1;
	setp.gt.s32 	%p28, %r107, %r28;
	or.pred  	%p29, %p27, %p28;
	mov.f32 	%f138, 0f00000000;
	mov.f32 	%f139, %f138;
	@%p29 bra 	$L__BB0_23;
	mul.lo.s32 	%r108, %r118, %r28;
	cvt.s64.s32 	%rd112, %r108;
	cvt.u64.u32 	%rd113, %r27;
	add.s64 	%rd114, %rd113, %rd112;
	shl.b64 	%rd115, %rd114, 2;
	add.s64 	%rd116, %rd2, %rd115;
	ld.global.f32 	%f114, [%rd116+-4];
	mul.f32 	%f138, %f53, %f114;
	add.s64 	%rd117, %rd1, %rd115;
	ld.global.f32 	%f115, [%rd117+-4];
	mul.f32 	%f139, %f53, %f115;
$L__BB0_23:
	add.f32 	%f140, %f140, %f138;
	add.f32 	%f141, %f141, %f139;
$L__BB0_24:
	ld.param.u64 	%rd124, [_Z13tfm_near_normPfS_iiPKfS1_PKiS3_S3_iiiiS1_S1__param_1];
	ld.param.u64 	%rd123, [_Z13tfm_near_normPfS_iiPKfS1_PKiS3_S3_iiiiS1_S1__param_0];
	cvta.to.global.u64 	%rd118, %rd123;
	mul.wide.s32 	%rd119, %r1, 4;
	add.s64 	%rd120, %rd118, %rd119;
	st.global.f32 	[%rd120], %f140;
	cvta.to.global.u64 	%rd121, %rd124;
	add.s64 	%rd122, %rd121, %rd119;
	st.global.f32 	[%rd122], %f141;
$L__BB0_25:
	ret;

}
	// .globl	_Z13tfm_near_2dlyPfS_iiPKfS1_PKiS3_S3_S3_iiiiS1_S1_S1_
.visible .entry _Z13tfm_near_2dlyPfS_iiPKfS1_PKiS3_S3_S3_iiiiS1_S1_S1_(
	.param .u64 .ptr .align 1 _Z13tfm_near_2dlyPfS_iiPKfS1_PKiS3_S3_S3_iiiiS1_S1_S1__param_0,
	.param .u64 .ptr .align 1 _Z13tfm_near_2dlyPfS_iiPKfS1_PKiS3_S3_S3_iiiiS1_S1_S1__param_1,
	.param .u32 _Z13tfm_near_2dlyPfS_iiPKfS1_PKiS3_S3_S3_iiiiS1_S1_S1__param_2,
	.param .u32 _Z13tfm_near_2dlyPfS_iiPKfS1_PKiS3_S3_S3_iiiiS1_S1_S1__param_3,
	.param .u64 .ptr .align 1 _Z13tfm_near_2dlyPfS_iiPKfS1_PKiS3_S3_S3_iiiiS1_S1_S1__param_4,
	.param .u64 .ptr .align 1 _Z13tfm_near_2dlyPfS_iiPKfS1_PKiS3_S3_S3_iiiiS1_S1_S1__param_5,
	.param .u64 .ptr .align 1 _Z13tfm_near_2dlyPfS_iiPKfS1_PKiS3_S3_S3_iiiiS1_S1_S1__param_6,
	.param .u64 .ptr .align 1 _Z13tfm_near_2dlyPfS_iiPKfS1_PKiS3_S3_S3_iiiiS1_S1_S1__param_7,
	.param .u64 .ptr .align 1 _Z13tfm_near_2dlyPfS_iiPKfS1_PKiS3_S3_S3_iiiiS1_S1_S1__param_8,
	.param .u64 .ptr .align 1 _Z13tfm_near_2dlyPfS_iiPKfS1_PKiS3_S3_S3_iiiiS1_S1_S1__param_9,
	.param .u32 _Z13tfm_near_2dlyPfS_iiPKfS1_PKiS3_S3_S3_iiiiS1_S1_S1__param_10,
	.param .u32 _Z13tfm_near_2dlyPfS_iiPKfS1_PKiS3_S3_S3_iiiiS1_S1_S1__param_11,
	.param .u32 _Z13tfm_near_2dlyPfS_iiPKfS1_PKiS3_S3_S3_iiiiS1_S1_S1__param_12,
	.param .u32 _Z13tfm_near_2dlyPfS_iiPKfS1_PKiS3_S3_S3_iiiiS1_S1_S1__param_13,
	.param .u64 .ptr .align 1 _Z13tfm_near_2dlyPfS_iiPKfS1_PKiS3_S3_S3_iiiiS1_S1_S1__param_14,
	.param .u64 .ptr .align 1 _Z13tfm_near_2dlyPfS_iiPKfS1_PKiS3_S3_S3_iiiiS1_S1_S1__param_15,
	.param .u64 .ptr .align 1 _Z13tfm_near_2dlyPfS_iiPKfS1_PKiS3_S3_S3_iiiiS1_S1_S1__param_16
)
{
	.reg .pred 	%p<30>;
	.reg .b32 	%r<115>;
	.reg .b32 	%f<142>;
	.reg .b64 	%rd<131>;

	ld.param.u64 	%rd23, [_Z13tfm_near_2dlyPfS_iiPKfS1_PKiS3_S3_S3_iiiiS1_S1_S1__param_1];
	ld.param.u32 	%r29, [_Z13tfm_near_2dlyPfS_iiPKfS1_PKiS3_S3_S3_iiiiS1_S1_S1__param_2];
	ld.param.u32 	%r30, [_Z13tfm_near_2dlyPfS_iiPKfS1_PKiS3_S3_S3_iiiiS1_S1_S1__param_3];
	ld.param.u64 	%rd24, [_Z13tfm_near_2dlyPfS_iiPKfS1_PKiS3_S3_S3_iiiiS1_S1_S1__param_4];
	ld.param.u64 	%rd25, [_Z13tfm_near_2dlyPfS_iiPKfS1_PKiS3_S3_S3_iiiiS1_S1_S1__param_5];
	ld.param.u64 	%rd26, [_Z13tfm_near_2dlyPfS_iiPKfS1_PKiS3_S3_S3_iiiiS1_S1_S1__param_6];
	ld.param.u64 	%rd27, [_Z13tfm_near_2dlyPfS_iiPKfS1_PKiS3_S3_S3_iiiiS1_S1_S1__param_7];
	ld.param.u64 	%rd28, [_Z13tfm_near_2dlyPfS_iiPKfS1_PKiS3_S3_S3_iiiiS1_S1_S1__param_8];
	ld.param.u64 	%rd29, [_Z13tfm_near_2dlyPfS_iiPKfS1_PKiS3_S3_S3_iiiiS1_S1_S1__param_9];
	ld.param.u32 	%r34, [_Z13tfm_near_2dlyPfS_iiPKfS1_PKiS3_S3_S3_iiiiS1_S1_S1__param_10];
	ld.param.u32 	%r31, [_Z13tfm_near_2dlyPfS_iiPKfS1_PKiS3_S3_S3_iiiiS1_S1_S1__param_11];
	ld.param.u32 	%r32, [_Z13tfm_near_2dlyPfS_iiPKfS1_PKiS3_S3_S3_iiiiS1_S1_S1__param_12];
	ld.param.u32 	%r33, [_Z13tfm_near_2dlyPfS_iiPKfS1_PKiS3_S3_S3_iiiiS1_S1_S1__param_13];
	ld.param.u64 	%rd30, [_Z13tfm_near_2dlyPfS_iiPKfS1_PKiS3_S3_S3_iiiiS1_S1_S1__param_14];
	ld.param.u64 	%rd31, [_Z13tfm_near_2dlyPfS_iiPKfS1_PKiS3_S3_S3_iiiiS1_S1_S1__param_15];
	ld.param.u64 	%rd32, [_Z13tfm_near_2dlyPfS_iiPKfS1_PKiS3_S3_S3_iiiiS1_S1_S1__param_16];
	cvta.to.global.u64 	%rd1, %rd25;
	cvta.to.global.u64 	%rd2, %rd24;
	cvta.to.global.u64 	%rd3, %rd32;
	cvta.to.global.u64 	%rd4, %rd31;
	cvta.to.global.u64 	%rd5, %rd30;
	cvta.to.global.u64 	%rd6, %rd29;
	cvta.to.global.u64 	%rd7, %rd28;
	cvta.to.global.u64 	%rd8, %rd27;
	cvta.to.global.u64 	%rd9, %rd26;
	mov.u32 	%r35, %ctaid.x;
	mov.u32 	%r36, %ntid.x;
	mov.u32 	%r37, %tid.x;
	mad.lo.s32 	%r1, %r35, %r36, %r37;
	setp.ge.s32 	%p1, %r1, %r34;
	@%p1 bra 	$L__BB1_25;
	setp.lt.s32 	%p2, %r30, 1;
	mov.f32 	%f140, 0f00000000;
	mov.f32 	%f141, %f140;
	@%p2 bra 	$L__BB1_24;
	mul.lo.s32 	%r39, %r32, %r31;
	mul.lo.s32 	%r2, %r39, %r33;
	and.b32  	%r3, %r30, 3;
	setp.lt.u32 	%p3, %r30, 4;
	mov.f32 	%f141, 0f00000000;
	mov.b32 	%r114, 0;
	mov.f32 	%f140, %f141;
	@%p3 bra 	$L__BB1_13;
	and.b32  	%r114, %r30, 2147483644;
	neg.s32 	%r112, %r114;
	mul.lo.s32 	%r111, %r29, 3;
	shl.b32 	%r7, %r29, 2;
	shl.b32 	%r110, %r29, 1;
	add.s64 	%rd130, %rd9, 8;
	add.s64 	%rd129, %rd8, 8;
	add.s64 	%rd128, %rd3, 8;
	mov.f32 	%f141, 0f00000000;
	mov.b32 	%r109, 0;
	mov.u32 	%r108, %r29;
$L__BB1_4:
	.pragma "nounroll";
	ld.global.u32 	%r41, [%rd130+-8];
	add.s32 	%r42, %r41, -1;
	ld.global.u32 	%r43, [%rd129+-8];
	add.s32 	%r44, %r43, -1;
	mad.lo.s32 	%r45, %r2, %r42, %r1;
	mad.lo.s32 	%r46, %r2, %r44, %r1;
	mul.wide.s32 	%rd33, %r45, 4;
	add.s64 	%rd34, %rd7, %rd33;
	ld.global.u32 	%r47, [%rd34];
	mul.wide.s32 	%rd35, %r46, 4;
	add.s64 	%rd36, %rd6, %rd35;
	ld.global.u32 	%r48, [%rd36];
	add.s32 	%r14, %r48, %r47;
	add.s32 	%r49, %r14, -1;
	add.s64 	%rd37, %rd5, %rd33;
	ld.global.f32 	%f67, [%rd37];
	add.s64 	%rd38, %rd4, %rd35;
	ld.global.f32 	%f68, [%rd38];
	mul.f32 	%f3, %f67, %f68;
	setp.lt.s32 	%p4, %r14, 1;
	setp.gt.s32 	%p5, %r49, %r29;
	or.pred  	%p6, %p4, %p5;
	mov.f32 	%f118, 0f00000000;
	mov.f32 	%f119, %f118;
	@%p6 bra 	$L__BB1_6;
	ld.global.f32 	%f69, [%rd128+-8];
	mul.f32 	%f70, %f3, %f69;
	cvt.s64.s32 	%rd39, %r109;
	cvt.u64.u32 	%rd40, %r14;
	add.s64 	%rd41, %rd40, %rd39;
	shl.b64 	%rd42, %rd41, 2;
	add.s64 	%rd43, %rd2, %rd42;
	ld.global.f32 	%f71, [%rd43+-4];
	mul.f32 	%f118, %f70, %f71;
	add.s64 	%rd44, %rd1, %rd42;
	ld.global.f32 	%f72, [%rd44+-4];
	mul.f32 	%f119, %f70, %f72;
$L__BB1_6:
	add.f32 	%f8, %f140, %f118;
	add.f32 	%f9, %f141, %f119;
	ld.global.u32 	%r50, [%rd130+-4];
	add.s32 	%r51, %r50, -1;
	ld.global.u32 	%r52, [%rd129+-4];
	add.s32 	%r53, %r52, -1;
	mad.lo.s32 	%r54, %r2, %r51, %r1;
	mad.lo.s32 	%r55, %r2, %r53, %r1;
	mul.wide.s32 	%rd45, %r54, 4;
	add.s64 	%rd46, %rd7, %rd45;
	ld.global.u32 	%r56, [%rd46];
	mul.wide.s32 	%rd47, %r55, 4;
	add.s64 	%rd48, %rd6, %rd47;
	ld.global.u32 	%r57, [%rd48];
	add.s32 	%r15, %r57, %r56;
	add.s32 	%r58, %r15, -1;
	add.s64 	%rd49, %rd5, %rd45;
	ld.global.f32 	%f74, [%rd49];
	add.s64 	%rd50, %rd4, %rd47;
	ld.global.f32 	%f75, [%rd50];
	mul.f32 	%f10, %f74, %f75;
	setp.lt.s32 	%p7, %r15, 1;
	setp.gt.s32 	%p8, %r58, %r29;
	or.pred  	%p9, %p7, %p8;
	mov.f32 	%f120, 0f00000000;
	mov.f32 	%f121, %f120;
	@%p9 bra 	$L__BB1_8;
	ld.global.f32 	%f76, [%rd128+-4];
	mul.f32 	%f77, %f10, %f76;
	cvt.s64.s32 	%rd51, %r108;
	cvt.u64.u32 	%rd52, %r15;
	add.s64 	%rd53, %rd52, %rd51;
	shl.b64 	%rd54, %rd53, 2;
	add.s64 	%rd55, %rd2, %rd54;
	ld.global.f32 	%f78, [%rd55+-4];
	mul.f32 	%f120, %f77, %f78;
	add.s64 	%rd56, %rd1, %rd54;
	ld.global.f32 	%f79, [%rd56+-4];
	mul.f32 	%f121, %f77, %f79;
$L__BB1_8:
	add.f32 	%f15, %f8, %f120;
	add.f32 	%f16, %f9, %f121;
	ld.global.u32 	%r59, [%rd130];
	add.s32 	%r60, %r59, -1;
	ld.global.u32 	%r61, [%rd129];
	add.s32 	%r62, %r61, -1;
	mad.lo.s32 	%r63, %r2, %r60, %r1;
	mad.lo.s32 	%r64, %r2, %r62, %r1;
	mul.wide.s32 	%rd57, %r63, 4;
	add.s64 	%rd58, %rd7, %rd57;
	ld.global.u32 	%r65, [%rd58];
	mul.wide.s32 	%rd59, %r64, 4;
	add.s64 	%rd60, %rd6, %rd59;
	ld.global.u32 	%r66, [%rd60];
	add.s32 	%r16, %r66, %r65;
	add.s32 	%r67, %r16, -1;
	add.s64 	%rd61, %rd5, %rd57;
	ld.global.f32 	%f81, [%rd61];
	add.s64 	%rd62, %rd4, %rd59;
	ld.global.f32 	%f82, [%rd62];
	mul.f32 	%f17, %f81, %f82;
	setp.lt.s32 	%p10, %r16, 1;
	setp.gt.s32 	%p11, %r67, %r29;
	or.pred  	%p12, %p10, %p11;
	mov.f32 	%f122, 0f00000000;
	mov.f32 	%f123, %f122;
	@%p12 bra 	$L__BB1_10;
	ld.global.f32 	%f83, [%rd128];
	mul.f32 	%f84, %f17, %f83;
	cvt.s64.s32 	%rd63, %r110;
	cvt.u64.u32 	%rd64, %r16;
	add.s64 	%rd65, %rd64, %rd63;
	shl.b64 	%rd66, %rd65, 2;
	add.s64 	%rd67, %rd2, %rd66;
	ld.global.f32 	%f85, [%rd67+-4];
	mul.f32 	%f122, %f84, %f85;
	add.s64 	%rd68, %rd1, %rd66;
	ld.global.f32 	%f86, [%rd68+-4];
	mul.f32 	%f123, %f84, %f86;
$L__BB1_10:
	add.f32 	%f22, %f15, %f122;
	add.f32 	%f23, %f16, %f123;
	ld.global.u32 	%r68, [%rd130+4];
	add.s32 	%r69, %r68, -1;
	ld.global.u32 	%r70, [%rd129+4];
	add.s32 	%r71, %r70, -1;
	mad.lo.s32 	%r72, %r2, %r69, %r1;
	mad.lo.s32 	%r73, %r2, %r71, %r1;
	mul.wide.s32 	%rd69, %r72, 4;
	add.s64 	%rd70, %rd7, %rd69;
	ld.global.u32 	%r74, [%rd70];
	mul.wide.s32 	%rd71, %r73, 4;
	add.s64 	%rd72, %rd6, %rd71;
	ld.global.u32 	%r75, [%rd72];
	add.s32 	%r17, %r75, %r74;
	add.s32 	%r76, %r17, -1;
	add.s64 	%rd73, %rd5, %rd69;
	ld.global.f32 	%f88, [%rd73];
	add.s64 	%rd74, %rd4, %rd71;
	ld.global.f32 	%f89, [%rd74];
	mul.f32 	%f24, %f88, %f89;
	setp.lt.s32 	%p13, %r17, 1;
	setp.gt.s32 	%p14, %r76, %r29;
	or.pred  	%p15, %p13, %p14;
	mov.f32 	%f124, 0f00000000;
	mov.f32 	%f125, %f124;
	@%p15 bra 	$L__BB1_12;
	ld.global.f32 	%f90, [%rd128+4];
	mul.f32 	%f91, %f24, %f90;
	cvt.s64.s32 	%rd75, %r111;
	cvt.u64.u32 	%rd76, %r17;
	add.s64 	%rd77, %rd76, %rd75;
	shl.b64 	%rd78, %rd77, 2;
	add.s64 	%rd79, %rd2, %rd78;
	ld.global.f32 	%f92, [%rd79+-4];
	mul.f32 	%f124, %f91, %f92;
	add.s64 	%rd80, %rd1, %rd78;
	ld.global.f32 	%f93, [%rd80+-4];
	mul.f32 	%f125, %f91, %f93;
$L__BB1_12:
	add.f32 	%f140, %f22, %f124;
	add.f32 	%f141, %f23, %f125;
	add.s32 	%r112, %r112, 4;
	add.s32 	%r111, %r111, %r7;
	add.s32 	%r110, %r110, %r7;
	add.s32 	%r109, %r109, %r7;
	add.s32 	%r108, %r108, %r7;
	add.s64 	%rd130, %rd130, 16;
	add.s64 	%rd129, %rd129, 16;
	add.s64 	%rd128, %rd128, 16;
	setp.ne.s32 	%p16, %r112, 0;
	@%p16 bra 	$L__BB1_4;
$L__BB1_13:
	setp.eq.s32 	%p17, %r3, 0;
	@%p17 bra 	$L__BB1_24;
	setp.eq.s32 	%p18, %r3, 1;
	@%p18 bra 	$L__BB1_20;
	mul.wide.u32 	%rd81, %r114, 4;
	add.s64 	%rd19, %rd9, %rd81;
	ld.global.u32 	%r77, [%rd19];
	add.s32 	%r78, %r77, -1;
	add.s64 	%rd20, %rd8, %rd81;
	ld.global.u32 	%r79, [%rd20];
	add.s32 	%r80, %r79, -1;
	mad.lo.s32 	%r81, %r2, %r78, %r1;
	mad.lo.s32 	%r82, %r2, %r80, %r1;
	mul.wide.s32 	%rd82, %r81, 4;
	add.s64 	%rd83, %rd7, %rd82;
	ld.global.u32 	%r83, [%rd83];
	mul.wide.s32 	%rd84, %r82, 4;
	add.s64 	%rd85, %rd6, %rd84;
	ld.global.u32 	%r84, [%rd85];
	add.s32 	%r24, %r84, %r83;
	add.s32 	%r85, %r24, -1;
	add.s64 	%rd86, %rd5, %rd82;
	ld.global.f32 	%f96, [%rd86];
	add.s64 	%rd87, %rd4, %rd84;
	ld.global.f32 	%f97, [%rd87];
	mul.f32 	%f35, %f96, %f97;
	add.s64 	%rd21, %rd3, %rd81;
	setp.lt.s32 	%p19, %r24, 1;
	setp.gt.s32 	%p20, %r85, %r29;
	or.pred  	%p21, %p19, %p20;
	mov.f32 	%f130, 0f00000000;
	mov.f32 	%f131, %f130;
	@%p21 bra 	$L__BB1_17;
	ld.global.f32 	%f98, [%rd21];
	mul.f32 	%f99, %f35, %f98;
	mul.lo.s32 	%r86, %r114, %r29;
	cvt.s64.s32 	%rd88, %r86;
	cvt.u64.u32 	%rd89, %r24;
	add.s64 	%rd90, %rd89, %rd88;
	shl.b64 	%rd91, %rd90, 2;
	add.s64 	%rd92, %rd2, %rd91;
	ld.global.f32 	%f100, [%rd92+-4];
	mul.f32 	%f130, %f99, %f100;
	add.s64 	%rd93, %rd1, %rd91;
	ld.global.f32 	%f101, [%rd93+-4];
	mul.f32 	%f131, %f99, %f101;
$L__BB1_17:
	add.f32 	%f40, %f140, %f130;
	add.f32 	%f41, %f141, %f131;
	ld.global.u32 	%r87, [%rd19+4];
	add.s32 	%r88, %r87, -1;
	ld.global.u32 	%r89, [%rd20+4];
	add.s32 	%r90, %r89, -1;
	mad.lo.s32 	%r91, %r2, %r88, %r1;
	mad.lo.s32 	%r92, %r2, %r90, %r1;
	mul.wide.s32 	%rd94, %r91, 4;
	add.s64 	%rd95, %rd7, %rd94;
	ld.global.u32 	%r93, [%rd95];
	mul.wide.s32 	%rd96, %r92, 4;
	add.s64 	%rd97, %rd6, %rd96;
	ld.global.u32 	%r94, [%rd97];
	add.s32 	%r25, %r94, %r93;
	add.s32 	%r95, %r25, -1;
	add.s64 	%rd98, %rd5, %rd94;
	ld.global.f32 	%f103, [%rd98];
	add.s64 	%rd99, %rd4, %rd96;
	ld.global.f32 	%f104, [%rd99];
	mul.f32 	%f105, %f103, %f104;
	ld.global.f32 	%f106, [%rd21+4];
	mul.f32 	%f42, %f105, %f106;
	setp.lt.s32 	%p22, %r25, 1;
	setp.gt.s32 	%p23, %r95, %r29;
	or.pred  	%p24, %p22, %p23;
	mov.f32 	%f132, 0f00000000;
	mov.f32 	%f133, %f132;
	@%p24 bra 	$L__BB1_19;
	mad.lo.s32 	%r96, %r29, %r114, %r29;
	cvt.s64.s32 	%rd100, %r96;
	cvt.u64.u32 	%rd101, %r25;
	add.s64 	%rd102, %rd101, %rd100;
	shl.b64 	%rd103, %rd102, 2;
	add.s64 	%rd104, %rd2, %rd103;
	ld.global.f32 	%f107, [%rd104+-4];
	mul.f32 	%f132, %f42, %f107;
	add.s64 	%rd105, %rd1, %rd103;
	ld.global.f32 	%f108, [%rd105+-4];
	mul.f32 	%f133, %f42, %f108;
$L__BB1_19:
	add.f32 	%f140, %f40, %f132;
	add.f32 	%f141, %f41, %f133;
	add.s32 	%r114, %r114, 2;
$L__BB1_20:
	and.b32  	%r97, %r30, 1;
	setp.eq.b32 	%p25, %r97, 1;
	not.pred 	%p26, %p25;
	@%p26 bra 	$L__BB1_24;
	mul.wide.u32 	%rd106, %r114, 4;
	add.s64 	%rd107, %rd9, %rd106;
	ld.global.u32 	%r98, [%rd107];
	add.s32 	%r99, %r98, -1;
	add.s64 	%rd108, %rd8, %rd106;
	ld.global.u32 	%r100, [%rd108];
	add.s32 	%r101, %r100, -1;
	mad.lo.s32 	%r102, %r2, %r99, %r1;
	mad.lo.s32 	%r103, %r2, %r101, %r1;
	mul.wide.s32 	%rd109, %r102, 4;
	add.s64 	%rd110, %rd7, %rd109;
	ld.global.u32 	%r104, [%rd110];
	mul.wide.s32 	%rd111, %r103, 4;
	add.s64 	%rd112, %rd6, %rd111;
	ld.global.u32 	%r105, [%rd112];
	add.s32 	%r28, %r105, %r104;
	add.s32 	%r106, %r28, -1;
	add.s64 	%rd113, %rd5, %rd109;
	ld.global.f32 	%f110, [%rd113];
	add.s64 	%rd114, %rd4, %rd111;
	ld.global.f32 	%f111, [%rd114];
	mul.f32 	%f112, %f110, %f111;
	add.s64 	%rd115, %rd3, %rd106;
	ld.global.f32 	%f113, [%rd115];
	mul.f32 	%f53, %f112, %f113;
	setp.lt.s32 	%p27, %r28, 1;
	setp.gt.s32 	%p28, %r106, %r29;
	or.pred  	%p29, %p27, %p28;
	mov.f32 	%f138, 0f00000000;
	mov.f32 	%f139, %f138;
	@%p29 bra 	$L__BB1_23;
	mul.lo.s32 	%r107, %r114, %r29;
	cvt.s64.s32 	%rd116, %r107;
	cvt.u64.u32 	%rd117, %r28;
	add.s64 	%rd118, %rd117, %rd116;
	shl.b64 	%rd119, %rd118, 2;
	add.s64 	%rd120, %rd2, %rd119;
	ld.global.f32 	%f114, [%rd120+-4];
	mul.f32 	%f138, %f53, %f114;
	add.s64 	%rd121, %rd1, %rd119;
	ld.global.f32 	%f115, [%rd121+-4];
	mul.f32 	%f139, %f53, %f115;
$L__BB1_23:
	add.f32 	%f140, %f140, %f138;
	add.f32 	%f141, %f141, %f139;
$L__BB1_24:
	ld.param.u64 	%rd127, [_Z13tfm_near_2dlyPfS_iiPKfS1_PKiS3_S3_S3_iiiiS1_S1_S1__param_0];
	cvta.to.global.u64 	%rd122, %rd127;
	mul.wide.s32 	%rd123, %r1, 4;
	add.s64 	%rd124, %rd122, %rd123;
	st.global.f32 	[%rd124], %f140;
	cvta.to.global.u64 	%rd125, %rd23;
	add.s64 	%rd126, %rd125, %rd123;
	st.global.f32 	[%rd126], %f141;
$L__BB1_25:
	ret;

}
	// .globl	_Z12tfm_near_hmcPfS_iiPKfS1_PKiS3_S3_S3_iiiiS1_S1_S1_
.visible .entry _Z12tfm_near_hmcPfS_iiPKfS1_PKiS3_S3_S3_iiiiS1_S1_S1_(
	.param .u64 .ptr .align 1 _Z12tfm_near_hmcPfS_iiPKfS1_PKiS3_S3_S3_iiiiS1_S1_S1__param_0,
	.param .u64 .ptr .align 1 _Z12tfm_near_hmcPfS_iiPKfS1_PKiS3_S3_S3_iiiiS1_S1_S1__param_1,
	.param .u32 _Z12tfm_near_hmcPfS_iiPKfS1_PKiS3_S3_S3_iiiiS1_S1_S1__param_2,
	.param .u32 _Z12tfm_near_hmcPfS_iiPKfS1_PKiS3_S3_S3_iiiiS1_S1_S1__param_3,
	.param .u64 .ptr .align 1 _Z12tfm_near_hmcPfS_iiPKfS1_PKiS3_S3_S3_iiiiS1_S1_S1__param_4,
	.param .u64 .ptr .align 1 _Z12tfm_near_hmcPfS_iiPKfS1_PKiS3_S3_S3_iiiiS1_S1_S1__param_5,
	.param .u64 .ptr .align 1 _Z12tfm_near_hmcPfS_iiPKfS1_PKiS3_S3_S3_iiiiS1_S1_S1__param_6,
	.param .u64 .ptr .align 1 _Z12tfm_near_hmcPfS_iiPKfS1_PKiS3_S3_S3_iiiiS1_S1_S1__param_7,
	.param .u64 .ptr .align 1 _Z12tfm_near_hmcPfS_iiPKfS1_PKiS3_S3_S3_iiiiS1_S1_S1__param_8,
	.param .u64 .ptr .align 1 _Z12tfm_near_hmcPfS_iiPKfS1_PKiS3_S3_S3_iiiiS1_S1_S1__param_9,
	.param .u32 _Z12tfm_near_hmcPfS_iiPKfS1_PKiS3_S3_S3_iiiiS1_S1_S1__param_10,
	.param .u32 _Z12tfm_near_hmcPfS_iiPKfS1_PKiS3_S3_S3_iiiiS1_S1_S1__param_11,
	.param .u32 _Z12tfm_near_hmcPfS_iiPKfS1_PKiS3_S3_S3_iiiiS1_S1_S1__param_12,
	.param .u32 _Z12tfm_near_hmcPfS_iiPKfS1_PKiS3_S3_S3_iiiiS1_S1_S1__param_13,
	.param .u64 .ptr .align 1 _Z12tfm_near_hmcPfS_iiPKfS1_PKiS3_S3_S3_iiiiS1_S1_S1__param_14,
	.param .u64 .ptr .align 1 _Z12tfm_near_hmcPfS_iiPKfS1_PKiS3_S3_S3_iiiiS1_S1_S1__param_15,
	.param .u64 .ptr .align 1 _Z12tfm_near_hmcPfS_iiPKfS1_PKiS3_S3_S3_iiiiS1_S1_S1__param_16
)
{
	.reg .pred 	%p<25>;
	.reg .b32 	%r<74>;
	.reg .b32 	%f<98>;
	.reg .b64 	%rd<110>;

	ld.param.u32 	%r20, [_Z12tfm_near_hmcPfS_iiPKfS1_PKiS3_S3_S3_iiiiS1_S1_S1__param_2];
	ld.param.u32 	%r21, [_Z12tfm_near_hmcPfS_iiPKfS1_PKiS3_S3_S3_iiiiS1_S1_S1__param_3];
	ld.param.u64 	%rd21, [_Z12tfm_near_hmcPfS_iiPKfS1_PKiS3_S3_S3_iiiiS1_S1_S1__param_4];
	ld.param.u64 	%rd22, [_Z12tfm_near_hmcPfS_iiPKfS1_PKiS3_S3_S3_iiiiS1_S1_S1__param_5];
	ld.param.u64 	%rd23, [_Z12tfm_near_hmcPfS_iiPKfS1_PKiS3_S3_S3_iiiiS1_S1_S1__param_6];
	ld.param.u64 	%rd24, [_Z12tfm_near_hmcPfS_iiPKfS1_PKiS3_S3_S3_iiiiS1_S1_S1__param_7];
	ld.param.u64 	%rd25, [_Z12tfm_near_hmcPfS_iiPKfS1_PKiS3_S3_S3_iiiiS1_S1_S1__param_8];
	ld.param.u64 	%rd26, [_Z12tfm_near_hmcPfS_iiPKfS1_PKiS3_S3_S3_iiiiS1_S1_S1__param_9];
	ld.param.u32 	%r25, [_Z12tfm_near_hmcPfS_iiPKfS1_PKiS3_S3_S3_iiiiS1_S1_S1__param_10];
	ld.param.u32 	%r22, [_Z12tfm_near_hmcPfS_iiPKfS1_PKiS3_S3_S3_iiiiS1_S1_S1__param_11];
	ld.param.u32 	%r23, [_Z12tfm_near_hmcPfS_iiPKfS1_PKiS3_S3_S3_iiiiS1_S1_S1__param_12];
	ld.param.u32 	%r24, [_Z12tfm_near_hmcPfS_iiPKfS1_PKiS3_S3_S3_iiiiS1_S1_S1__param_13];
	ld.param.u64 	%rd27, [_Z12tfm_near_hmcPfS_iiPKfS1_PKiS3_S3_S3_iiiiS1_S1_S1__param_14];
	ld.param.u64 	%rd28, [_Z12tfm_near_hmcPfS_iiPKfS1_PKiS3_S3_S3_iiiiS1_S1_S1__param_15];
	ld.param.u64 	%rd29, [_Z12tfm_near_hmcPfS_iiPKfS1_PKiS3_S3_S3_iiiiS1_S1_S1__param_16];
	cvta.to.global.u64 	%rd1, %rd22;
	cvta.to.global.u64 	%rd2, %rd21;
	cvta.to.global.u64 	%rd3, %rd29;
	cvta.to.global.u64 	%rd4, %rd28;
	cvta.to.global.u64 	%rd5, %rd27;
	cvta.to.global.u64 	%rd6, %rd26;
	cvta.to.global.u64 	%rd7, %rd25;
	cvta.to.global.u64 	%rd8, %rd24;
	cvta.to.global.u64 	%rd9, %rd23;
	mov.u32 	%r26, %ctaid.x;
	mov.u32 	%r27, %ntid.x;
	mov.u32 	%r28, %tid.x;
	mad.lo.s32 	%r1, %r26, %r27, %r28;
	setp.ge.s32 	%p1, %r1, %r25;
	@%p1 bra 	$L__BB2_19;
	setp.lt.s32 	%p2, %r21, 1;
	mov.f32 	%f82, 0f00000000;
	mov.f32 	%f83, %f82;
	@%p2 bra 	$L__BB2_18;
	mul.lo.s32 	%r30, %r23, %r22;
	mul.lo.s32 	%r2, %r30, %r24;
	setp.eq.s32 	%p3, %r21, 1;
	mov.f32 	%f83, 0f00000000;
	mov.b32 	%r73, 0;
	mov.f32 	%f82, %f83;
	@%p3 bra 	$L__BB2_13;
	and.b32  	%r73, %r21, 2147483646;
	neg.s32 	%r72, %r73;
	shl.b32 	%r5, %r20, 1;
	add.s64 	%rd109, %rd3, 4;
	add.s64 	%rd108, %rd8, 4;
	add.s64 	%rd107, %rd9, 4;
	mov.f32 	%f83, 0f00000000;
	mov.b32 	%r71, 0;
	mov.u32 	%r70, %r20;
$L__BB2_4:
	ld.global.u32 	%r32, [%rd107+-4];
	add.s32 	%r33, %r32, -1;
	ld.global.u32 	%r34, [%rd108+-4];
	add.s32 	%r35, %r34, -1;
	mad.lo.s32 	%r36, %r2, %r33, %r1;
	mad.lo.s32 	%r37, %r2, %r35, %r1;
	mul.wide.s32 	%rd30, %r36, 4;
	add.s64 	%rd31, %rd7, %rd30;
	ld.global.u32 	%r38, [%rd31];
	mul.wide.s32 	%rd32, %r37, 4;
	add.s64 	%rd33, %rd6, %rd32;
	ld.global.u32 	%r39, [%rd33];
	add.s32 	%r9, %r39, %r38;
	add.s32 	%r40, %r9, -1;
	add.s64 	%rd34, %rd5, %rd30;
	ld.global.f32 	%f41, [%rd34];
	add.s64 	%rd35, %rd4, %rd32;
	ld.global.f32 	%f42, [%rd35];
	mul.f32 	%f43, %f41, %f42;
	ld.global.f32 	%f44, [%rd109+-4];
	mul.f32 	%f3, %f43, %f44;
	add.s64 	%rd36, %rd7, %rd32;
	ld.global.u32 	%r41, [%rd36];
	add.s64 	%rd37, %rd6, %rd30;
	ld.global.u32 	%r42, [%rd37];
	add.s32 	%r10, %r42, %r41;
	add.s64 	%rd38, %rd5, %rd32;
	ld.global.f32 	%f45, [%rd38];
	add.s64 	%rd39, %rd4, %rd30;
	ld.global.f32 	%f46, [%rd39];
	mul.f32 	%f47, %f45, %f46;
	mul.f32 	%f4, %f47, %f44;
	setp.lt.s32 	%p4, %r9, 1;
	setp.gt.s32 	%p5, %r40, %r20;
	or.pred  	%p6, %p4, %p5;
	@%p6 bra 	$L__BB2_6;
	mul.f32 	%f48, %f3, 0f3F000000;
	cvt.s64.s32 	%rd40, %r71;
	cvt.u64.u32 	%rd41, %r9;
	add.s64 	%rd42, %rd41, %rd40;
	shl.b64 	%rd43, %rd42, 2;
	add.s64 	%rd44, %rd2, %rd43;
	ld.global.f32 	%f49, [%rd44+-4];
	add.s64 	%rd45, %rd1, %rd43;
	ld.global.f32 	%f50, [%rd45+-4];
	fma.rn.f32 	%f82, %f48, %f49, %f82;
	fma.rn.f32 	%f83, %f48, %f50, %f83;
$L__BB2_6:
	setp.lt.s32 	%p7, %r10, 1;
	add.s32 	%r43, %r10, -1;
	setp.gt.s32 	%p8, %r43, %r20;
	or.pred  	%p9, %p7, %p8;
	@%p9 bra 	$L__BB2_8;
	mul.f32 	%f51, %f4, 0f3F000000;
	cvt.s64.s32 	%rd46, %r71;
	cvt.u64.u32 	%rd47, %r10;
	add.s64 	%rd48, %rd47, %rd46;
	shl.b64 	%rd49, %rd48, 2;
	add.s64 	%rd50, %rd2, %rd49;
	ld.global.f32 	%f52, [%rd50+-4];
	add.s64 	%rd51, %rd1, %rd49;
	ld.global.f32 	%f53, [%rd51+-4];
	fma.rn.f32 	%f82, %f51, %f52, %f82;
	fma.rn.f32 	%f83, %f51, %f53, %f83;
$L__BB2_8:
	ld.global.u32 	%r44, [%rd107];
	add.s32 	%r45, %r44, -1;
	ld.global.u32 	%r46, [%rd108];
	add.s32 	%r47, %r46, -1;
	mad.lo.s32 	%r48, %r2, %r45, %r1;
	mad.lo.s32 	%r49, %r2, %r47, %r1;
	mul.wide.s32 	%rd52, %r48, 4;
	add.s64 	%rd53, %rd7, %rd52;
	ld.global.u32 	%r50, [%rd53];
	mul.wide.s32 	%rd54, %r49, 4;
	add.s64 	%rd55, %rd6, %rd54;
	ld.global.u32 	%r51, [%rd55];
	add.s32 	%r11, %r51, %r50;
	add.s32 	%r52, %r11, -1;
	add.s64 	%rd56, %rd5, %rd52;
	ld.global.f32 	%f54, [%rd56];
	add.s64 	%rd57, %rd4, %rd54;
	ld.global.f32 	%f55, [%rd57];
	mul.f32 	%f56, %f54, %f55;
	ld.global.f32 	%f57, [%rd109];
	mul.f32 	%f13, %f56, %f57;
	add.s64 	%rd58, %rd7, %rd54;
	ld.global.u32 	%r53, [%rd58];
	add.s64 	%rd59, %rd6, %rd52;
	ld.global.u32 	%r54, [%rd59];
	add.s32 	%r12, %r54, %r53;
	add.s64 	%rd60, %rd5, %rd54;
	ld.global.f32 	%f58, [%rd60];
	add.s64 	%rd61, %rd4, %rd52;
	ld.global.f32 	%f59, [%rd61];
	mul.f32 	%f60, %f58, %f59;
	mul.f32 	%f14, %f60, %f57;
	setp.lt.s32 	%p10, %r11, 1;
	setp.gt.s32 	%p11, %r52, %r20;
	or.pred  	%p12, %p10, %p11;
	@%p12 bra 	$L__BB2_10;
	mul.f32 	%f61, %f13, 0f3F000000;
	cvt.s64.s32 	%rd62, %r70;
	cvt.u64.u32 	%rd63, %r11;
	add.s64 	%rd64, %rd63, %rd62;
	shl.b64 	%rd65, %rd64, 2;
	add.s64 	%rd66, %rd2, %rd65;
	ld.global.f32 	%f62, [%rd66+-4];
	add.s64 	%rd67, %rd1, %rd65;
	ld.global.f32 	%f63, [%rd67+-4];
	fma.rn.f32 	%f82, %f61, %f62, %f82;
	fma.rn.f32 	%f83, %f61, %f63, %f83;
$L__BB2_10:
	setp.lt.s32 	%p13, %r12, 1;
	add.s32 	%r55, %r12, -1;
	setp.gt.s32 	%p14, %r55, %r20;
	or.pred  	%p15, %p13, %p14;
	@%p15 bra 	$L__BB2_12;
	mul.f32 	%f64, %f14, 0f3F000000;
	cvt.s64.s32 	%rd68, %r70;
	cvt.u64.u32 	%rd69, %r12;
	add.s64 	%rd70, %rd69, %rd68;
	shl.b64 	%rd71, %rd70, 2;
	add.s64 	%rd72, %rd2, %rd71;
	ld.global.f32 	%f65, [%rd72+-4];
	add.s64 	%rd73, %rd1, %rd71;
	ld.global.f32 	%f66, [%rd73+-4];
	fma.rn.f32 	%f82, %f64, %f65, %f82;
	fma.rn.f32 	%f83, %f64, %f66, %f83;
$L__BB2_12:
	add.s32 	%r72, %r72, 2;
	add.s32 	%r71, %r71, %r5;
	add.s32 	%r70, %r70, %r5;
	add.s64 	%rd109, %rd109, 8;
	add.s64 	%rd108, %rd108, 8;
	add.s64 	%rd107, %rd107, 8;
	setp.ne.s32 	%p16, %r72, 0;
	@%p16 bra 	$L__BB2_4;
$L__BB2_13:
	and.b32  	%r56, %r21, 1;
	setp.eq.b32 	%p17, %r56, 1;
	not.pred 	%p18, %p17;
	@%p18 bra 	$L__BB2_18;
	mul.wide.u32 	%rd74, %r73, 4;
	add.s64 	%rd75, %rd9, %rd74;
	ld.global.u32 	%r57, [%rd75];
	add.s32 	%r58, %r57, -1;
	add.s64 	%rd76, %rd8, %rd74;
	ld.global.u32 	%r59, [%rd76];
	add.s32 	%r60, %r59, -1;
	mad.lo.s32 	%r61, %r2, %r58, %r1;
	mad.lo.s32 	%r62, %r2, %r60, %r1;
	mul.wide.s32 	%rd77, %r61, 4;
	add.s64 	%rd78, %rd7, %rd77;
	ld.global.u32 	%r63, [%rd78];
	mul.wide.s32 	%rd79, %r62, 4;
	add.s64 	%rd80, %rd6, %rd79;
	ld.global.u32 	%r64, [%rd80];
	add.s32 	%r17, %r64, %r63;
	add.s32 	%r65, %r17, -1;
	add.s64 	%rd81, %rd5, %rd77;
	ld.global.f32 	%f67, [%rd81];
	add.s64 	%rd82, %rd4, %rd79;
	ld.global.f32 	%f68, [%rd82];
	mul.f32 	%f69, %f67, %f68;
	add.s64 	%rd83, %rd3, %rd74;
	ld.global.f32 	%f70, [%rd83];
	mul.f32 	%f27, %f69, %f70;
	add.s64 	%rd84, %rd7, %rd79;
	ld.global.u32 	%r66, [%rd84];
	add.s64 	%rd85, %rd6, %rd77;
	ld.global.u32 	%r67, [%rd85];
	add.s32 	%r18, %r67, %r66;
	add.s32 	%r19, %r18, -1;
	add.s64 	%rd86, %rd5, %rd79;
	ld.global.f32 	%f71, [%rd86];
	add.s64 	%rd87, %rd4, %rd77;
	ld.global.f32 	%f72, [%rd87];
	mul.f32 	%f73, %f71, %f72;
	mul.f32 	%f28, %f73, %f70;
	setp.lt.s32 	%p19, %r17, 1;
	setp.gt.s32 	%p20, %r65, %r20;
	or.pred  	%p21, %p19, %p20;
	@%p21 bra 	$L__BB2_16;
	mul.f32 	%f74, %f27, 0f3F000000;
	mul.lo.s32 	%r68, %r73, %r20;
	cvt.s64.s32 	%rd88, %r68;
	cvt.u64.u32 	%rd89, %r17;
	add.s64 	%rd90, %rd89, %rd88;
	shl.b64 	%rd91, %rd90, 2;
	add.s64 	%rd92, %rd2, %rd91;
	ld.global.f32 	%f75, [%rd92+-4];
	add.s64 	%rd93, %rd1, %rd91;
	ld.global.f32 	%f76, [%rd93+-4];
	fma.rn.f32 	%f82, %f74, %f75, %f82;
	fma.rn.f32 	%f83, %f74, %f76, %f83;
$L__BB2_16:
	setp.lt.s32 	%p22, %r18, 1;
	setp.gt.s32 	%p23, %r19, %r20;
	or.pred  	%p24, %p22, %p23;
	@%p24 bra 	$L__BB2_18;
	mul.f32 	%f77, %f28, 0f3F000000;
	mul.lo.s32 	%r69, %r73, %r20;
	cvt.s64.s32 	%rd94, %r69;
	cvt.u64.u32 	%rd95, %r18;
	add.s64 	%rd96, %rd95, %rd94;
	shl.b64 	%rd97, %rd96, 2;
	add.s64 	%rd98, %rd2, %rd97;
	ld.global.f32 	%f78, [%rd98+-4];
	add.s64 	%rd99, %rd1, %rd97;
	ld.global.f32 	%f79, [%rd99+-4];
	fma.rn.f32 	%f82, %f77, %f78, %f82;
	fma.rn.f32 	%f83, %f77, %f79, %f83;
$L__BB2_18:
	ld.param.u64 	%rd106, [_Z12tfm_near_hmcPfS_iiPKfS1_PKiS3_S3_S3_iiiiS1_S1_S1__param_1];
	ld.param.u64 	%rd105, [_Z12tfm_near_hmcPfS_iiPKfS1_PKiS3_S3_S3_iiiiS1_S1_S1__param_0];
	cvta.to.global.u64 	%rd100, %rd105;
	mul.wide.s32 	%rd101, %r1, 4;
	add.s64 	%rd102, %rd100, %rd101;
	st.global.f32 	[%rd102], %f82;
	cvta.to.global.u64 	%rd103, %rd106;
	add.s64 	%rd104, %rd103, %rd101;
	st.global.f32 	[%rd104], %f83;
$L__BB2_19:
	ret;

}
	// .globl	_Z15tfm_linear_normPfS_iiPKfS1_PKiS3_S1_S1_iiiiS1_S1_
.visible .entry _Z15tfm_linear_normPfS_iiPKfS1_PKiS3_S1_S1_iiiiS1_S1_(
	.param .u64 .ptr .align 1 _Z15tfm_linear_normPfS_iiPKfS1_PKiS3_S1_S1_iiiiS1_S1__param_0,
	.param .u64 .ptr .align 1 _Z15tfm_linear_normPfS_iiPKfS1_PKiS3_S1_S1_iiiiS1_S1__param_1,
	.param .u32 _Z15tfm_linear_normPfS_iiPKfS1_PKiS3_S1_S1_iiiiS1_S1__param_2,
	.param .u32 _Z15tfm_linear_normPfS_iiPKfS1_PKiS3_S1_S1_iiiiS1_S1__param_3,
	.param .u64 .ptr .align 1 _Z15tfm_linear_normPfS_iiPKfS1_PKiS3_S1_S1_iiiiS1_S1__param_4,
	.param .u64 .ptr .align 1 _Z15tfm_linear_normPfS_iiPKfS1_PKiS3_S1_S1_iiiiS1_S1__param_5,
	.param .u64 .ptr .align 1 _Z15tfm_linear_normPfS_iiPKfS1_PKiS3_S1_S1_iiiiS1_S1__param_6,
	.param .u64 .ptr .align 1 _Z15tfm_linear_normPfS_iiPKfS1_PKiS3_S1_S1_iiiiS1_S1__param_7,
	.param .u64 .ptr .align 1 _Z15tfm_linear_normPfS_iiPKfS1_PKiS3_S1_S1_iiiiS1_S1__param_8,
	.param .u64 .ptr .align 1 _Z15tfm_linear_normPfS_iiPKfS1_PKiS3_S1_S1_iiiiS1_S1__param_9,
	.param .u32 _Z15tfm_linear_normPfS_iiPKfS1_PKiS3_S1_S1_iiiiS1_S1__param_10,
	.param .u32 _Z15tfm_linear_normPfS_iiPKfS1_PKiS3_S1_S1_iiiiS1_S1__param_11,
	.param .u32 _Z15tfm_linear_normPfS_iiPKfS1_PKiS3_S1_S1_iiiiS1_S1__param_12,
	.param .u32 _Z15tfm_linear_normPfS_iiPKfS1_PKiS3_S1_S1_iiiiS1_S1__param_13,
	.param .u64 .ptr .align 1 _Z15tfm_linear_normPfS_iiPKfS1_PKiS3_S1_S1_iiiiS1_S1__param_14,
	.param .u64 .ptr .align 1 _Z15tfm_linear_normPfS_iiPKfS1_PKiS3_S1_S1_iiiiS1_S1__param_15
)
{
	.reg .pred 	%p<13>;
	.reg .b32 	%r<52>;
	.reg .b32 	%f<138>;
	.reg .b64 	%rd<77>;

	ld.param.u32 	%r11, [_Z15tfm_linear_normPfS_iiPKfS1_PKiS3_S1_S1_iiiiS1_S1__param_2];
	ld.param.u32 	%r12, [_Z15tfm_linear_normPfS_iiPKfS1_PKiS3_S1_S1_iiiiS1_S1__param_3];
	ld.param.u64 	%rd21, [_Z15tfm_linear_normPfS_iiPKfS1_PKiS3_S1_S1_iiiiS1_S1__param_4];
	ld.param.u64 	%rd22, [_Z15tfm_linear_normPfS_iiPKfS1_PKiS3_S1_S1_iiiiS1_S1__param_5];
	ld.param.u64 	%rd23, [_Z15tfm_linear_normPfS_iiPKfS1_PKiS3_S1_S1_iiiiS1_S1__param_6];
	ld.param.u64 	%rd24, [_Z15tfm_linear_normPfS_iiPKfS1_PKiS3_S1_S1_iiiiS1_S1__param_7];
	ld.param.u64 	%rd25, [_Z15tfm_linear_normPfS_iiPKfS1_PKiS3_S1_S1_iiiiS1_S1__param_8];
	ld.param.u64 	%rd26, [_Z15tfm_linear_normPfS_iiPKfS1_PKiS3_S1_S1_iiiiS1_S1__param_9];
	ld.param.u32 	%r16, [_Z15tfm_linear_normPfS_iiPKfS1_PKiS3_S1_S1_iiiiS1_S1__param_10];
	ld.param.u32 	%r13, [_Z15tfm_linear_normPfS_iiPKfS1_PKiS3_S1_S1_iiiiS1_S1__param_11];
	ld.param.u32 	%r14, [_Z15tfm_linear_normPfS_iiPKfS1_PKiS3_S1_S1_iiiiS1_S1__param_12];
	ld.param.u32 	%r15, [_Z15tfm_linear_normPfS_iiPKfS1_PKiS3_S1_S1_iiiiS1_S1__param_13];
	ld.param.u64 	%rd27, [_Z15tfm_linear_normPfS_iiPKfS1_PKiS3_S1_S1_iiiiS1_S1__param_14];
	ld.param.u64 	%rd28, [_Z15tfm_linear_normPfS_iiPKfS1_PKiS3_S1_S1_iiiiS1_S1__param_15];
	cvta.to.global.u64 	%rd1, %rd22;
	cvta.to.global.u64 	%rd2, %rd21;
	cvta.to.global.u64 	%rd3, %rd28;
	cvta.to.global.u64 	%rd4, %rd27;
	cvta.to.global.u64 	%rd5, %rd25;
	cvta.to.global.u64 	%rd6, %rd24;
	cvta.to.global.u64 	%rd7, %rd23;
	cvta.to.global.u64 	%rd8, %rd26;
	mov.u32 	%r17, %ctaid.x;
	mov.u32 	%r18, %ntid.x;
	mov.u32 	%r19, %tid.x;
	mad.lo.s32 	%r1, %r17, %r18, %r19;
	setp.ge.s32 	%p1, %r1, %r16;
	@%p1 bra 	$L__BB3_17;
	ld.global.f32 	%f36, [%rd8+4];
	ld.global.f32 	%f1, [%rd8];
	sub.f32 	%f2, %f36, %f1;
	setp.lt.s32 	%p2, %r12, 1;
	mov.f32 	%f130, 0f00000000;
	mov.f32 	%f131, %f130;
	@%p2 bra 	$L__BB3_16;
	mul.lo.s32 	%r21, %r14, %r13;
	mul.lo.s32 	%r2, %r21, %r15;
	mul.wide.s32 	%rd29, %r11, 4;
	add.s64 	%rd9, %rd8, %rd29;
	setp.eq.s32 	%p3, %r12, 1;
	mov.f32 	%f131, 0f00000000;
	mov.b32 	%r51, 0;
	mov.f32 	%f130, %f131;
	@%p3 bra 	$L__BB3_11;
	and.b32  	%r51, %r12, 2147483646;
	neg.s32 	%r50, %r51;
	shl.b32 	%r5, %r11, 1;
	add.s64 	%rd76, %rd3, 4;
	add.s64 	%rd75, %rd6, 4;
	add.s64 	%rd74, %rd7, 4;
	mov.f32 	%f131, 0f00000000;
	mov.b32 	%r49, 0;
$L__BB3_4:
	ld.global.u32 	%r23, [%rd74+-4];
	add.s32 	%r24, %r23, -1;
	ld.global.u32 	%r25, [%rd75+-4];
	add.s32 	%r26, %r25, -1;
	mad.lo.s32 	%r27, %r2, %r24, %r1;
	mad.lo.s32 	%r28, %r2, %r26, %r1;
	mul.wide.s32 	%rd30, %r27, 4;
	add.s64 	%rd31, %rd5, %rd30;
	ld.global.f32 	%f41, [%rd31];
	mul.wide.s32 	%rd32, %r28, 4;
	add.s64 	%rd33, %rd5, %rd32;
	ld.global.f32 	%f42, [%rd33];
	add.f32 	%f5, %f41, %f42;
	add.s64 	%rd34, %rd4, %rd30;
	ld.global.f32 	%f43, [%rd34];
	add.s64 	%rd35, %rd4, %rd32;
	ld.global.f32 	%f44, [%rd35];
	mul.f32 	%f6, %f43, %f44;
	setp.lt.f32 	%p4, %f5, %f1;
	mov.f32 	%f126, 0f00000000;
	mov.f32 	%f127, 0f00000000;
	@%p4 bra 	$L__BB3_7;
	ld.global.f32 	%f46, [%rd9+-4];
	setp.gt.f32 	%p5, %f5, %f46;
	@%p5 bra 	$L__BB3_7;
	ld.global.f32 	%f47, [%rd76+-4];
	mul.f32 	%f48, %f6, %f47;
	sub.f32 	%f49, %f5, %f1;
	div.rn.f32 	%f50, %f49, %f2;
	cvt.rmi.f32.f32 	%f51, %f50;
	cvt.rzi.s32.f32 	%r29, %f51;
	add.s32 	%r30, %r29, %r49;
	mul.wide.s32 	%rd36, %r30, 4;
	add.s64 	%rd37, %rd2, %rd36;
	ld.global.f32 	%f52, [%rd37];
	add.s64 	%rd38, %rd1, %rd36;
	ld.global.f32 	%f53, [%rd38];
	ld.global.f32 	%f54, [%rd37+4];
	ld.global.f32 	%f55, [%rd38+4];
	sub.f32 	%f56, %f54, %f52;
	sub.f32 	%f57, %f55, %f53;
	mul.wide.s32 	%rd39, %r29, 4;
	add.s64 	%rd40, %rd8, %rd39;
	ld.global.f32 	%f58, [%rd40];
	sub.f32 	%f59, %f5, %f58;
	mul.f32 	%f60, %f56, %f59;
	div.rn.f32 	%f61, %f60, %f2;
	add.f32 	%f62, %f52, %f61;
	mul.f32 	%f126, %f48, %f62;
	mul.f32 	%f63, %f57, %f59;
	div.rn.f32 	%f64, %f63, %f2;
	add.f32 	%f65, %f53, %f64;
	mul.f32 	%f127, %f48, %f65;
$L__BB3_7:
	add.f32 	%f11, %f130, %f126;
	add.f32 	%f12, %f131, %f127;
	ld.global.u32 	%r31, [%rd74];
	add.s32 	%r32, %r31, -1;
	ld.global.u32 	%r33, [%rd75];
	add.s32 	%r34, %r33, -1;
	mad.lo.s32 	%r35, %r2, %r32, %r1;
	mad.lo.s32 	%r36, %r2, %r34, %r1;
	mul.wide.s32 	%rd41, %r35, 4;
	add.s64 	%rd42, %rd5, %rd41;
	ld.global.f32 	%f67, [%rd42];
	mul.wide.s32 	%rd43, %r36, 4;
	add.s64 	%rd44, %rd5, %rd43;
	ld.global.f32 	%f68, [%rd44];
	add.f32 	%f13, %f67, %f68;
	add.s64 	%rd45, %rd4, %rd41;
	ld.global.f32 	%f69, [%rd45];
	add.s64 	%rd46, %rd4, %rd43;
	ld.global.f32 	%f70, [%rd46];
	mul.f32 	%f14, %f69, %f70;
	setp.lt.f32 	%p6, %f13, %f1;
	mov.f32 	%f128, 0f00000000;
	mov.f32 	%f129, 0f00000000;
	@%p6 bra 	$L__BB3_10;
	ld.global.f32 	%f72, [%rd9+-4];
	setp.gt.f32 	%p7, %f13, %f72;
	@%p7 bra 	$L__BB3_10;
	ld.global.f32 	%f73, [%rd76];
	mul.f32 	%f74, %f14, %f73;
	sub.f32 	%f75, %f13, %f1;
	div.rn.f32 	%f76, %f75, %f2;
	cvt.rmi.f32.f32 	%f77, %f76;
	cvt.rzi.s32.f32 	%r37, %f77;
	add.s32 	%r38, %r11, %r37;
	add.s32 	%r39, %r38, %r49;
	mul.wide.s32 	%rd47, %r39, 4;
	add.s64 	%rd48, %rd2, %rd47;
	ld.global.f32 	%f78, [%rd48];
	add.s64 	%rd49, %rd1, %rd47;
	ld.global.f32 	%f79, [%rd49];
	ld.global.f32 	%f80, [%rd48+4];
	ld.global.f32 	%f81, [%rd49+4];
	sub.f32 	%f82, %f80, %f78;
	sub.f32 	%f83, %f81, %f79;
	mul.wide.s32 	%rd50, %r37, 4;
	add.s64 	%rd51, %rd8, %rd50;
	ld.global.f32 	%f84, [%rd51];
	sub.f32 	%f85, %f13, %f84;
	mul.f32 	%f86, %f82, %f85;
	div.rn.f32 	%f87, %f86, %f2;
	add.f32 	%f88, %f78, %f87;
	mul.f32 	%f128, %f74, %f88;
	mul.f32 	%f89, %f83, %f85;
	div.rn.f32 	%f90, %f89, %f2;
	add.f32 	%f91, %f79, %f90;
	mul.f32 	%f129, %f74, %f91;
$L__BB3_10:
	add.f32 	%f130, %f11, %f128;
	add.f32 	%f131, %f12, %f129;
	add.s32 	%r50, %r50, 2;
	add.s32 	%r49, %r49, %r5;
	add.s64 	%rd76, %rd76, 8;
	add.s64 	%rd75, %rd75, 8;
	add.s64 	%rd74, %rd74, 8;
	setp.ne.s32 	%p8, %r50, 0;
	@%p8 bra 	$L__BB3_4;
$L__BB3_11:
	and.b32  	%r40, %r12, 1;
	setp.eq.b32 	%p9, %r40, 1;
	not.pred 	%p10, %p9;
	mov.f32 	%f134, 0f00000000;
	mov.f32 	%f135, 0f00000000;
	@%p10 bra 	$L__BB3_16;
	mul.wide.u32 	%rd52, %r51, 4;
	add.s64 	%rd53, %rd7, %rd52;
	ld.global.u32 	%r41, [%rd53];
	add.s32 	%r42, %r41, -1;
	add.s64 	%rd54, %rd6, %rd52;
	ld.global.u32 	%r43, [%rd54];
	add.s32 	%r44, %r43, -1;
	mad.lo.s32 	%r45, %r2, %r42, %r1;
	mad.lo.s32 	%r46, %r2, %r44, %r1;
	mul.wide.s32 	%rd55, %r45, 4;
	add.s64 	%rd56, %rd5, %rd55;
	ld.global.f32 	%f93, [%rd56];
	mul.wide.s32 	%rd57, %r46, 4;
	add.s64 	%rd58, %rd5, %rd57;
	ld.global.f32 	%f94, [%rd58];
	add.f32 	%f25, %f93, %f94;
	add.s64 	%rd59, %rd4, %rd55;
	ld.global.f32 	%f95, [%rd59];
	add.s64 	%rd60, %rd4, %rd57;
	ld.global.f32 	%f96, [%rd60];
	mul.f32 	%f97, %f95, %f96;
	add.s64 	%rd61, %rd3, %rd52;
	ld.global.f32 	%f98, [%rd61];
	mul.f32 	%f26, %f97, %f98;
	setp.lt.f32 	%p11, %f25, %f1;
	@%p11 bra 	$L__BB3_15;
	ld.global.f32 	%f100, [%rd9+-4];
	setp.gt.f32 	%p12, %f25, %f100;
	@%p12 bra 	$L__BB3_15;
	sub.f32 	%f101, %f25, %f1;
	div.rn.f32 	%f102, %f101, %f2;
	cvt.rmi.f32.f32 	%f103, %f102;
	cvt.rzi.s32.f32 	%r47, %f103;
	mad.lo.s32 	%r48, %r51, %r11, %r47;
	mul.wide.s32 	%rd62, %r48, 4;
	add.s64 	%rd63, %rd2, %rd62;
	ld.global.f32 	%f104, [%rd63];
	add.s64 	%rd64, %rd1, %rd62;
	ld.global.f32 	%f105, [%rd64];
	ld.global.f32 	%f106, [%rd63+4];
	ld.global.f32 	%f107, [%rd64+4];
	sub.f32 	%f108, %f106, %f104;
	sub.f32 	%f109, %f107, %f105;
	mul.wide.s32 	%rd65, %r47, 4;
	add.s64 	%rd66, %rd8, %rd65;
	ld.global.f32 	%f110, [%rd66];
	sub.f32 	%f111, %f25, %f110;
	mul.f32 	%f112, %f108, %f111;
	div.rn.f32 	%f113, %f112, %f2;
	add.f32 	%f114, %f104, %f113;
	mul.f32 	%f134, %f26, %f114;
	mul.f32 	%f115, %f109, %f111;
	div.rn.f32 	%f116, %f115, %f2;
	add.f32 	%f117, %f105, %f116;
	mul.f32 	%f135, %f26, %f117;
$L__BB3_15:
	add.f32 	%f130, %f130, %f134;
	add.f32 	%f131, %f131, %f135;
$L__BB3_16:
	ld.param.u64 	%rd73, [_Z15tfm_linear_normPfS_iiPKfS1_PKiS3_S1_S1_iiiiS1_S1__param_1];
	ld.param.u64 	%rd72, [_Z15tfm_linear_normPfS_iiPKfS1_PKiS3_S1_S1_iiiiS1_S1__param_0];
	cvta.to.global.u64 	%rd67, %rd72;
	mul.wide.s32 	%rd68, %r1, 4;
	add.s64 	%rd69, %rd67, %rd68;
	st.global.f32 	[%rd69], %f130;
	cvta.to.global.u64 	%rd70, %rd73;
	add.s64 	%rd71, %rd70, %rd68;
	st.global.f32 	[%rd71], %f131;
$L__BB3_17:
	ret;

}
	// .globl	_Z15tfm_linear_2dlyPfS_iiPKfS1_PKiS3_S1_S1_S1_iiiiS1_S1_S1_
.visible .entry _Z15tfm_linear_2dlyPfS_iiPKfS1_PKiS3_S1_S1_S1_iiiiS1_S1_S1_(
	.param .u64 .ptr .align 1 _Z15tfm_linear_2dlyPfS_iiPKfS1_PKiS3_S1_S1_S1_iiiiS1_S1_S1__param_0,
	.param .u64 .ptr .align 1 _Z15tfm_linear_2dlyPfS_iiPKfS1_PKiS3_S1_S1_S1_iiiiS1_S1_S1__param_1,
	.param .u32 _Z15tfm_linear_2dlyPfS_iiPKfS1_PKiS3_S1_S1_S1_iiiiS1_S1_S1__param_2,
	.param .u32 _Z15tfm_linear_2dlyPfS_iiPKfS1_PKiS3_S1_S1_S1_iiiiS1_S1_S1__param_3,
	.param .u64 .ptr .align 1 _Z15tfm_linear_2dlyPfS_iiPKfS1_PKiS3_S1_S1_S1_iiiiS1_S1_S1__param_4,
	.param .u64 .ptr .align 1 _Z15tfm_linear_2dlyPfS_iiPKfS1_PKiS3_S1_S1_S1_iiiiS1_S1_S1__param_5,
	.param .u64 .ptr .align 1 _Z15tfm_linear_2dlyPfS_iiPKfS1_PKiS3_S1_S1_S1_iiiiS1_S1_S1__param_6,
	.param .u64 .ptr .align 1 _Z15tfm_linear_2dlyPfS_iiPKfS1_PKiS3_S1_S1_S1_iiiiS1_S1_S1__param_7,
	.param .u64 .ptr .align 1 _Z15tfm_linear_2dlyPfS_iiPKfS1_PKiS3_S1_S1_S1_iiiiS1_S1_S1__param_8,
	.param .u64 .ptr .align 1 _Z15tfm_linear_2dlyPfS_iiPKfS1_PKiS3_S1_S1_S1_iiiiS1_S1_S1__param_9,
	.param .u64 .ptr .align 1 _Z15tfm_linear_2dlyPfS_iiPKfS1_PKiS3_S1_S1_S1_iiiiS1_S1_S1__param_10,
	.param .u32 _Z15tfm_linear_2dlyPfS_iiPKfS1_PKiS3_S1_S1_S1_iiiiS1_S1_S1__param_11,
	.param .u32 _Z15tfm_linear_2dlyPfS_iiPKfS1_PKiS3_S1_S1_S1_iiiiS1_S1_S1__param_12,
	.param .u32 _Z15tfm_linear_2dlyPfS_iiPKfS1_PKiS3_S1_S1_S1_iiiiS1_S1_S1__param_13,
	.param .u32 _Z15tfm_linear_2dlyPfS_iiPKfS1_PKiS3_S1_S1_S1_iiiiS1_S1_S1__param_14,
	.param .u64 .ptr .align 1 _Z15tfm_linear_2dlyPfS_iiPKfS1_PKiS3_S1_S1_S1_iiiiS1_S1_S1__param_15,
	.param .u64 .ptr .align 1 _Z15tfm_linear_2dlyPfS_iiPKfS1_PKiS3_S1_S1_S1_iiiiS1_S1_S1__param_16,
	.param .u64 .ptr .align 1 _Z15tfm_linear_2dlyPfS_iiPKfS1_PKiS3_S1_S1_S1_iiiiS1_S1_S1__param_17
)
{
	.reg .pred 	%p<13>;
	.reg .b32 	%r<56>;
	.reg .b32 	%f<138>;
	.reg .b64 	%rd<83>;

	ld.param.u32 	%r10, [_Z15tfm_linear_2dlyPfS_iiPKfS1_PKiS3_S1_S1_S1_iiiiS1_S1_S1__param_2];
	ld.param.u32 	%r11, [_Z15tfm_linear_2dlyPfS_iiPKfS1_PKiS3_S1_S1_S1_iiiiS1_S1_S1__param_3];
	ld.param.u64 	%rd24, [_Z15tfm_linear_2dlyPfS_iiPKfS1_PKiS3_S1_S1_S1_iiiiS1_S1_S1__param_4];
	ld.param.u64 	%rd25, [_Z15tfm_linear_2dlyPfS_iiPKfS1_PKiS3_S1_S1_S1_iiiiS1_S1_S1__param_5];
	ld.param.u64 	%rd23, [_Z15tfm_linear_2dlyPfS_iiPKfS1_PKiS3_S1_S1_S1_iiiiS1_S1_S1__param_6];
	ld.param.u64 	%rd26, [_Z15tfm_linear_2dlyPfS_iiPKfS1_PKiS3_S1_S1_S1_iiiiS1_S1_S1__param_7];
	ld.param.u64 	%rd27, [_Z15tfm_linear_2dlyPfS_iiPKfS1_PKiS3_S1_S1_S1_iiiiS1_S1_S1__param_8];
	ld.param.u64 	%rd28, [_Z15tfm_linear_2dlyPfS_iiPKfS1_PKiS3_S1_S1_S1_iiiiS1_S1_S1__param_9];
	ld.param.u64 	%rd29, [_Z15tfm_linear_2dlyPfS_iiPKfS1_PKiS3_S1_S1_S1_iiiiS1_S1_S1__param_10];
	ld.param.u32 	%r15, [_Z15tfm_linear_2dlyPfS_iiPKfS1_PKiS3_S1_S1_S1_iiiiS1_S1_S1__param_11];
	ld.param.u64 	%rd30, [_Z15tfm_linear_2dlyPfS_iiPKfS1_PKiS3_S1_S1_S1_iiiiS1_S1_S1__param_15];
	ld.param.u64 	%rd31, [_Z15tfm_linear_2dlyPfS_iiPKfS1_PKiS3_S1_S1_S1_iiiiS1_S1_S1__param_16];
	ld.param.u64 	%rd32, [_Z15tfm_linear_2dlyPfS_iiPKfS1_PKiS3_S1_S1_S1_iiiiS1_S1_S1__param_17];
	cvta.to.global.u64 	%rd1, %rd25;
	cvta.to.global.u64 	%rd2, %rd24;
	cvta.to.global.u64 	%rd3, %rd32;
	cvta.to.global.u64 	%rd4, %rd31;
	cvta.to.global.u64 	%rd5, %rd30;
	cvta.to.global.u64 	%rd6, %rd28;
	cvta.to.global.u64 	%rd7, %rd27;
	cvta.to.global.u64 	%rd8, %rd26;
	cvta.to.global.u64 	%rd9, %rd23;
	cvta.to.global.u64 	%rd10, %rd29;
	mov.u32 	%r16, %ctaid.x;
	mov.u32 	%r17, %ntid.x;
	mov.u32 	%r18, %tid.x;
	mad.lo.s32 	%r1, %r16, %r17, %r18;
	setp.ge.s32 	%p1, %r1, %r15;
	@%p1 bra 	$L__BB4_17;
	ld.global.f32 	%f36, [%rd10+4];
	ld.global.f32 	%f1, [%rd10];
	sub.f32 	%f2, %f36, %f1;
	setp.lt.s32 	%p2, %r11, 1;
	mov.f32 	%f130, 0f00000000;
	mov.f32 	%f131, %f130;
	@%p2 bra 	$L__BB4_16;
	ld.param.u32 	%r52, [_Z15tfm_linear_2dlyPfS_iiPKfS1_PKiS3_S1_S1_S1_iiiiS1_S1_S1__param_14];
	ld.param.u32 	%r51, [_Z15tfm_linear_2dlyPfS_iiPKfS1_PKiS3_S1_S1_S1_iiiiS1_S1_S1__param_13];
	ld.param.u32 	%r50, [_Z15tfm_linear_2dlyPfS_iiPKfS1_PKiS3_S1_S1_S1_iiiiS1_S1_S1__param_12];
	mul.lo.s32 	%r20, %r51, %r50;
	mul.lo.s32 	%r2, %r20, %r52;
	mul.wide.s32 	%rd33, %r10, 4;
	add.s64 	%rd11, %rd10, %rd33;
	setp.eq.s32 	%p3, %r11, 1;
	mov.f32 	%f131, 0f00000000;
	mov.b32 	%r55, 0;
	mov.f32 	%f130, %f131;
	@%p3 bra 	$L__BB4_11;
	and.b32  	%r22, %r11, 2147483646;
	neg.s32 	%r54, %r22;
	add.s64 	%rd82, %rd3, 4;
	add.s64 	%rd81, %rd8, 4;
	add.s64 	%rd80, %rd9, 4;
	mov.f32 	%f131, 0f00000000;
	mov.b32 	%r53, 0;
$L__BB4_4:
	ld.global.u32 	%r23, [%rd80+-4];
	add.s32 	%r24, %r23, -1;
	ld.global.u32 	%r25, [%rd81+-4];
	add.s32 	%r26, %r25, -1;
	mad.lo.s32 	%r27, %r2, %r24, %r1;
	mad.lo.s32 	%r28, %r2, %r26, %r1;
	mul.wide.s32 	%rd34, %r27, 4;
	add.s64 	%rd35, %rd7, %rd34;
	ld.global.f32 	%f41, [%rd35];
	mul.wide.s32 	%rd36, %r28, 4;
	add.s64 	%rd37, %rd6, %rd36;
	ld.global.f32 	%f42, [%rd37];
	add.f32 	%f5, %f41, %f42;
	add.s64 	%rd38, %rd5, %rd34;
	ld.global.f32 	%f43, [%rd38];
	add.s64 	%rd39, %rd4, %rd36;
	ld.global.f32 	%f44, [%rd39];
	mul.f32 	%f6, %f43, %f44;
	setp.lt.f32 	%p4, %f5, %f1;
	mov.f32 	%f126, 0f00000000;
	mov.f32 	%f127, 0f00000000;
	@%p4 bra 	$L__BB4_7;
	ld.global.f32 	%f46, [%rd11+-4];
	setp.gt.f32 	%p5, %f5, %f46;
	@%p5 bra 	$L__BB4_7;
	ld.global.f32 	%f47, [%rd82+-4];
	mul.f32 	%f48, %f6, %f47;
	sub.f32 	%f49, %f5, %f1;
	div.rn.f32 	%f50, %f49, %f2;
	cvt.rmi.f32.f32 	%f51, %f50;
	cvt.rzi.s32.f32 	%r29, %f51;
	add.s32 	%r30, %r29, %r53;
	mul.wide.s32 	%rd40, %r30, 4;
	add.s64 	%rd41, %rd2, %rd40;
	ld.global.f32 	%f52, [%rd41];
	add.s64 	%rd42, %rd1, %rd40;
	ld.global.f32 	%f53, [%rd42];
	ld.global.f32 	%f54, [%rd41+4];
	ld.global.f32 	%f55, [%rd42+4];
	sub.f32 	%f56, %f54, %f52;
	sub.f32 	%f57, %f55, %f53;
	mul.wide.s32 	%rd43, %r29, 4;
	add.s64 	%rd44, %rd10, %rd43;
	ld.global.f32 	%f58, [%rd44];
	sub.f32 	%f59, %f5, %f58;
	mul.f32 	%f60, %f56, %f59;
	div.rn.f32 	%f61, %f60, %f2;
	add.f32 	%f62, %f52, %f61;
	mul.f32 	%f126, %f48, %f62;
	mul.f32 	%f63, %f57, %f59;
	div.rn.f32 	%f64, %f63, %f2;
	add.f32 	%f65, %f53, %f64;
	mul.f32 	%f127, %f48, %f65;
$L__BB4_7:
	add.f32 	%f11, %f130, %f126;
	add.f32 	%f12, %f131, %f127;
	ld.global.u32 	%r31, [%rd80];
	add.s32 	%r32, %r31, -1;
	ld.global.u32 	%r33, [%rd81];
	add.s32 	%r34, %r33, -1;
	mad.lo.s32 	%r35, %r2, %r32, %r1;
	mad.lo.s32 	%r36, %r2, %r34, %r1;
	mul.wide.s32 	%rd45, %r35, 4;
	add.s64 	%rd46, %rd7, %rd45;
	ld.global.f32 	%f67, [%rd46];
	mul.wide.s32 	%rd47, %r36, 4;
	add.s64 	%rd48, %rd6, %rd47;
	ld.global.f32 	%f68, [%rd48];
	add.f32 	%f13, %f67, %f68;
	add.s64 	%rd49, %rd5, %rd45;
	ld.global.f32 	%f69, [%rd49];
	add.s64 	%rd50, %rd4, %rd47;
	ld.global.f32 	%f70, [%rd50];
	mul.f32 	%f14, %f69, %f70;
	setp.lt.f32 	%p6, %f13, %f1;
	mov.f32 	%f128, 0f00000000;
	mov.f32 	%f129, 0f00000000;
	@%p6 bra 	$L__BB4_10;
	ld.global.f32 	%f72, [%rd11+-4];
	setp.gt.f32 	%p7, %f13, %f72;
	@%p7 bra 	$L__BB4_10;
	ld.global.f32 	%f73, [%rd82];
	mul.f32 	%f74, %f14, %f73;
	sub.f32 	%f75, %f13, %f1;
	div.rn.f32 	%f76, %f75, %f2;
	cvt.rmi.f32.f32 	%f77, %f76;
	cvt.rzi.s32.f32 	%r37, %f77;
	add.s32 	%r38, %r10, %r37;
	add.s32 	%r39, %r38, %r53;
	mul.wide.s32 	%rd51, %r39, 4;
	add.s64 	%rd52, %rd2, %rd51;
	ld.global.f32 	%f78, [%rd52];
	add.s64 	%rd53, %rd1, %rd51;
	ld.global.f32 	%f79, [%rd53];
	ld.global.f32 	%f80, [%rd52+4];
	ld.global.f32 	%f81, [%rd53+4];
	sub.f32 	%f82, %f80, %f78;
	sub.f32 	%f83, %f81, %f79;
	mul.wide.s32 	%rd54, %r37, 4;
	add.s64 	%rd55, %rd10, %rd54;
	ld.global.f32 	%f84, [%rd55];
	sub.f32 	%f85, %f13, %f84;
	mul.f32 	%f86, %f82, %f85;
	div.rn.f32 	%f87, %f86, %f2;
	add.f32 	%f88, %f78, %f87;
	mul.f32 	%f128, %f74, %f88;
	mul.f32 	%f89, %f83, %f85;
	div.rn.f32 	%f90, %f89, %f2;
	add.f32 	%f91, %f79, %f90;
	mul.f32 	%f129, %f74, %f91;
$L__BB4_10:
	and.b32  	%r55, %r11, 2147483646;
	add.f32 	%f130, %f11, %f128;
	add.f32 	%f131, %f12, %f129;
	add.s32 	%r54, %r54, 2;
	shl.b32 	%r40, %r10, 1;
	add.s32 	%r53, %r53, %r40;
	add.s64 	%rd82, %rd82, 8;
	add.s64 	%rd81, %rd81, 8;
	add.s64 	%rd80, %rd80, 8;
	setp.ne.s32 	%p8, %r54, 0;
	@%p8 bra 	$L__BB4_4;
$L__BB4_11:
	and.b32  	%r41, %r11, 1;
	setp.eq.b32 	%p9, %r41, 1;
	not.pred 	%p10, %p9;
	mov.f32 	%f134, 0f00000000;
	mov.f32 	%f135, 0f00000000;
	@%p10 bra 	$L__BB4_16;
	ld.param.u64 	%rd79, [_Z15tfm_linear_2dlyPfS_iiPKfS1_PKiS3_S1_S1_S1_iiiiS1_S1_S1__param_6];
	cvta.to.global.u64 	%rd56, %rd79;
	mul.wide.u32 	%rd57, %r55, 4;
	add.s64 	%rd58, %rd56, %rd57;
	ld.global.u32 	%r42, [%rd58];
	add.s32 	%r43, %r42, -1;
	add.s64 	%rd59, %rd8, %rd57;
	ld.global.u32 	%r44, [%rd59];
	add.s32 	%r45, %r44, -1;
	mad.lo.s32 	%r46, %r2, %r43, %r1;
	mad.lo.s32 	%r47, %r2, %r45, %r1;
	mul.wide.s32 	%rd60, %r46, 4;
	add.s64 	%rd61, %rd7, %rd60;
	ld.global.f32 	%f93, [%rd61];
	mul.wide.s32 	%rd62, %r47, 4;
	add.s64 	%rd63, %rd6, %rd62;
	ld.global.f32 	%f94, [%rd63];
	add.f32 	%f25, %f93, %f94;
	add.s64 	%rd64, %rd5, %rd60;
	ld.global.f32 	%f95, [%rd64];
	add.s64 	%rd65, %rd4, %rd62;
	ld.global.f32 	%f96, [%rd65];
	mul.f32 	%f97, %f95, %f96;
	add.s64 	%rd66, %rd3, %rd57;
	ld.global.f32 	%f98, [%rd66];
	mul.f32 	%f26, %f97, %f98;
	setp.lt.f32 	%p11, %f25, %f1;
	@%p11 bra 	$L__BB4_15;
	ld.global.f32 	%f100, [%rd11+-4];
	setp.gt.f32 	%p12, %f25, %f100;
	@%p12 bra 	$L__BB4_15;
	sub.f32 	%f101, %f25, %f1;
	div.rn.f32 	%f102, %f101, %f2;
	cvt.rmi.f32.f32 	%f103, %f102;
	cvt.rzi.s32.f32 	%r48, %f103;
	mad.lo.s32 	%r49, %r55, %r10, %r48;
	mul.wide.s32 	%rd67, %r49, 4;
	add.s64 	%rd68, %rd2, %rd67;
	ld.global.f32 	%f104, [%rd68];
	add.s64 	%rd69, %rd1, %rd67;
	ld.global.f32 	%f105, [%rd69];
	ld.global.f32 	%f106, [%rd68+4];
	ld.global.f32 	%f107, [%rd69+4];
	sub.f32 	%f108, %f106, %f104;
	sub.f32 	%f109, %f107, %f105;
	mul.wide.s32 	%rd70, %r48, 4;
	add.s64 	%rd71, %rd10, %rd70;
	ld.global.f32 	%f110, [%rd71];
	sub.f32 	%f111, %f25, %f110;
	mul.f32 	%f112, %f108, %f111;
	div.rn.f32 	%f113, %f112, %f2;
	add.f32 	%f114, %f104, %f113;
	mul.f32 	%f134, %f26, %f114;
	mul.f32 	%f115, %f109, %f111;
	div.rn.f32 	%f116, %f115, %f2;
	add.f32 	%f117, %f105, %f116;
	mul.f32 	%f135, %f26, %f117;
$L__BB4_15:
	add.f32 	%f130, %f130, %f134;
	add.f32 	%f131, %f131, %f135;
$L__BB4_16:
	ld.param.u64 	%rd78, [_Z15tfm_linear_2dlyPfS_iiPKfS1_PKiS3_S1_S1_S1_iiiiS1_S1_S1__param_1];
	ld.param.u64 	%rd77, [_Z15tfm_linear_2dlyPfS_iiPKfS1_PKiS3_S1_S1_S1_iiiiS1_S1_S1__param_0];
	cvta.to.global.u64 	%rd72, %rd77;
	mul.wide.s32 	%rd73, %r1, 4;
	add.s64 	%rd74, %rd72, %rd73;
	st.global.f32 	[%rd74], %f130;
	cvta.to.global.u64 	%rd75, %rd78;
	add.s64 	%rd76, %rd75, %rd73;
	st.global.f32 	[%rd76], %f131;
$L__BB4_17:
	ret;

}
	// .globl	_Z14tfm_linear_hmcPfS_iiPKfS1_PKiS3_S1_S1_S1_iiiiS1_S1_S1_
.visible .entry _Z14tfm_linear_hmcPfS_iiPKfS1_PKiS3_S1_S1_S1_iiiiS1_S1_S1_(
	.param .u64 .ptr .align 1 _Z14tfm_linear_hmcPfS_iiPKfS1_PKiS3_S1_S1_S1_iiiiS1_S1_S1__param_0,
	.param .u64 .ptr .align 1 _Z14tfm_linear_hmcPfS_iiPKfS1_PKiS3_S1_S1_S1_iiiiS1_S1_S1__param_1,
	.param .u32 _Z14tfm_linear_hmcPfS_iiPKfS1_PKiS3_S1_S1_S1_iiiiS1_S1_S1__param_2,
	.param .u32 _Z14tfm_linear_hmcPfS_iiPKfS1_PKiS3_S1_S1_S1_iiiiS1_S1_S1__param_3,
	.param .u64 .ptr .align 1 _Z14tfm_linear_hmcPfS_iiPKfS1_PKiS3_S1_S1_S1_iiiiS1_S1_S1__param_4,
	.param .u64 .ptr .align 1 _Z14tfm_linear_hmcPfS_iiPKfS1_PKiS3_S1_S1_S1_iiiiS1_S1_S1__param_5,
	.param .u64 .ptr .align 1 _Z14tfm_linear_hmcPfS_iiPKfS1_PKiS3_S1_S1_S1_iiiiS1_S1_S1__param_6,
	.param .u64 .ptr .align 1 _Z14tfm_linear_hmcPfS_iiPKfS1_PKiS3_S1_S1_S1_iiiiS1_S1_S1__param_7,
	.param .u64 .ptr .align 1 _Z14tfm_linear_hmcPfS_iiPKfS1_PKiS3_S1_S1_S1_iiiiS1_S1_S1__param_8,
	.param .u64 .ptr .align 1 _Z14tfm_linear_hmcPfS_iiPKfS1_PKiS3_S1_S1_S1_iiiiS1_S1_S1__param_9,
	.param .u64 .ptr .align 1 _Z14tfm_linear_hmcPfS_iiPKfS1_PKiS3_S1_S1_S1_iiiiS1_S1_S1__param_10,
	.param .u32 _Z14tfm_linear_hmcPfS_iiPKfS1_PKiS3_S1_S1_S1_iiiiS1_S1_S1__param_11,
	.param .u32 _Z14tfm_linear_hmcPfS_iiPKfS1_PKiS3_S1_S1_S1_iiiiS1_S1_S1__param_12,
	.param .u32 _Z14tfm_linear_hmcPfS_iiPKfS1_PKiS3_S1_S1_S1_iiiiS1_S1_S1__param_13,
	.param .u32 _Z14tfm_linear_hmcPfS_iiPKfS1_PKiS3_S1_S1_S1_iiiiS1_S1_S1__param_14,
	.param .u64 .ptr .align 1 _Z14tfm_linear_hmcPfS_iiPKfS1_PKiS3_S1_S1_S1_iiiiS1_S1_S1__param_15,
	.param .u64 .ptr .align 1 _Z14tfm_linear_hmcPfS_iiPKfS1_PKiS3_S1_S1_S1_iiiiS1_S1_S1__param_16,
	.param .u64 .ptr .align 1 _Z14tfm_linear_hmcPfS_iiPKfS1_PKiS3_S1_S1_S1_iiiiS1_S1_S1__param_17
)
{
	.reg .pred 	%p<8>;
	.reg .b32 	%r<31>;
	.reg .b32 	%f<79>;
	.reg .b64 	%rd<60>;

	ld.param.u64 	%rd19, [_Z14tfm_linear_hmcPfS_iiPKfS1_PKiS3_S1_S1_S1_iiiiS1_S1_S1__param_1];
	ld.param.u32 	%r8, [_Z14tfm_linear_hmcPfS_iiPKfS1_PKiS3_S1_S1_S1_iiiiS1_S1_S1__param_2];
	ld.param.u32 	%r9, [_Z14tfm_linear_hmcPfS_iiPKfS1_PKiS3_S1_S1_S1_iiiiS1_S1_S1__param_3];
	ld.param.u64 	%rd27, [_Z14tfm_linear_hmcPfS_iiPKfS1_PKiS3_S1_S1_S1_iiiiS1_S1_S1__param_4];
	ld.param.u64 	%rd28, [_Z14tfm_linear_hmcPfS_iiPKfS1_PKiS3_S1_S1_S1_iiiiS1_S1_S1__param_5];
	ld.param.u64 	%rd20, [_Z14tfm_linear_hmcPfS_iiPKfS1_PKiS3_S1_S1_S1_iiiiS1_S1_S1__param_6];
	ld.param.u64 	%rd21, [_Z14tfm_linear_hmcPfS_iiPKfS1_PKiS3_S1_S1_S1_iiiiS1_S1_S1__param_7];
	ld.param.u64 	%rd22, [_Z14tfm_linear_hmcPfS_iiPKfS1_PKiS3_S1_S1_S1_iiiiS1_S1_S1__param_8];
	ld.param.u64 	%rd23, [_Z14tfm_linear_hmcPfS_iiPKfS1_PKiS3_S1_S1_S1_iiiiS1_S1_S1__param_9];
	ld.param.u64 	%rd29, [_Z14tfm_linear_hmcPfS_iiPKfS1_PKiS3_S1_S1_S1_iiiiS1_S1_S1__param_10];
	ld.param.u32 	%r13, [_Z14tfm_linear_hmcPfS_iiPKfS1_PKiS3_S1_S1_S1_iiiiS1_S1_S1__param_11];
	ld.param.u32 	%r10, [_Z14tfm_linear_hmcPfS_iiPKfS1_PKiS3_S1_S1_S1_iiiiS1_S1_S1__param_12];
	ld.param.u32 	%r11, [_Z14tfm_linear_hmcPfS_iiPKfS1_PKiS3_S1_S1_S1_iiiiS1_S1_S1__param_13];
	ld.param.u32 	%r12, [_Z14tfm_linear_hmcPfS_iiPKfS1_PKiS3_S1_S1_S1_iiiiS1_S1_S1__param_14];
	ld.param.u64 	%rd24, [_Z14tfm_linear_hmcPfS_iiPKfS1_PKiS3_S1_S1_S1_iiiiS1_S1_S1__param_15];
	ld.param.u64 	%rd25, [_Z14tfm_linear_hmcPfS_iiPKfS1_PKiS3_S1_S1_S1_iiiiS1_S1_S1__param_16];
	ld.param.u64 	%rd26, [_Z14tfm_linear_hmcPfS_iiPKfS1_PKiS3_S1_S1_S1_iiiiS1_S1_S1__param_17];
	cvta.to.global.u64 	%rd1, %rd28;
	cvta.to.global.u64 	%rd2, %rd27;
	cvta.to.global.u64 	%rd3, %rd29;
	mov.u32 	%r14, %ctaid.x;
	mov.u32 	%r15, %ntid.x;
	mov.u32 	%r16, %tid.x;
	mad.lo.s32 	%r1, %r14, %r15, %r16;
	setp.ge.s32 	%p1, %r1, %r13;
	@%p1 bra 	$L__BB5_11;
	ld.global.f32 	%f20, [%rd3+4];
	ld.global.f32 	%f1, [%rd3];
	sub.f32 	%f2, %f20, %f1;
	setp.lt.s32 	%p2, %r9, 1;
	mov.f32 	%f75, 0f00000000;
	mov.f32 	%f76, %f75;
	@%p2 bra 	$L__BB5_10;
	cvta.to.global.u64 	%rd4, %rd25;
	cvta.to.global.u64 	%rd5, %rd24;
	cvta.to.global.u64 	%rd6, %rd23;
	cvta.to.global.u64 	%rd7, %rd22;
	mul.lo.s32 	%r18, %r11, %r10;
	mul.lo.s32 	%r2, %r18, %r12;
	mul.wide.s32 	%rd30, %r8, 4;
	add.s64 	%rd8, %rd3, %rd30;
	neg.s32 	%r29, %r9;
	cvta.to.global.u64 	%rd57, %rd20;
	cvta.to.global.u64 	%rd58, %rd21;
	cvta.to.global.u64 	%rd59, %rd26;
	mov.f32 	%f76, 0f00000000;
	mov.b32 	%r30, 0;
	mov.f32 	%f75, %f76;
$L__BB5_3:
	ld.global.u32 	%r19, [%rd57];
	add.s32 	%r20, %r19, -1;
	ld.global.u32 	%r21, [%rd58];
	add.s32 	%r22, %r21, -1;
	mad.lo.s32 	%r23, %r2, %r20, %r1;
	mad.lo.s32 	%r24, %r2, %r22, %r1;
	mul.wide.s32 	%rd31, %r23, 4;
	add.s64 	%rd32, %rd7, %rd31;
	ld.global.f32 	%f22, [%rd32];
	mul.wide.s32 	%rd33, %r24, 4;
	add.s64 	%rd34, %rd6, %rd33;
	ld.global.f32 	%f23, [%rd34];
	add.f32 	%f5, %f22, %f23;
	add.s64 	%rd35, %rd7, %rd33;
	ld.global.f32 	%f24, [%rd35];
	add.s64 	%rd36, %rd6, %rd31;
	ld.global.f32 	%f25, [%rd36];
	add.f32 	%f6, %f24, %f25;
	add.s64 	%rd37, %rd5, %rd31;
	ld.global.f32 	%f26, [%rd37];
	add.s64 	%rd38, %rd4, %rd33;
	ld.global.f32 	%f27, [%rd38];
	mul.f32 	%f28, %f26, %f27;
	ld.global.f32 	%f29, [%rd59];
	mul.f32 	%f30, %f28, %f29;
	mul.f32 	%f7, %f30, 0f3F000000;
	add.s64 	%rd39, %rd5, %rd33;
	ld.global.f32 	%f31, [%rd39];
	add.s64 	%rd40, %rd4, %rd31;
	ld.global.f32 	%f32, [%rd40];
	mul.f32 	%f33, %f31, %f32;
	mul.f32 	%f8, %f33, %f29;
	setp.lt.f32 	%p3, %f5, %f1;
	@%p3 bra 	$L__BB5_6;
	ld.global.f32 	%f34, [%rd8+-4];
	setp.gt.f32 	%p4, %f5, %f34;
	@%p4 bra 	$L__BB5_6;
	sub.f32 	%f35, %f5, %f1;
	div.rn.f32 	%f36, %f35, %f2;
	cvt.rmi.f32.f32 	%f37, %f36;
	cvt.rzi.s32.f32 	%r25, %f37;
	add.s32 	%r26, %r25, %r30;
	mul.wide.s32 	%rd41, %r26, 4;
	add.s64 	%rd42, %rd2, %rd41;
	ld.global.f32 	%f38, [%rd42];
	add.s64 	%rd43, %rd1, %rd41;
	ld.global.f32 	%f39, [%rd43];
	ld.global.f32 	%f40, [%rd42+4];
	ld.global.f32 	%f41, [%rd43+4];
	sub.f32 	%f42, %f40, %f38;
	sub.f32 	%f43, %f41, %f39;
	mul.wide.s32 	%rd44, %r25, 4;
	add.s64 	%rd45, %rd3, %rd44;
	ld.global.f32 	%f44, [%rd45];
	sub.f32 	%f45, %f5, %f44;
	mul.f32 	%f46, %f42, %f45;
	div.rn.f32 	%f47, %f46, %f2;
	add.f32 	%f48, %f38, %f47;
	mul.f32 	%f49, %f43, %f45;
	div.rn.f32 	%f50, %f49, %f2;
	add.f32 	%f51, %f39, %f50;
	fma.rn.f32 	%f75, %f7, %f48, %f75;
	fma.rn.f32 	%f76, %f7, %f51, %f76;
$L__BB5_6:
	setp.lt.f32 	%p5, %f6, %f1;
	@%p5 bra 	$L__BB5_9;
	ld.global.f32 	%f52, [%rd8+-4];
	setp.gt.f32 	%p6, %f6, %f52;
	@%p6 bra 	$L__BB5_9;
	mul.f32 	%f53, %f8, 0f3F000000;
	sub.f32 	%f54, %f6, %f1;
	div.rn.f32 	%f55, %f54, %f2;
	cvt.rmi.f32.f32 	%f56, %f55;
	cvt.rzi.s32.f32 	%r27, %f56;
	add.s32 	%r28, %r27, %r30;
	mul.wide.s32 	%rd46, %r28, 4;
	add.s64 	%rd47, %rd2, %rd46;
	ld.global.f32 	%f57, [%rd47];
	add.s64 	%rd48, %rd1, %rd46;
	ld.global.f32 	%f58, [%rd48];
	ld.global.f32 	%f59, [%rd47+4];
	ld.global.f32 	%f60, [%rd48+4];
	sub.f32 	%f61, %f59, %f57;
	sub.f32 	%f62, %f60, %f58;
	mul.wide.s32 	%rd49, %r27, 4;
	add.s64 	%rd50, %rd3, %rd49;
	ld.global.f32 	%f63, [%rd50];
	sub.f32 	%f64, %f6, %f63;
	mul.f32 	%f65, %f61, %f64;
	div.rn.f32 	%f66, %f65, %f2;
	add.f32 	%f67, %f57, %f66;
	mul.f32 	%f68, %f62, %f64;
	div.rn.f32 	%f69, %f68, %f2;
	add.f32 	%f70, %f58, %f69;
	fma.rn.f32 	%f75, %f53, %f67, %f75;
	fma.rn.f32 	%f76, %f53, %f70, %f76;
$L__BB5_9:
	add.s32 	%r30, %r30, %r8;
	add.s32 	%r29, %r29, 1;
	setp.ne.s32 	%p7, %r29, 0;
	add.s64 	%rd59, %rd59, 4;
	add.s64 	%rd58, %rd58, 4;
	add.s64 	%rd57, %rd57, 4;
	@%p7 bra 	$L__BB5_3;
$L__BB5_10:
	ld.param.u64 	%rd56, [_Z14tfm_linear_hmcPfS_iiPKfS1_PKiS3_S1_S1_S1_iiiiS1_S1_S1__param_0];
	cvta.to.global.u64 	%rd51, %rd56;
	mul.wide.s32 	%rd52, %r1, 4;
	add.s64 	%rd53, %rd51, %rd52;
	st.global.f32 	[%rd53], %f75;
	cvta.to.global.u64 	%rd54, %rd19;
	add.s64 	%rd55, %rd54, %rd52;
	st.global.f32 	[%rd55], %f76;
$L__BB5_11:
	ret;

}
	// .globl	_Z16tfm_lanczos_normPfS_iiPKfS1_PKiS3_S1_S1_iiiiS1_S1_f
.visible .entry _Z16tfm_lanczos_normPfS_iiPKfS1_PKiS3_S1_S1_iiiiS1_S1_f(
	.param .u64 .ptr .align 1 _Z16tfm_lanczos_normPfS_iiPKfS1_PKiS3_S1_S1_iiiiS1_S1_f_param_0,
	.param .u64 .ptr .align 1 _Z16tfm_lanczos_normPfS_iiPKfS1_PKiS3_S1_S1_iiiiS1_S1_f_param_1,
	.param .u32 _Z16tfm_lanczos_normPfS_iiPKfS1_PKiS3_S1_S1_iiiiS1_S1_f_param_2,
	.param .u32 _Z16tfm_lanczos_normPfS_iiPKfS1_PKiS3_S1_S1_iiiiS1_S1_f_param_3,
	.param .u64 .ptr .align 1 _Z16tfm_lanczos_normPfS_iiPKfS1_PKiS3_S1_S1_iiiiS1_S1_f_param_4,
	.param .u64 .ptr .align 1 _Z16tfm_lanczos_normPfS_iiPKfS1_PKiS3_S1_S1_iiiiS1_S1_f_param_5,
	.param .u64 .ptr .align 1 _Z16tfm_lanczos_normPfS_iiPKfS1_PKiS3_S1_S1_iiiiS1_S1_f_param_6,
	.param .u64 .ptr .align 1 _Z16tfm_lanczos_normPfS_iiPKfS1_PKiS3_S1_S1_iiiiS1_S1_f_param_7,
	.param .u64 .ptr .align 1 _Z16tfm_lanczos_normPfS_iiPKfS1_PKiS3_S1_S1_iiiiS1_S1_f_param_8,
	.param .u64 .ptr .align 1 _Z16tfm_lanczos_normPfS_iiPKfS1_PKiS3_S1_S1_iiiiS1_S1_f_param_9,
	.param .u32 _Z16tfm_lanczos_normPfS_iiPKfS1_PKiS3_S1_S1_iiiiS1_S1_f_param_10,
	.param .u32 _Z16tfm_lanczos_normPfS_iiPKfS1_PKiS3_S1_S1_iiiiS1_S1_f_param_11,
	.param .u32 _Z16tfm_lanczos_normPfS_iiPKfS1_PKiS3_S1_S1_iiiiS1_S1_f_param_12,
	.param .u32 _Z16tfm_lanczos_normPfS_iiPKfS1_PKiS3_S1_S1_iiiiS1_S1_f_param_13,
	.param .u64 .ptr .align 1 _Z16tfm_lanczos_normPfS_iiPKfS1_PKiS3_S1_S1_iiiiS1_S1_f_param_14,
	.param .u64 .ptr .align 1 _Z16tfm_lanczos_normPfS_iiPKfS1_PKiS3_S1_S1_iiiiS1_S1_f_param_15,
	.param .f32 _Z16tfm_lanczos_normPfS_iiPKfS1_PKiS3_S1_S1_iiiiS1_S1_f_param_16
)
{
	.local .align 4 .b8 	__local_depot6[28];
	.reg .b64 	%SP;
	.reg .b64 	%SPL;
	.reg .pred 	%p<46>;
	.reg .b32 	%r<225>;
	.reg .b32 	%f<309>;
	.reg .b64 	%rd<133>;
	.reg .b64 	%fd<11>;
	// demoted variable
	.shared .align 4 .b8 _ZZ16tfm_lanczos_normPfS_iiPKfS1_PKiS3_S1_S1_iiiiS1_S1_fE15lanczos_window2[4004];
	mov.u64 	%SPL, __local_depot6;
	ld.param.u64 	%rd25, [_Z16tfm_lanczos_normPfS_iiPKfS1_PKiS3_S1_S1_iiiiS1_S1_f_param_0];
	ld.param.u64 	%rd26, [_Z16tfm_lanczos_normPfS_iiPKfS1_PKiS3_S1_S1_iiiiS1_S1_f_param_1];
	ld.param.u32 	%r64, [_Z16tfm_lanczos_normPfS_iiPKfS1_PKiS3_S1_S1_iiiiS1_S1_f_param_2];
	ld.param.u32 	%r65, [_Z16tfm_lanczos_normPfS_iiPKfS1_PKiS3_S1_S1_iiiiS1_S1_f_param_3];
	ld.param.u64 	%rd27, [_Z16tfm_lanczos_normPfS_iiPKfS1_PKiS3_S1_S1_iiiiS1_S1_f_param_4];
	ld.param.u64 	%rd28, [_Z16tfm_lanczos_normPfS_iiPKfS1_PKiS3_S1_S1_iiiiS1_S1_f_param_5];
	ld.param.u64 	%rd19, [_Z16tfm_lanczos_normPfS_iiPKfS1_PKiS3_S1_S1_iiiiS1_S1_f_param_6];
	ld.param.u64 	%rd20, [_Z16tfm_lanczos_normPfS_iiPKfS1_PKiS3_S1_S1_iiiiS1_S1_f_param_7];
	ld.param.u64 	%rd21, [_Z16tfm_lanczos_normPfS_iiPKfS1_PKiS3_S1_S1_iiiiS1_S1_f_param_8];
	ld.param.u32 	%r66, [_Z16tfm_lanczos_normPfS_iiPKfS1_PKiS3_S1_S1_iiiiS1_S1_f_param_10];
	ld.param.u32 	%r67, [_Z16tfm_lanczos_normPfS_iiPKfS1_PKiS3_S1_S1_iiiiS1_S1_f_param_11];
	ld.param.u32 	%r68, [_Z16tfm_lanczos_normPfS_iiPKfS1_PKiS3_S1_S1_iiiiS1_S1_f_param_12];
	ld.param.u32 	%r69, [_Z16tfm_lanczos_normPfS_iiPKfS1_PKiS3_S1_S1_iiiiS1_S1_f_param_13];
	ld.param.u64 	%rd23, [_Z16tfm_lanczos_normPfS_iiPKfS1_PKiS3_S1_S1_iiiiS1_S1_f_param_14];
	ld.param.u64 	%rd24, [_Z16tfm_lanczos_normPfS_iiPKfS1_PKiS3_S1_S1_iiiiS1_S1_f_param_15];
	ld.param.f32 	%f47, [_Z16tfm_lanczos_normPfS_iiPKfS1_PKiS3_S1_S1_iiiiS1_S1_f_param_16];
	cvta.to.global.u64 	%rd1, %rd28;
	cvta.to.global.u64 	%rd2, %rd27;
	cvta.to.global.u64 	%rd3, %rd26;
	cvta.to.global.u64 	%rd4, %rd25;
	add.u64 	%rd5, %SPL, 0;
	add.u64 	%rd6, %SPL, 0;
	mov.u32 	%r1, %tid.x;
	setp.gt.u32 	%p2, %r1, 1000;
	@%p2 bra 	$L__BB6_24;
	cvt.f64.f32 	%fd1, %f47;
	mov.u32 	%r2, %ntid.x;
	mov.u32 	%r205, %r1;
$L__BB6_2:
	shl.b32 	%r70, %r205, 1;
	cvt.rn.f64.u32 	%fd2, %r70;
	mul.f64 	%fd3, %fd1, %fd2;
	div.rn.f64 	%fd4, %fd3, 0d408F400000000000;
	sub.f64 	%fd5, %fd4, %fd1;
	cvt.rn.f32.f64 	%f1, %fd5;
	abs.f32 	%f2, %f1;
	setp.leu.f32 	%p3, %f2, %f47;
	@%p3 bra 	$L__BB6_4;
	shl.b32 	%r120, %r205, 2;
	mov.u32 	%r121, _ZZ16tfm_lanczos_normPfS_iiPKfS1_PKiS3_S1_S1_iiiiS1_S1_fE15lanczos_window2;
	add.s32 	%r122, %r121, %r120;
	mov.b32 	%r123, 0;
	st.shared.u32 	[%r122], %r123;
	bra.uni 	$L__BB6_23;
$L__BB6_4:
	cvt.f64.f32 	%fd6, %f2;
	setp.geu.f64 	%p4, %fd6, 0d3E7AD7F29ABCAF48;
	@%p4 bra 	$L__BB6_6;
	shl.b32 	%r116, %r205, 2;
	mov.u32 	%r117, _ZZ16tfm_lanczos_normPfS_iiPKfS1_PKiS3_S1_S1_iiiiS1_S1_fE15lanczos_window2;
	add.s32 	%r118, %r117, %r116;
	mov.b32 	%r119, 1065353216;
	st.shared.u32 	[%r118], %r119;
	bra.uni 	$L__BB6_23;
$L__BB6_6:
	mul.f32 	%f3, %f1, 0f40490FDB;
	div.rn.f32 	%f4, %f3, %f47;
	mul.f32 	%f48, %f4, 0f3F22F983;
	cvt.rni.s32.f32 	%r209, %f48;
	cvt.rn.f32.s32 	%f49, %r209;
	fma.rn.f32 	%f50, %f49, 0fBFC90FDA, %f4;
	fma.rn.f32 	%f51, %f49, 0fB3A22168, %f50;
	fma.rn.f32 	%f291, %f49, 0fA7C234C5, %f51;
	abs.f32 	%f6, %f4;
	setp.ltu.f32 	%p5, %f6, 0f47CE4780;
	@%p5 bra 	$L__BB6_14;
	setp.neu.f32 	%p6, %f6, 0f7F800000;
	@%p6 bra 	$L__BB6_9;
	mov.f32 	%f54, 0f00000000;
	mul.rn.f32 	%f291, %f4, %f54;
	mov.b32 	%r209, 0;
	bra.uni 	$L__BB6_14;
$L__BB6_9:
	mov.b32 	%r5, %f4;
	shl.b32 	%r72, %r5, 8;
	or.b32  	%r6, %r72, -2147483648;
	mov.b64 	%rd131, 0;
	mov.b32 	%r206, 0;
$L__BB6_10:
	.pragma "nounroll";
	mul.wide.u32 	%rd32, %r206, 4;
	mov.u64 	%rd33, __cudart_i2opi_f;
	add.s64 	%rd34, %rd33, %rd32;
	ld.global.nc.u32 	%r73, [%rd34];
	mad.wide.u32 	%rd35, %r73, %r6, %rd131;
	shr.u64 	%rd131, %rd35, 32;
	add.s64 	%rd36, %rd6, %rd32;
	st.local.u32 	[%rd36], %rd35;
	add.s32 	%r206, %r206, 1;
	setp.ne.s32 	%p7, %r206, 6;
	@%p7 bra 	$L__BB6_10;
	shr.u32 	%r74, %r5, 23;
	st.local.u32 	[%rd6+24], %rd131;
	and.b32  	%r9, %r74, 31;
	and.b32  	%r75, %r74, 224;
	add.s32 	%r76, %r75, -128;
	shr.u32 	%r77, %r76, 5;
	mul.wide.u32 	%rd37, %r77, 4;
	sub.s64 	%rd9, %rd6, %rd37;
	ld.local.u32 	%r207, [%rd9+24];
	ld.local.u32 	%r208, [%rd9+20];
	setp.eq.s32 	%p8, %r9, 0;
	@%p8 bra 	$L__BB6_13;
	shf.l.wrap.b32 	%r207, %r208, %r207, %r9;
	ld.local.u32 	%r78, [%rd9+16];
	shf.l.wrap.b32 	%r208, %r78, %r208, %r9;
$L__BB6_13:
	shr.u32 	%r79, %r207, 30;
	shf.l.wrap.b32 	%r80, %r208, %r207, 2;
	shl.b32 	%r81, %r208, 2;
	shr.u32 	%r82, %r80, 31;
	add.s32 	%r83, %r82, %r79;
	neg.s32 	%r84, %r83;
	setp.lt.s32 	%p9, %r5, 0;
	selp.b32 	%r209, %r84, %r83, %p9;
	xor.b32  	%r85, %r80, %r5;
	shr.s32 	%r86, %r80, 31;
	xor.b32  	%r87, %r86, %r80;
	xor.b32  	%r88, %r86, %r81;
	cvt.u64.u32 	%rd38, %r87;
	shl.b64 	%rd39, %rd38, 32;
	cvt.u64.u32 	%rd40, %r88;
	or.b64  	%rd41, %rd39, %rd40;
	cvt.rn.f64.s64 	%fd7, %rd41;
	mul.f64 	%fd8, %fd7, 0d3BF921FB54442D19;
	cvt.rn.f32.f64 	%f52, %fd8;
	neg.f32 	%f53, %f52;
	setp.lt.s32 	%p10, %r85, 0;
	selp.f32 	%f291, %f53, %f52, %p10;
$L__BB6_14:
	mul.rn.f32 	%f55, %f291, %f291;
	and.b32  	%r90, %r209, 1;
	setp.eq.b32 	%p11, %r90, 1;
	selp.f32 	%f56, 0f3F800000, %f291, %p11;
	fma.rn.f32 	%f57, %f55, %f56, 0f00000000;
	fma.rn.f32 	%f58, %f55, 0f37CBAC00, 0fBAB607ED;
	selp.f32 	%f59, %f58, 0fB94D4153, %p11;
	selp.f32 	%f60, 0f3D2AAABB, 0f3C0885E4, %p11;
	fma.rn.f32 	%f61, %f59, %f55, %f60;
	selp.f32 	%f62, 0fBEFFFFFF, 0fBE2AAAA8, %p11;
	fma.rn.f32 	%f63, %f61, %f55, %f62;
	fma.rn.f32 	%f64, %f63, %f57, %f56;
	and.b32  	%r91, %r209, 2;
	setp.eq.s32 	%p12, %r91, 0;
	mov.f32 	%f65, 0f00000000;
	sub.f32 	%f66, %f65, %f64;
	selp.f32 	%f10, %f64, %f66, %p12;
	mul.f32 	%f67, %f3, 0f3F22F983;
	cvt.rni.s32.f32 	%r213, %f67;
	cvt.rn.f32.s32 	%f68, %r213;
	fma.rn.f32 	%f69, %f68, 0fBFC90FDA, %f3;
	fma.rn.f32 	%f70, %f68, 0fB3A22168, %f69;
	fma.rn.f32 	%f292, %f68, 0fA7C234C5, %f70;
	abs.f32 	%f12, %f3;
	setp.ltu.f32 	%p13, %f12, 0f47CE4780;
	@%p13 bra 	$L__BB6_22;
	setp.neu.f32 	%p14, %f12, 0f7F800000;
	@%p14 bra 	$L__BB6_17;
	mov.f32 	%f73, 0f00000000;
	mul.rn.f32 	%f292, %f3, %f73;
	mov.b32 	%r213, 0;
	bra.uni 	$L__BB6_22;
$L__BB6_17:
	mov.b32 	%r19, %f3;
	shl.b32 	%r93, %r19, 8;
	or.b32  	%r20, %r93, -2147483648;
	mov.b64 	%rd132, 0;
	mov.b32 	%r210, 0;
$L__BB6_18:
	.pragma "nounroll";
	mul.wide.u32 	%rd43, %r210, 4;
	mov.u64 	%rd44, __cudart_i2opi_f;
	add.s64 	%rd45, %rd44, %rd43;
	ld.global.nc.u32 	%r94, [%rd45];
	mad.wide.u32 	%rd46, %r94, %r20, %rd132;
	shr.u64 	%rd132, %rd46, 32;
	add.s64 	%rd47, %rd5, %rd43;
	st.local.u32 	[%rd47], %rd46;
	add.s32 	%r210, %r210, 1;
	setp.ne.s32 	%p15, %r210, 6;
	@%p15 bra 	$L__BB6_18;
	shr.u32 	%r95, %r19, 23;
	st.local.u32 	[%rd5+24], %rd132;
	and.b32  	%r23, %r95, 31;
	and.b32  	%r96, %r95, 224;
	add.s32 	%r97, %r96, -128;
	shr.u32 	%r98, %r97, 5;
	mul.wide.u32 	%rd48, %r98, 4;
	sub.s64 	%rd12, %rd5, %rd48;
	ld.local.u32 	%r211, [%rd12+24];
	ld.local.u32 	%r212, [%rd12+20];
	setp.eq.s32 	%p16, %r23, 0;
	@%p16 bra 	$L__BB6_21;
	shf.l.wrap.b32 	%r211, %r212, %r211, %r23;
	ld.local.u32 	%r99, [%rd12+16];
	shf.l.wrap.b32 	%r212, %r99, %r212, %r23;
$L__BB6_21:
	shr.u32 	%r100, %r211, 30;
	shf.l.wrap.b32 	%r101, %r212, %r211, 2;
	shl.b32 	%r102, %r212, 2;
	shr.u32 	%r103, %r101, 31;
	add.s32 	%r104, %r103, %r100;
	neg.s32 	%r105, %r104;
	setp.lt.s32 	%p17, %r19, 0;
	selp.b32 	%r213, %r105, %r104, %p17;
	xor.b32  	%r106, %r101, %r19;
	shr.s32 	%r107, %r101, 31;
	xor.b32  	%r108, %r107, %r101;
	xor.b32  	%r109, %r107, %r102;
	cvt.u64.u32 	%rd49, %r108;
	shl.b64 	%rd50, %rd49, 32;
	cvt.u64.u32 	%rd51, %r109;
	or.b64  	%rd52, %rd50, %rd51;
	cvt.rn.f64.s64 	%fd9, %rd52;
	mul.f64 	%fd10, %fd9, 0d3BF921FB54442D19;
	cvt.rn.f32.f64 	%f71, %fd10;
	neg.f32 	%f72, %f71;
	setp.lt.s32 	%p18, %r106, 0;
	selp.f32 	%f292, %f72, %f71, %p18;
$L__BB6_22:
	mul.rn.f32 	%f74, %f292, %f292;
	and.b32  	%r111, %r213, 1;
	setp.eq.b32 	%p19, %r111, 1;
	selp.f32 	%f75, 0f3F800000, %f292, %p19;
	fma.rn.f32 	%f76, %f74, %f75, 0f00000000;
	fma.rn.f32 	%f77, %f74, 0f37CBAC00, 0fBAB607ED;
	selp.f32 	%f78, %f77, 0fB94D4153, %p19;
	selp.f32 	%f79, 0f3D2AAABB, 0f3C0885E4, %p19;
	fma.rn.f32 	%f80, %f78, %f74, %f79;
	selp.f32 	%f81, 0fBEFFFFFF, 0fBE2AAAA8, %p19;
	fma.rn.f32 	%f82, %f80, %f74, %f81;
	fma.rn.f32 	%f83, %f82, %f76, %f75;
	and.b32  	%r112, %r213, 2;
	setp.eq.s32 	%p20, %r112, 0;
	mov.f32 	%f84, 0f00000000;
	sub.f32 	%f85, %f84, %f83;
	selp.f32 	%f86, %f83, %f85, %p20;
	mul.f32 	%f87, %f47, %f10;
	mul.f32 	%f88, %f87, %f86;
	mul.f32 	%f89, %f3, %f3;
	div.rn.f32 	%f90, %f88, %f89;
	shl.b32 	%r113, %r205, 2;
	mov.u32 	%r114, _ZZ16tfm_lanczos_normPfS_iiPKfS1_PKiS3_S1_S1_iiiiS1_S1_fE15lanczos_window2;
	add.s32 	%r115, %r114, %r113;
	st.shared.f32 	[%r115], %f90;
$L__BB6_23:
	add.s32 	%r205, %r205, %r2;
	setp.lt.u32 	%p21, %r205, 1001;
	@%p21 bra 	$L__BB6_2;
$L__BB6_24:
	bar.sync 	0;
	mov.u32 	%r124, %ctaid.x;
	mov.u32 	%r33, %ntid.x;
	mad.lo.s32 	%r214, %r124, %r33, %r1;
	setp.ge.s32 	%p22, %r214, %r66;
	@%p22 bra 	$L__BB6_53;
	setp.gt.s32 	%p23, %r65, 0;
	mul.lo.s32 	%r125, %r68, %r67;
	mul.lo.s32 	%r35, %r125, %r69;
	add.f32 	%f16, %f47, %f47;
	mov.u32 	%r126, %nctaid.x;
	mul.lo.s32 	%r36, %r33, %r126;
	@%p23 bra 	$L__BB6_26;
	bra.uni 	$L__BB6_52;
$L__BB6_26:
	cvta.to.global.u64 	%rd13, %rd23;
	cvta.to.global.u64 	%rd14, %rd21;
	cvta.to.global.u64 	%rd15, %rd19;
	cvta.to.global.u64 	%rd16, %rd20;
	cvta.to.global.u64 	%rd17, %rd24;
$L__BB6_27:
	ld.param.u64 	%rd129, [_Z16tfm_lanczos_normPfS_iiPKfS1_PKiS3_S1_S1_iiiiS1_S1_f_param_9];
	cvta.to.global.u64 	%rd56, %rd129;
	ld.global.f32 	%f92, [%rd56+4];
	ld.global.f32 	%f17, [%rd56];
	sub.f32 	%f93, %f92, %f17;
	rcp.rn.f32 	%f18, %f93;
	mov.f32 	%f300, 0f00000000;
	mov.b32 	%r215, 0;
	mov.f32 	%f299, %f300;
$L__BB6_28:
	mul.wide.u32 	%rd57, %r215, 4;
	add.s64 	%rd58, %rd15, %rd57;
	ld.global.u32 	%r129, [%rd58];
	add.s32 	%r130, %r129, -1;
	add.s64 	%rd59, %rd16, %rd57;
	ld.global.u32 	%r131, [%rd59];
	add.s32 	%r132, %r131, -1;
	mad.lo.s32 	%r133, %r35, %r130, %r214;
	mad.lo.s32 	%r134, %r35, %r132, %r214;
	mul.wide.s32 	%rd60, %r133, 4;
	add.s64 	%rd61, %rd14, %rd60;
	ld.global.f32 	%f94, [%rd61];
	mul.wide.s32 	%rd62, %r134, 4;
	add.s64 	%rd63, %rd14, %rd62;
	ld.global.f32 	%f95, [%rd63];
	add.f32 	%f21, %f94, %f95;
	add.s64 	%rd64, %rd13, %rd60;
	ld.global.f32 	%f96, [%rd64];
	add.s64 	%rd65, %rd13, %rd62;
	ld.global.f32 	%f97, [%rd65];
	mul.f32 	%f98, %f96, %f97;
	add.s64 	%rd66, %rd17, %rd57;
	ld.global.f32 	%f99, [%rd66];
	mul.f32 	%f22, %f98, %f99;
	sub.f32 	%f23, %f21, %f17;
	setp.lt.f32 	%p25, %f23, 0f00000000;
	@%p25 bra 	$L__BB6_33;
	ld.param.u64 	%rd130, [_Z16tfm_lanczos_normPfS_iiPKfS1_PKiS3_S1_S1_iiiiS1_S1_f_param_9];
	cvta.to.global.u64 	%rd67, %rd130;
	mul.wide.s32 	%rd68, %r64, 4;
	add.s64 	%rd69, %rd67, %rd68;
	ld.global.f32 	%f100, [%rd69+-4];
	setp.gt.f32 	%p26, %f21, %f100;
	@%p26 bra 	$L__BB6_33;
	mul.lo.s32 	%r135, %r215, %r64;
	mul.f32 	%f24, %f18, %f23;
	cvt.s64.s32 	%rd18, %r135;
	cvt.rzi.s32.f32 	%r136, %f24;
	cvt.rn.f32.s32 	%f102, %r136;
	sub.f32 	%f103, %f102, %f47;
	add.f32 	%f104, %f103, 0f3F800000;
	cvt.rzi.s32.f32 	%r220, %f104;
	add.f32 	%f105, %f47, %f102;
	cvt.rzi.s32.f32 	%r40, %f105;
	setp.lt.s32 	%p27, %r220, 0;
	add.s32 	%r137, %r64, -1;
	setp.ge.s32 	%p28, %r40, %r137;
	setp.lt.s32 	%p29, %r40, %r220;
	or.pred  	%p30, %p28, %p29;
	or.pred  	%p1, %p27, %p30;
	mov.f32 	%f296, 0f00000000;
	@%p1 bra 	$L__BB6_31;
	bra.uni 	$L__BB6_43;
$L__BB6_31:
	fma.rn.f32 	%f299, %f22, %f296, %f299;
	mov.f32 	%f298, 0f00000000;
	@%p1 bra 	$L__BB6_32;
	bra.uni 	$L__BB6_35;
$L__BB6_32:
	fma.rn.f32 	%f300, %f22, %f298, %f300;
$L__BB6_33:
	add.s32 	%r215, %r215, 1;
	setp.eq.s32 	%p44, %r215, %r65;
	@%p44 bra 	$L__BB6_34;
	bra.uni 	$L__BB6_28;
$L__BB6_34:
	mul.wide.s32 	%rd126, %r214, 4;
	add.s64 	%rd127, %rd4, %rd126;
	st.global.f32 	[%rd127], %f299;
	add.s64 	%rd128, %rd3, %rd126;
	st.global.f32 	[%rd128], %f300;
	add.s32 	%r214, %r214, %r36;
	setp.lt.s32 	%p45, %r214, %r66;
	@%p45 bra 	$L__BB6_27;
	bra.uni 	$L__BB6_53;
$L__BB6_35:
	sub.s32 	%r171, %r40, %r220;
	add.s32 	%r50, %r171, 1;
	setp.lt.u32 	%p38, %r171, 3;
	mov.f32 	%f298, 0f00000000;
	@%p38 bra 	$L__BB6_38;
	mov.b32 	%r219, 0;
	mov.f32 	%f298, 0f00000000;
$L__BB6_37:
	.pragma "nounroll";
	cvt.rn.f32.u32 	%f202, %r220;
	sub.f32 	%f203, %f24, %f202;
	add.f32 	%f204, %f47, %f203;
	div.rn.f32 	%f205, %f204, %f16;
	mul.f32 	%f206, %f205, 0f447A0000;
	cvt.rzi.s32.f32 	%r173, %f206;
	shl.b32 	%r174, %r173, 2;
	mov.u32 	%r175, _ZZ16tfm_lanczos_normPfS_iiPKfS1_PKiS3_S1_S1_iiiiS1_S1_fE15lanczos_window2;
	add.s32 	%r176, %r175, %r174;
	ld.shared.f32 	%f207, [%r176];
	ld.shared.f32 	%f208, [%r176+4];
	cvt.rn.f32.s32 	%f209, %r173;
	sub.f32 	%f210, %f206, %f209;
	sub.f32 	%f211, %f208, %f207;
	fma.rn.f32 	%f212, %f210, %f211, %f207;
	cvt.u64.u32 	%rd98, %r220;
	add.s64 	%rd99, %rd98, %rd18;
	shl.b64 	%rd100, %rd99, 2;
	add.s64 	%rd101, %rd1, %rd100;
	ld.global.nc.f32 	%f213, [%rd101];
	fma.rn.f32 	%f214, %f213, %f212, %f298;
	add.s32 	%r177, %r220, 1;
	cvt.rn.f32.u32 	%f215, %r177;
	sub.f32 	%f216, %f24, %f215;
	add.f32 	%f217, %f47, %f216;
	div.rn.f32 	%f218, %f217, %f16;
	mul.f32 	%f219, %f218, 0f447A0000;
	cvt.rzi.s32.f32 	%r178, %f219;
	shl.b32 	%r179, %r178, 2;
	add.s32 	%r180, %r175, %r179;
	ld.shared.f32 	%f220, [%r180];
	ld.shared.f32 	%f221, [%r180+4];
	cvt.rn.f32.s32 	%f222, %r178;
	sub.f32 	%f223, %f219, %f222;
	sub.f32 	%f224, %f221, %f220;
	fma.rn.f32 	%f225, %f223, %f224, %f220;
	cvt.u64.u32 	%rd102, %r177;
	add.s64 	%rd103, %rd102, %rd18;
	shl.b64 	%rd104, %rd103, 2;
	add.s64 	%rd105, %rd1, %rd104;
	ld.global.nc.f32 	%f226, [%rd105];
	fma.rn.f32 	%f227, %f226, %f225, %f214;
	add.s32 	%r181, %r220, 2;
	cvt.rn.f32.u32 	%f228, %r181;
	sub.f32 	%f229, %f24, %f228;
	add.f32 	%f230, %f47, %f229;
	div.rn.f32 	%f231, %f230, %f16;
	mul.f32 	%f232, %f231, 0f447A0000;
	cvt.rzi.s32.f32 	%r182, %f232;
	shl.b32 	%r183, %r182, 2;
	add.s32 	%r184, %r175, %r183;
	ld.shared.f32 	%f233, [%r184];
	ld.shared.f32 	%f234, [%r184+4];
	cvt.rn.f32.s32 	%f235, %r182;
	sub.f32 	%f236, %f232, %f235;
	sub.f32 	%f237, %f234, %f233;
	fma.rn.f32 	%f238, %f236, %f237, %f233;
	cvt.u64.u32 	%rd106, %r181;
	add.s64 	%rd107, %rd106, %rd18;
	shl.b64 	%rd108, %rd107, 2;
	add.s64 	%rd109, %rd1, %rd108;
	ld.global.nc.f32 	%f239, [%rd109];
	fma.rn.f32 	%f240, %f239, %f238, %f227;
	add.s32 	%r185, %r220, 3;
	cvt.rn.f32.u32 	%f241, %r185;
	sub.f32 	%f242, %f24, %f241;
	add.f32 	%f243, %f47, %f242;
	div.rn.f32 	%f244, %f243, %f16;
	mul.f32 	%f245, %f244, 0f447A0000;
	cvt.rzi.s32.f32 	%r186, %f245;
	shl.b32 	%r187, %r186, 2;
	add.s32 	%r188, %r175, %r187;
	ld.shared.f32 	%f246, [%r188];
	ld.shared.f32 	%f247, [%r188+4];
	cvt.rn.f32.s32 	%f248, %r186;
	sub.f32 	%f249, %f245, %f248;
	sub.f32 	%f250, %f247, %f246;
	fma.rn.f32 	%f251, %f249, %f250, %f246;
	cvt.u64.u32 	%rd110, %r185;
	add.s64 	%rd111, %rd110, %rd18;
	shl.b64 	%rd112, %rd111, 2;
	add.s64 	%rd113, %rd1, %rd112;
	ld.global.nc.f32 	%f252, [%rd113];
	fma.rn.f32 	%f298, %f252, %f251, %f240;
	add.s32 	%r220, %r220, 4;
	add.s32 	%r219, %r219, 4;
	and.b32  	%r189, %r50, -4;
	setp.eq.s32 	%p39, %r219, %r189;
	@%p39 bra 	$L__BB6_38;
	bra.uni 	$L__BB6_37;
$L__BB6_38:
	and.b32  	%r190, %r50, 3;
	setp.eq.s32 	%p40, %r190, 0;
	@%p40 bra 	$L__BB6_32;
	setp.eq.s32 	%p41, %r190, 1;
	@%p41 bra 	$L__BB6_41;
	cvt.rn.f32.u32 	%f254, %r220;
	sub.f32 	%f255, %f24, %f254;
	add.f32 	%f256, %f47, %f255;
	div.rn.f32 	%f257, %f256, %f16;
	mul.f32 	%f258, %f257, 0f447A0000;
	cvt.rzi.s32.f32 	%r192, %f258;
	shl.b32 	%r193, %r192, 2;
	mov.u32 	%r194, _ZZ16tfm_lanczos_normPfS_iiPKfS1_PKiS3_S1_S1_iiiiS1_S1_fE15lanczos_window2;
	add.s32 	%r195, %r194, %r193;
	ld.shared.f32 	%f259, [%r195];
	ld.shared.f32 	%f260, [%r195+4];
	cvt.rn.f32.s32 	%f261, %r192;
	sub.f32 	%f262, %f258, %f261;
	sub.f32 	%f263, %f260, %f259;
	fma.rn.f32 	%f264, %f262, %f263, %f259;
	cvt.u64.u32 	%rd114, %r220;
	add.s64 	%rd115, %rd114, %rd18;
	shl.b64 	%rd116, %rd115, 2;
	add.s64 	%rd117, %rd1, %rd116;
	ld.global.nc.f32 	%f265, [%rd117];
	fma.rn.f32 	%f266, %f265, %f264, %f298;
	add.s32 	%r196, %r220, 1;
	cvt.rn.f32.u32 	%f267, %r196;
	sub.f32 	%f268, %f24, %f267;
	add.f32 	%f269, %f47, %f268;
	div.rn.f32 	%f270, %f269, %f16;
	mul.f32 	%f271, %f270, 0f447A0000;
	cvt.rzi.s32.f32 	%r197, %f271;
	shl.b32 	%r198, %r197, 2;
	add.s32 	%r199, %r194, %r198;
	ld.shared.f32 	%f272, [%r199];
	ld.shared.f32 	%f273, [%r199+4];
	cvt.rn.f32.s32 	%f274, %r197;
	sub.f32 	%f275, %f271, %f274;
	sub.f32 	%f276, %f273, %f272;
	fma.rn.f32 	%f277, %f275, %f276, %f272;
	cvt.u64.u32 	%rd118, %r196;
	add.s64 	%rd119, %rd118, %rd18;
	shl.b64 	%rd120, %rd119, 2;
	add.s64 	%rd121, %rd1, %rd120;
	ld.global.nc.f32 	%f278, [%rd121];
	fma.rn.f32 	%f298, %f278, %f277, %f266;
	add.s32 	%r220, %r220, 2;
$L__BB6_41:
	and.b32  	%r200, %r50, 1;
	setp.eq.b32 	%p42, %r200, 1;
	not.pred 	%p43, %p42;
	@%p43 bra 	$L__BB6_32;
	cvt.rn.f32.u32 	%f279, %r220;
	sub.f32 	%f280, %f24, %f279;
	add.f32 	%f281, %f47, %f280;
	div.rn.f32 	%f282, %f281, %f16;
	mul.f32 	%f283, %f282, 0f447A0000;
	cvt.rzi.s32.f32 	%r201, %f283;
	shl.b32 	%r202, %r201, 2;
	mov.u32 	%r203, _ZZ16tfm_lanczos_normPfS_iiPKfS1_PKiS3_S1_S1_iiiiS1_S1_fE15lanczos_window2;
	add.s32 	%r204, %r203, %r202;
	ld.shared.f32 	%f284, [%r204];
	ld.shared.f32 	%f285, [%r204+4];
	cvt.rn.f32.s32 	%f286, %r201;
	sub.f32 	%f287, %f283, %f286;
	sub.f32 	%f288, %f285, %f284;
	fma.rn.f32 	%f289, %f287, %f288, %f284;
	cvt.u64.u32 	%rd122, %r220;
	add.s64 	%rd123, %rd122, %rd18;
	shl.b64 	%rd124, %rd123, 2;
	add.s64 	%rd125, %rd1, %rd124;
	ld.global.nc.f32 	%f290, [%rd125];
	fma.rn.f32 	%f298, %f290, %f289, %f298;
	bra.uni 	$L__BB6_32;
$L__BB6_43:
	sub.s32 	%r138, %r40, %r220;
	add.s32 	%r54, %r138, 1;
	setp.lt.u32 	%p32, %r138, 3;
	mov.f32 	%f296, 0f00000000;
	mov.u32 	%r223, %r220;
	@%p32 bra 	$L__BB6_47;
	add.s32 	%r217, %r220, 1;
	and.b32  	%r139, %r54, -4;
	neg.s32 	%r216, %r139;
	mov.f32 	%f296, 0f00000000;
$L__BB6_45:
	.pragma "nounroll";
	add.s32 	%r140, %r217, -1;
	cvt.rn.f32.u32 	%f109, %r140;
	sub.f32 	%f110, %f24, %f109;
	add.f32 	%f111, %f47, %f110;
	div.rn.f32 	%f112, %f111, %f16;
	mul.f32 	%f113, %f112, 0f447A0000;
	cvt.rzi.s32.f32 	%r141, %f113;
	shl.b32 	%r142, %r141, 2;
	mov.u32 	%r143, _ZZ16tfm_lanczos_normPfS_iiPKfS1_PKiS3_S1_S1_iiiiS1_S1_fE15lanczos_window2;
	add.s32 	%r144, %r143, %r142;
	ld.shared.f32 	%f114, [%r144];
	ld.shared.f32 	%f115, [%r144+4];
	cvt.rn.f32.s32 	%f116, %r141;
	sub.f32 	%f117, %f113, %f116;
	sub.f32 	%f118, %f115, %f114;
	fma.rn.f32 	%f119, %f117, %f118, %f114;
	cvt.u64.u32 	%rd70, %r140;
	add.s64 	%rd71, %rd70, %rd18;
	shl.b64 	%rd72, %rd71, 2;
	add.s64 	%rd73, %rd2, %rd72;
	ld.global.nc.f32 	%f120, [%rd73];
	fma.rn.f32 	%f121, %f120, %f119, %f296;
	add.s32 	%r145, %r217, 2;
	cvt.rn.f32.u32 	%f122, %r217;
	sub.f32 	%f123, %f24, %f122;
	add.f32 	%f124, %f47, %f123;
	div.rn.f32 	%f125, %f124, %f16;
	mul.f32 	%f126, %f125, 0f447A0000;
	cvt.rzi.s32.f32 	%r146, %f126;
	shl.b32 	%r147, %r146, 2;
	add.s32 	%r148, %r143, %r147;
	ld.shared.f32 	%f127, [%r148];
	ld.shared.f32 	%f128, [%r148+4];
	cvt.rn.f32.s32 	%f129, %r146;
	sub.f32 	%f130, %f126, %f129;
	sub.f32 	%f131, %f128, %f127;
	fma.rn.f32 	%f132, %f130, %f131, %f127;
	cvt.u64.u32 	%rd74, %r217;
	add.s64 	%rd75, %rd74, %rd18;
	shl.b64 	%rd76, %rd75, 2;
	add.s64 	%rd77, %rd2, %rd76;
	ld.global.nc.f32 	%f133, [%rd77];
	fma.rn.f32 	%f134, %f133, %f132, %f121;
	add.s32 	%r149, %r217, 1;
	cvt.rn.f32.u32 	%f135, %r149;
	sub.f32 	%f136, %f24, %f135;
	add.f32 	%f137, %f47, %f136;
	div.rn.f32 	%f138, %f137, %f16;
	mul.f32 	%f139, %f138, 0f447A0000;
	cvt.rzi.s32.f32 	%r150, %f139;
	shl.b32 	%r151, %r150, 2;
	add.s32 	%r152, %r143, %r151;
	ld.shared.f32 	%f140, [%r152];
	ld.shared.f32 	%f141, [%r152+4];
	cvt.rn.f32.s32 	%f142, %r150;
	sub.f32 	%f143, %f139, %f142;
	sub.f32 	%f144, %f141, %f140;
	fma.rn.f32 	%f145, %f143, %f144, %f140;
	cvt.u64.u32 	%rd78, %r149;
	add.s64 	%rd79, %rd78, %rd18;
	shl.b64 	%rd80, %rd79, 2;
	add.s64 	%rd81, %rd2, %rd80;
	ld.global.nc.f32 	%f146, [%rd81];
	fma.rn.f32 	%f147, %f146, %f145, %f134;
	cvt.rn.f32.u32 	%f148, %r145;
	sub.f32 	%f149, %f24, %f148;
	add.f32 	%f150, %f47, %f149;
	div.rn.f32 	%f151, %f150, %f16;
	mul.f32 	%f152, %f151, 0f447A0000;
	cvt.rzi.s32.f32 	%r153, %f152;
	shl.b32 	%r154, %r153, 2;
	add.s32 	%r155, %r143, %r154;
	ld.shared.f32 	%f153, [%r155];
	ld.shared.f32 	%f154, [%r155+4];
	cvt.rn.f32.s32 	%f155, %r153;
	sub.f32 	%f156, %f152, %f155;
	sub.f32 	%f157, %f154, %f153;
	fma.rn.f32 	%f158, %f156, %f157, %f153;
	cvt.u64.u32 	%rd82, %r145;
	add.s64 	%rd83, %rd82, %rd18;
	shl.b64 	%rd84, %rd83, 2;
	add.s64 	%rd85, %rd2, %rd84;
	ld.global.nc.f32 	%f159, [%rd85];
	fma.rn.f32 	%f296, %f159, %f158, %f147;
	add.s32 	%r217, %r217, 4;
	add.s32 	%r216, %r216, 4;
	setp.eq.s32 	%p33, %r216, 0;
	@%p33 bra 	$L__BB6_46;
	bra.uni 	$L__BB6_45;
$L__BB6_46:
	add.s32 	%r223, %r217, -1;
$L__BB6_47:
	and.b32  	%r156, %r54, 3;
	setp.eq.s32 	%p34, %r156, 0;
	@%p34 bra 	$L__BB6_31;
	and.b32  	%r157, %r54, 3;
	setp.eq.s32 	%p35, %r157, 1;
	@%p35 bra 	$L__BB6_50;
	cvt.rn.f32.u32 	%f161, %r223;
	sub.f32 	%f162, %f24, %f161;
	add.f32 	%f163, %f47, %f162;
	div.rn.f32 	%f164, %f163, %f16;
	mul.f32 	%f165, %f164, 0f447A0000;
	cvt.rzi.s32.f32 	%r158, %f165;
	shl.b32 	%r159, %r158, 2;
	mov.u32 	%r160, _ZZ16tfm_lanczos_normPfS_iiPKfS1_PKiS3_S1_S1_iiiiS1_S1_fE15lanczos_window2;
	add.s32 	%r161, %r160, %r159;
	ld.shared.f32 	%f166, [%r161];
	ld.shared.f32 	%f167, [%r161+4];
	cvt.rn.f32.s32 	%f168, %r158;
	sub.f32 	%f169, %f165, %f168;
	sub.f32 	%f170, %f167, %f166;
	fma.rn.f32 	%f171, %f169, %f170, %f166;
	cvt.u64.u32 	%rd86, %r223;
	add.s64 	%rd87, %rd86, %rd18;
	shl.b64 	%rd88, %rd87, 2;
	add.s64 	%rd89, %rd2, %rd88;
	ld.global.nc.f32 	%f172, [%rd89];
	fma.rn.f32 	%f173, %f172, %f171, %f296;
	add.s32 	%r162, %r223, 1;
	cvt.rn.f32.u32 	%f174, %r162;
	sub.f32 	%f175, %f24, %f174;
	add.f32 	%f176, %f47, %f175;
	div.rn.f32 	%f177, %f176, %f16;
	mul.f32 	%f178, %f177, 0f447A0000;
	cvt.rzi.s32.f32 	%r163, %f178;
	shl.b32 	%r164, %r163, 2;
	add.s32 	%r165, %r160, %r164;
	ld.shared.f32 	%f179, [%r165];
	ld.shared.f32 	%f180, [%r165+4];
	cvt.rn.f32.s32 	%f181, %r163;
	sub.f32 	%f182, %f178, %f181;
	sub.f32 	%f183, %f180, %f179;
	fma.rn.f32 	%f184, %f182, %f183, %f179;
	cvt.u64.u32 	%rd90, %r162;
	add.s64 	%rd91, %rd90, %rd18;
	shl.b64 	%rd92, %rd91, 2;
	add.s64 	%rd93, %rd2, %rd92;
	ld.global.nc.f32 	%f185, [%rd93];
	fma.rn.f32 	%f296, %f185, %f184, %f173;
	add.s32 	%r223, %r223, 2;
$L__BB6_50:
	and.b32  	%r166, %r54, 1;
	setp.eq.b32 	%p36, %r166, 1;
	not.pred 	%p37, %p36;
	@%p37 bra 	$L__BB6_31;
	cvt.rn.f32.u32 	%f186, %r223;
	sub.f32 	%f187, %f24, %f186;
	add.f32 	%f188, %f47, %f187;
	div.rn.f32 	%f189, %f188, %f16;
	mul.f32 	%f190, %f189, 0f447A0000;
	cvt.rzi.s32.f32 	%r167, %f190;
	shl.b32 	%r168, %r167, 2;
	mov.u32 	%r169, _ZZ16tfm_lanczos_normPfS_iiPKfS1_PKiS3_S1_S1_iiiiS1_S1_fE15lanczos_window2;
	add.s32 	%r170, %r169, %r168;
	ld.shared.f32 	%f191, [%r170];
	ld.shared.f32 	%f192, [%r170+4];
	cvt.rn.f32.s32 	%f193, %r167;
	sub.f32 	%f194, %f190, %f193;
	sub.f32 	%f195, %f192, %f191;
	fma.rn.f32 	%f196, %f194, %f195, %f191;
	cvt.u64.u32 	%rd94, %r223;
	add.s64 	%rd95, %rd94, %rd18;
	shl.b64 	%rd96, %rd95, 2;
	add.s64 	%rd97, %rd2, %rd96;
	ld.global.nc.f32 	%f197, [%rd97];
	fma.rn.f32 	%f296, %f197, %f196, %f296;
	bra.uni 	$L__BB6_31;
$L__BB6_52:
	mul.wide.s32 	%rd53, %r214, 4;
	add.s64 	%rd54, %rd4, %rd53;
	mov.b32 	%r127, 0;
	st.global.u32 	[%rd54], %r127;
	add.s64 	%rd55, %rd3, %rd53;
	st.global.u32 	[%rd55], %r127;
	add.s32 	%r214, %r214, %r36;
	setp.lt.s32 	%p24, %r214, %r66;
	@%p24 bra 	$L__BB6_52;
$L__BB6_53:
	ret;

}
	// .globl	_Z16tfm_lanczos_2dlyPfS_iiPKfS1_PKiS3_S1_S1_S1_iiiiS1_S1_S1_f
.visible .entry _Z16tfm_lanczos_2dlyPfS_iiPKfS1_PKiS3_S1_S1_S1_iiiiS1_S1_S1_f(
	.param .u64 .ptr .align 1 _Z16tfm_lanczos_2dlyPfS_iiPKfS1_PKiS3_S1_S1_S1_iiiiS1_S1_S1_f_param_0,
	.param .u64 .ptr .align 1 _Z16tfm_lanczos_2dlyPfS_iiPKfS1_PKiS3_S1_S1_S1_iiiiS1_S1_S1_f_param_1,
	.param .u32 _Z16tfm_lanczos_2dlyPfS_iiPKfS1_PKiS3_S1_S1_S1_iiiiS1_S1_S1_f_param_2,
	.param .u32 _Z16tfm_lanczos_2dlyPfS_iiPKfS1_PKiS3_S1_S1_S1_iiiiS1_S1_S1_f_param_3,
	.param .u64 .ptr .align 1 _Z16tfm_lanczos_2dlyPfS_iiPKfS1_PKiS3_S1_S1_S1_iiiiS1_S1_S1_f_param_4,
	.param .u64 .ptr .align 1 _Z16tfm_lanczos_2dlyPfS_iiPKfS1_PKiS3_S1_S1_S1_iiiiS1_S1_S1_f_param_5,
	.param .u64 .ptr .align 1 _Z16tfm_lanczos_2dlyPfS_iiPKfS1_PKiS3_S1_S1_S1_iiiiS1_S1_S1_f_param_6,
	.param .u64 .ptr .align 1 _Z16tfm_lanczos_2dlyPfS_iiPKfS1_PKiS3_S1_S1_S1_iiiiS1_S1_S1_f_param_7,
	.param .u64 .ptr .align 1 _Z16tfm_lanczos_2dlyPfS_iiPKfS1_PKiS3_S1_S1_S1_iiiiS1_S1_S1_f_param_8,
	.param .u64 .ptr .align 1 _Z16tfm_lanczos_2dlyPfS_iiPKfS1_PKiS3_S1_S1_S1_iiiiS1_S1_S1_f_param_9,
	.param .u64 .ptr .align 1 _Z16tfm_lanczos_2dlyPfS_iiPKfS1_PKiS3_S1_S1_S1_iiiiS1_S1_S1_f_param_10,
	.param .u32 _Z16tfm_lanczos_2dlyPfS_iiPKfS1_PKiS3_S1_S1_S1_iiiiS1_S1_S1_f_param_11,
	.param .u32 _Z16tfm_lanczos_2dlyPfS_iiPKfS1_PKiS3_S1_S1_S1_iiiiS1_S1_S1_f_param_12,
	.param .u32 _Z16tfm_lanczos_2dlyPfS_iiPKfS1_PKiS3_S1_S1_S1_iiiiS1_S1_S1_f_param_13,
	.param .u32 _Z16tfm_lanczos_2dlyPfS_iiPKfS1_PKiS3_S1_S1_S1_iiiiS1_S1_S1_f_param_14,
	.param .u64 .ptr .align 1 _Z16tfm_lanczos_2dlyPfS_iiPKfS1_PKiS3_S1_S1_S1_iiiiS1_S1_S1_f_param_15,
	.param .u64 .ptr .align 1 _Z16tfm_lanczos_2dlyPfS_iiPKfS1_PKiS3_S1_S1_S1_iiiiS1_S1_S1_f_param_16,
	.param .u64 .ptr .align 1 _Z16tfm_lanczos_2dlyPfS_iiPKfS1_PKiS3_S1_S1_S1_iiiiS1_S1_S1_f_param_17,
	.param .f32 _Z16tfm_lanczos_2dlyPfS_iiPKfS1_PKiS3_S1_S1_S1_iiiiS1_S1_S1_f_param_18
)
{
	.local .align 4 .b8 	__local_depot7[28];
	.reg .b64 	%SP;
	.reg .b64 	%SPL;
	.reg .pred 	%p<46>;
	.reg .b32 	%r<230>;
	.reg .b32 	%f<309>;
	.reg .b64 	%rd<148>;
	.reg .b64 	%fd<11>;
	// demoted variable
	.shared .align 4 .b8 _ZZ16tfm_lanczos_2dlyPfS_iiPKfS1_PKiS3_S1_S1_S1_iiiiS1_S1_S1_fE15lanczos_window2[4004];
	mov.u64 	%SPL, __local_depot7;
	ld.param.u64 	%rd21, [_Z16tfm_lanczos_2dlyPfS_iiPKfS1_PKiS3_S1_S1_S1_iiiiS1_S1_S1_f_param_0];
	ld.param.u64 	%rd22, [_Z16tfm_lanczos_2dlyPfS_iiPKfS1_PKiS3_S1_S1_S1_iiiiS1_S1_S1_f_param_1];
	ld.param.u32 	%r63, [_Z16tfm_lanczos_2dlyPfS_iiPKfS1_PKiS3_S1_S1_S1_iiiiS1_S1_S1_f_param_3];
	ld.param.u64 	%rd31, [_Z16tfm_lanczos_2dlyPfS_iiPKfS1_PKiS3_S1_S1_S1_iiiiS1_S1_S1_f_param_4];
	ld.param.u64 	%rd32, [_Z16tfm_lanczos_2dlyPfS_iiPKfS1_PKiS3_S1_S1_S1_iiiiS1_S1_S1_f_param_5];
	ld.param.u32 	%r64, [_Z16tfm_lanczos_2dlyPfS_iiPKfS1_PKiS3_S1_S1_S1_iiiiS1_S1_S1_f_param_11];
	ld.param.f32 	%f47, [_Z16tfm_lanczos_2dlyPfS_iiPKfS1_PKiS3_S1_S1_S1_iiiiS1_S1_S1_f_param_18];
	cvta.to.global.u64 	%rd1, %rd32;
	cvta.to.global.u64 	%rd2, %rd31;
	cvta.to.global.u64 	%rd3, %rd22;
	cvta.to.global.u64 	%rd4, %rd21;
	add.u64 	%rd5, %SPL, 0;
	add.u64 	%rd6, %SPL, 0;
	mov.u32 	%r1, %tid.x;
	setp.gt.u32 	%p2, %r1, 1000;
	@%p2 bra 	$L__BB7_24;
	cvt.f64.f32 	%fd1, %f47;
	mov.u32 	%r2, %ntid.x;
	mov.u32 	%r121, _ZZ16tfm_lanczos_2dlyPfS_iiPKfS1_PKiS3_S1_S1_S1_iiiiS1_S1_S1_fE15lanczos_window2;
	mov.u32 	%r210, %r1;
$L__BB7_2:
	shl.b32 	%r68, %r210, 1;
	cvt.rn.f64.u32 	%fd2, %r68;
	mul.f64 	%fd3, %fd1, %fd2;
	div.rn.f64 	%fd4, %fd3, 0d408F400000000000;
	sub.f64 	%fd5, %fd4, %fd1;
	cvt.rn.f32.f64 	%f1, %fd5;
	abs.f32 	%f2, %f1;
	setp.leu.f32 	%p3, %f2, %f47;
	@%p3 bra 	$L__BB7_4;
	shl.b32 	%r120, %r210, 2;
	add.s32 	%r122, %r121, %r120;
	mov.b32 	%r123, 0;
	st.shared.u32 	[%r122], %r123;
	bra.uni 	$L__BB7_23;
$L__BB7_4:
	cvt.f64.f32 	%fd6, %f2;
	setp.geu.f64 	%p4, %fd6, 0d3E7AD7F29ABCAF48;
	@%p4 bra 	$L__BB7_6;
	shl.b32 	%r116, %r210, 2;
	add.s32 	%r118, %r121, %r116;
	mov.b32 	%r119, 1065353216;
	st.shared.u32 	[%r118], %r119;
	bra.uni 	$L__BB7_23;
$L__BB7_6:
	mul.f32 	%f3, %f1, 0f40490FDB;
	div.rn.f32 	%f4, %f3, %f47;
	mul.f32 	%f48, %f4, 0f3F22F983;
	cvt.rni.s32.f32 	%r214, %f48;
	cvt.rn.f32.s32 	%f49, %r214;
	fma.rn.f32 	%f50, %f49, 0fBFC90FDA, %f4;
	fma.rn.f32 	%f51, %f49, 0fB3A22168, %f50;
	fma.rn.f32 	%f291, %f49, 0fA7C234C5, %f51;
	abs.f32 	%f6, %f4;
	setp.ltu.f32 	%p5, %f6, 0f47CE4780;
	@%p5 bra 	$L__BB7_14;
	setp.neu.f32 	%p6, %f6, 0f7F800000;
	@%p6 bra 	$L__BB7_9;
	mov.f32 	%f54, 0f00000000;
	mul.rn.f32 	%f291, %f4, %f54;
	mov.b32 	%r214, 0;
	bra.uni 	$L__BB7_14;
$L__BB7_9:
	mov.b32 	%r5, %f4;
	mov.b64 	%rd146, 0;
	mov.b32 	%r211, 0;
$L__BB7_10:
	.pragma "nounroll";
	mul.wide.u32 	%rd36, %r211, 4;
	mov.u64 	%rd37, __cudart_i2opi_f;
	add.s64 	%rd38, %rd37, %rd36;
	ld.global.nc.u32 	%r70, [%rd38];
	shl.b32 	%r71, %r5, 8;
	or.b32  	%r72, %r71, -2147483648;
	mad.wide.u32 	%rd39, %r70, %r72, %rd146;
	shr.u64 	%rd146, %rd39, 32;
	add.s64 	%rd40, %rd6, %rd36;
	st.local.u32 	[%rd40], %rd39;
	add.s32 	%r211, %r211, 1;
	setp.ne.s32 	%p7, %r211, 6;
	@%p7 bra 	$L__BB7_10;
	shr.u32 	%r73, %r5, 23;
	st.local.u32 	[%rd6+24], %rd146;
	and.b32  	%r8, %r73, 31;
	and.b32  	%r74, %r73, 224;
	add.s32 	%r75, %r74, -128;
	shr.u32 	%r76, %r75, 5;
	mul.wide.u32 	%rd41, %r76, 4;
	sub.s64 	%rd9, %rd6, %rd41;
	ld.local.u32 	%r212, [%rd9+24];
	ld.local.u32 	%r213, [%rd9+20];
	setp.eq.s32 	%p8, %r8, 0;
	@%p8 bra 	$L__BB7_13;
	shf.l.wrap.b32 	%r212, %r213, %r212, %r8;
	ld.local.u32 	%r77, [%rd9+16];
	shf.l.wrap.b32 	%r213, %r77, %r213, %r8;
$L__BB7_13:
	shr.u32 	%r78, %r212, 30;
	shf.l.wrap.b32 	%r79, %r213, %r212, 2;
	shl.b32 	%r80, %r213, 2;
	shr.u32 	%r81, %r79, 31;
	add.s32 	%r82, %r81, %r78;
	neg.s32 	%r83, %r82;
	setp.lt.s32 	%p9, %r5, 0;
	selp.b32 	%r214, %r83, %r82, %p9;
	xor.b32  	%r84, %r79, %r5;
	shr.s32 	%r85, %r79, 31;
	xor.b32  	%r86, %r85, %r79;
	xor.b32  	%r87, %r85, %r80;
	cvt.u64.u32 	%rd42, %r86;
	shl.b64 	%rd43, %rd42, 32;
	cvt.u64.u32 	%rd44, %r87;
	or.b64  	%rd45, %rd43, %rd44;
	cvt.rn.f64.s64 	%fd7, %rd45;
	mul.f64 	%fd8, %fd7, 0d3BF921FB54442D19;
	cvt.rn.f32.f64 	%f52, %fd8;
	neg.f32 	%f53, %f52;
	setp.lt.s32 	%p10, %r84, 0;
	selp.f32 	%f291, %f53, %f52, %p10;
$L__BB7_14:
	mul.rn.f32 	%f55, %f291, %f291;
	and.b32  	%r89, %r214, 1;
	setp.eq.b32 	%p11, %r89, 1;
	selp.f32 	%f56, 0f3F800000, %f291, %p11;
	fma.rn.f32 	%f57, %f55, %f56, 0f00000000;
	fma.rn.f32 	%f58, %f55, 0f37CBAC00, 0fBAB607ED;
	selp.f32 	%f59, %f58, 0fB94D4153, %p11;
	selp.f32 	%f60, 0f3D2AAABB, 0f3C0885E4, %p11;
	fma.rn.f32 	%f61, %f59, %f55, %f60;
	selp.f32 	%f62, 0fBEFFFFFF, 0fBE2AAAA8, %p11;
	fma.rn.f32 	%f63, %f61, %f55, %f62;
	fma.rn.f32 	%f64, %f63, %f57, %f56;
	and.b32  	%r90, %r214, 2;
	setp.eq.s32 	%p12, %r90, 0;
	mov.f32 	%f65, 0f00000000;
	sub.f32 	%f66, %f65, %f64;
	selp.f32 	%f10, %f64, %f66, %p12;
	mul.f32 	%f67, %f3, 0f3F22F983;
	cvt.rni.s32.f32 	%r218, %f67;
	cvt.rn.f32.s32 	%f68, %r218;
	fma.rn.f32 	%f69, %f68, 0fBFC90FDA, %f3;
	fma.rn.f32 	%f70, %f68, 0fB3A22168, %f69;
	fma.rn.f32 	%f292, %f68, 0fA7C234C5, %f70;
	abs.f32 	%f12, %f3;
	setp.ltu.f32 	%p13, %f12, 0f47CE4780;
	@%p13 bra 	$L__BB7_22;
	setp.neu.f32 	%p14, %f12, 0f7F800000;
	@%p14 bra 	$L__BB7_17;
	mov.f32 	%f73, 0f00000000;
	mul.rn.f32 	%f292, %f3, %f73;
	mov.b32 	%r218, 0;
	bra.uni 	$L__BB7_22;
$L__BB7_17:
	mov.b32 	%r18, %f3;
	mov.b64 	%rd147, 0;
	mov.b32 	%r215, 0;
$L__BB7_18:
	.pragma "nounroll";
	mul.wide.u32 	%rd47, %r215, 4;
	mov.u64 	%rd48, __cudart_i2opi_f;
	add.s64 	%rd49, %rd48, %rd47;
	ld.global.nc.u32 	%r92, [%rd49];
	shl.b32 	%r93, %r18, 8;
	or.b32  	%r94, %r93, -2147483648;
	mad.wide.u32 	%rd50, %r92, %r94, %rd147;
	shr.u64 	%rd147, %rd50, 32;
	add.s64 	%rd51, %rd5, %rd47;
	st.local.u32 	[%rd51], %rd50;
	add.s32 	%r215, %r215, 1;
	setp.ne.s32 	%p15, %r215, 6;
	@%p15 bra 	$L__BB7_18;
	shr.u32 	%r95, %r18, 23;
	st.local.u32 	[%rd5+24], %rd147;
	and.b32  	%r21, %r95, 31;
	and.b32  	%r96, %r95, 224;
	add.s32 	%r97, %r96, -128;
	shr.u32 	%r98, %r97, 5;
	mul.wide.u32 	%rd52, %r98, 4;
	sub.s64 	%rd12, %rd5, %rd52;
	ld.local.u32 	%r216, [%rd12+24];
	ld.local.u32 	%r217, [%rd12+20];
	setp.eq.s32 	%p16, %r21, 0;
	@%p16 bra 	$L__BB7_21;
	shf.l.wrap.b32 	%r216, %r217, %r216, %r21;
	ld.local.u32 	%r99, [%rd12+16];
	shf.l.wrap.b32 	%r217, %r99, %r217, %r21;
$L__BB7_21:
	shr.u32 	%r100, %r216, 30;
	shf.l.wrap.b32 	%r101, %r217, %r216, 2;
	shl.b32 	%r102, %r217, 2;
	shr.u32 	%r103, %r101, 31;
	add.s32 	%r104, %r103, %r100;
	neg.s32 	%r105, %r104;
	setp.lt.s32 	%p17, %r18, 0;
	selp.b32 	%r218, %r105, %r104, %p17;
	xor.b32  	%r106, %r101, %r18;
	shr.s32 	%r107, %r101, 31;
	xor.b32  	%r108, %r107, %r101;
	xor.b32  	%r109, %r107, %r102;
	cvt.u64.u32 	%rd53, %r108;
	shl.b64 	%rd54, %rd53, 32;
	cvt.u64.u32 	%rd55, %r109;
	or.b64  	%rd56, %rd54, %rd55;
	cvt.rn.f64.s64 	%fd9, %rd56;
	mul.f64 	%fd10, %fd9, 0d3BF921FB54442D19;
	cvt.rn.f32.f64 	%f71, %fd10;
	neg.f32 	%f72, %f71;
	setp.lt.s32 	%p18, %r106, 0;
	selp.f32 	%f292, %f72, %f71, %p18;
$L__BB7_22:
	mul.rn.f32 	%f74, %f292, %f292;
	and.b32  	%r111, %r218, 1;
	setp.eq.b32 	%p19, %r111, 1;
	selp.f32 	%f75, 0f3F800000, %f292, %p19;
	fma.rn.f32 	%f76, %f74, %f75, 0f00000000;
	fma.rn.f32 	%f77, %f74, 0f37CBAC00, 0fBAB607ED;
	selp.f32 	%f78, %f77, 0fB94D4153, %p19;
	selp.f32 	%f79, 0f3D2AAABB, 0f3C0885E4, %p19;
	fma.rn.f32 	%f80, %f78, %f74, %f79;
	selp.f32 	%f81, 0fBEFFFFFF, 0fBE2AAAA8, %p19;
	fma.rn.f32 	%f82, %f80, %f74, %f81;
	fma.rn.f32 	%f83, %f82, %f76, %f75;
	and.b32  	%r112, %r218, 2;
	setp.eq.s32 	%p20, %r112, 0;
	mov.f32 	%f84, 0f00000000;
	sub.f32 	%f85, %f84, %f83;
	selp.f32 	%f86, %f83, %f85, %p20;
	mul.f32 	%f87, %f47, %f10;
	mul.f32 	%f88, %f87, %f86;
	mul.f32 	%f89, %f3, %f3;
	div.rn.f32 	%f90, %f88, %f89;
	shl.b32 	%r113, %r210, 2;
	add.s32 	%r115, %r121, %r113;
	st.shared.f32 	[%r115], %f90;
$L__BB7_23:
	add.s32 	%r210, %r210, %r2;
	setp.lt.u32 	%p21, %r210, 1001;
	@%p21 bra 	$L__BB7_2;
$L__BB7_24:
	bar.sync 	0;
	mov.u32 	%r124, %ctaid.x;
	mov.u32 	%r31, %ntid.x;
	mad.lo.s32 	%r219, %r124, %r31, %r1;
	setp.ge.s32 	%p22, %r219, %r64;
	@%p22 bra 	$L__BB7_53;
	ld.param.u32 	%r209, [_Z16tfm_lanczos_2dlyPfS_iiPKfS1_PKiS3_S1_S1_S1_iiiiS1_S1_S1_f_param_14];
	ld.param.u32 	%r208, [_Z16tfm_lanczos_2dlyPfS_iiPKfS1_PKiS3_S1_S1_S1_iiiiS1_S1_S1_f_param_13];
	ld.param.u32 	%r207, [_Z16tfm_lanczos_2dlyPfS_iiPKfS1_PKiS3_S1_S1_S1_iiiiS1_S1_S1_f_param_12];
	setp.gt.s32 	%p23, %r63, 0;
	mul.lo.s32 	%r125, %r208, %r207;
	mul.lo.s32 	%r33, %r125, %r209;
	add.f32 	%f16, %f47, %f47;
	mov.u32 	%r126, %nctaid.x;
	mul.lo.s32 	%r34, %r31, %r126;
	@%p23 bra 	$L__BB7_26;
	bra.uni 	$L__BB7_52;
$L__BB7_26:
	ld.param.u64 	%rd145, [_Z16tfm_lanczos_2dlyPfS_iiPKfS1_PKiS3_S1_S1_S1_iiiiS1_S1_S1_f_param_17];
	ld.param.u64 	%rd144, [_Z16tfm_lanczos_2dlyPfS_iiPKfS1_PKiS3_S1_S1_S1_iiiiS1_S1_S1_f_param_16];
	ld.param.u64 	%rd143, [_Z16tfm_lanczos_2dlyPfS_iiPKfS1_PKiS3_S1_S1_S1_iiiiS1_S1_S1_f_param_15];
	ld.param.u64 	%rd140, [_Z16tfm_lanczos_2dlyPfS_iiPKfS1_PKiS3_S1_S1_S1_iiiiS1_S1_S1_f_param_9];
	ld.param.u64 	%rd139, [_Z16tfm_lanczos_2dlyPfS_iiPKfS1_PKiS3_S1_S1_S1_iiiiS1_S1_S1_f_param_8];
	ld.param.u64 	%rd138, [_Z16tfm_lanczos_2dlyPfS_iiPKfS1_PKiS3_S1_S1_S1_iiiiS1_S1_S1_f_param_7];
	ld.param.u64 	%rd137, [_Z16tfm_lanczos_2dlyPfS_iiPKfS1_PKiS3_S1_S1_S1_iiiiS1_S1_S1_f_param_6];
	cvta.to.global.u64 	%rd13, %rd137;
	cvta.to.global.u64 	%rd14, %rd138;
	cvta.to.global.u64 	%rd15, %rd139;
	cvta.to.global.u64 	%rd16, %rd140;
	cvta.to.global.u64 	%rd17, %rd143;
	cvta.to.global.u64 	%rd18, %rd144;
	cvta.to.global.u64 	%rd19, %rd145;
$L__BB7_27:
	ld.param.u64 	%rd141, [_Z16tfm_lanczos_2dlyPfS_iiPKfS1_PKiS3_S1_S1_S1_iiiiS1_S1_S1_f_param_10];
	cvta.to.global.u64 	%rd60, %rd141;
	ld.global.f32 	%f92, [%rd60+4];
	ld.global.f32 	%f17, [%rd60];
	sub.f32 	%f93, %f92, %f17;
	rcp.rn.f32 	%f18, %f93;
	mov.f32 	%f300, 0f00000000;
	mov.b32 	%r220, 0;
	mov.f32 	%f299, %f300;
$L__BB7_28:
	mul.wide.u32 	%rd61, %r220, 4;
	add.s64 	%rd62, %rd13, %rd61;
	ld.global.u32 	%r129, [%rd62];
	add.s32 	%r130, %r129, -1;
	add.s64 	%rd63, %rd14, %rd61;
	ld.global.u32 	%r131, [%rd63];
	add.s32 	%r132, %r131, -1;
	mad.lo.s32 	%r133, %r33, %r130, %r219;
	mad.lo.s32 	%r134, %r33, %r132, %r219;
	mul.wide.s32 	%rd64, %r133, 4;
	add.s64 	%rd65, %rd15, %rd64;
	ld.global.f32 	%f94, [%rd65];
	mul.wide.s32 	%rd66, %r134, 4;
	add.s64 	%rd67, %rd16, %rd66;
	ld.global.f32 	%f95, [%rd67];
	add.f32 	%f21, %f94, %f95;
	add.s64 	%rd68, %rd17, %rd64;
	ld.global.f32 	%f96, [%rd68];
	add.s64 	%rd69, %rd18, %rd66;
	ld.global.f32 	%f97, [%rd69];
	mul.f32 	%f98, %f96, %f97;
	add.s64 	%rd70, %rd19, %rd61;
	ld.global.f32 	%f99, [%rd70];
	mul.f32 	%f22, %f98, %f99;
	sub.f32 	%f23, %f21, %f17;
	setp.lt.f32 	%p25, %f23, 0f00000000;
	@%p25 bra 	$L__BB7_33;
	ld.param.u64 	%rd142, [_Z16tfm_lanczos_2dlyPfS_iiPKfS1_PKiS3_S1_S1_S1_iiiiS1_S1_S1_f_param_10];
	ld.param.u32 	%r205, [_Z16tfm_lanczos_2dlyPfS_iiPKfS1_PKiS3_S1_S1_S1_iiiiS1_S1_S1_f_param_2];
	cvta.to.global.u64 	%rd71, %rd142;
	mul.wide.s32 	%rd72, %r205, 4;
	add.s64 	%rd73, %rd71, %rd72;
	ld.global.f32 	%f100, [%rd73+-4];
	setp.gt.f32 	%p26, %f21, %f100;
	@%p26 bra 	$L__BB7_33;
	ld.param.u32 	%r206, [_Z16tfm_lanczos_2dlyPfS_iiPKfS1_PKiS3_S1_S1_S1_iiiiS1_S1_S1_f_param_2];
	mul.lo.s32 	%r135, %r220, %r206;
	mul.f32 	%f24, %f18, %f23;
	cvt.s64.s32 	%rd20, %r135;
	cvt.rzi.s32.f32 	%r136, %f24;
	cvt.rn.f32.s32 	%f102, %r136;
	sub.f32 	%f103, %f102, %f47;
	add.f32 	%f104, %f103, 0f3F800000;
	cvt.rzi.s32.f32 	%r225, %f104;
	add.f32 	%f105, %f47, %f102;
	cvt.rzi.s32.f32 	%r38, %f105;
	setp.lt.s32 	%p27, %r225, 0;
	add.s32 	%r137, %r206, -1;
	setp.ge.s32 	%p28, %r38, %r137;
	setp.lt.s32 	%p29, %r38, %r225;
	or.pred  	%p30, %p28, %p29;
	or.pred  	%p1, %p27, %p30;
	mov.f32 	%f296, 0f00000000;
	@%p1 bra 	$L__BB7_31;
	bra.uni 	$L__BB7_43;
$L__BB7_31:
	fma.rn.f32 	%f299, %f22, %f296, %f299;
	mov.f32 	%f298, 0f00000000;
	@%p1 bra 	$L__BB7_32;
	bra.uni 	$L__BB7_35;
$L__BB7_32:
	fma.rn.f32 	%f300, %f22, %f298, %f300;
$L__BB7_33:
	add.s32 	%r220, %r220, 1;
	setp.eq.s32 	%p44, %r220, %r63;
	@%p44 bra 	$L__BB7_34;
	bra.uni 	$L__BB7_28;
$L__BB7_34:
	ld.param.u64 	%rd136, [_Z16tfm_lanczos_2dlyPfS_iiPKfS1_PKiS3_S1_S1_S1_iiiiS1_S1_S1_f_param_1];
	ld.param.u64 	%rd135, [_Z16tfm_lanczos_2dlyPfS_iiPKfS1_PKiS3_S1_S1_S1_iiiiS1_S1_S1_f_param_0];
	cvta.to.global.u64 	%rd130, %rd135;
	mul.wide.s32 	%rd131, %r219, 4;
	add.s64 	%rd132, %rd130, %rd131;
	st.global.f32 	[%rd132], %f299;
	cvta.to.global.u64 	%rd133, %rd136;
	add.s64 	%rd134, %rd133, %rd131;
	st.global.f32 	[%rd134], %f300;
	add.s32 	%r219, %r219, %r34;
	setp.lt.s32 	%p45, %r219, %r64;
	@%p45 bra 	$L__BB7_27;
	bra.uni 	$L__BB7_53;
$L__BB7_35:
	sub.s32 	%r171, %r38, %r225;
	add.s32 	%r48, %r171, 1;
	setp.lt.u32 	%p38, %r171, 3;
	mov.f32 	%f298, 0f00000000;
	@%p38 bra 	$L__BB7_38;
	mov.b32 	%r224, 0;
	mov.f32 	%f298, 0f00000000;
$L__BB7_37:
	.pragma "nounroll";
	cvt.rn.f32.u32 	%f202, %r225;
	sub.f32 	%f203, %f24, %f202;
	add.f32 	%f204, %f47, %f203;
	div.rn.f32 	%f205, %f204, %f16;
	mul.f32 	%f206, %f205, 0f447A0000;
	cvt.rzi.s32.f32 	%r173, %f206;
	shl.b32 	%r174, %r173, 2;
	mov.u32 	%r175, _ZZ16tfm_lanczos_2dlyPfS_iiPKfS1_PKiS3_S1_S1_S1_iiiiS1_S1_S1_fE15lanczos_window2;
	add.s32 	%r176, %r175, %r174;
	ld.shared.f32 	%f207, [%r176];
	ld.shared.f32 	%f208, [%r176+4];
	cvt.rn.f32.s32 	%f209, %r173;
	sub.f32 	%f210, %f206, %f209;
	sub.f32 	%f211, %f208, %f207;
	fma.rn.f32 	%f212, %f210, %f211, %f207;
	cvt.u64.u32 	%rd102, %r225;
	add.s64 	%rd103, %rd102, %rd20;
	shl.b64 	%rd104, %rd103, 2;
	add.s64 	%rd105, %rd1, %rd104;
	ld.global.nc.f32 	%f213, [%rd105];
	fma.rn.f32 	%f214, %f213, %f212, %f298;
	add.s32 	%r177, %r225, 1;
	cvt.rn.f32.u32 	%f215, %r177;
	sub.f32 	%f216, %f24, %f215;
	add.f32 	%f217, %f47, %f216;
	div.rn.f32 	%f218, %f217, %f16;
	mul.f32 	%f219, %f218, 0f447A0000;
	cvt.rzi.s32.f32 	%r178, %f219;
	shl.b32 	%r179, %r178, 2;
	add.s32 	%r180, %r175, %r179;
	ld.shared.f32 	%f220, [%r180];
	ld.shared.f32 	%f221, [%r180+4];
	cvt.rn.f32.s32 	%f222, %r178;
	sub.f32 	%f223, %f219, %f222;
	sub.f32 	%f224, %f221, %f220;
	fma.rn.f32 	%f225, %f223, %f224, %f220;
	cvt.u64.u32 	%rd106, %r177;
	add.s64 	%rd107, %rd106, %rd20;
	shl.b64 	%rd108, %rd107, 2;
	add.s64 	%rd109, %rd1, %rd108;
	ld.global.nc.f32 	%f226, [%rd109];
	fma.rn.f32 	%f227, %f226, %f225, %f214;
	add.s32 	%r181, %r225, 2;
	cvt.rn.f32.u32 	%f228, %r181;
	sub.f32 	%f229, %f24, %f228;
	add.f32 	%f230, %f47, %f229;
	div.rn.f32 	%f231, %f230, %f16;
	mul.f32 	%f232, %f231, 0f447A0000;
	cvt.rzi.s32.f32 	%r182, %f232;
	shl.b32 	%r183, %r182, 2;
	add.s32 	%r184, %r175, %r183;
	ld.shared.f32 	%f233, [%r184];
	ld.shared.f32 	%f234, [%r184+4];
	cvt.rn.f32.s32 	%f235, %r182;
	sub.f32 	%f236, %f232, %f235;
	sub.f32 	%f237, %f234, %f233;
	fma.rn.f32 	%f238, %f236, %f237, %f233;
	cvt.u64.u32 	%rd110, %r181;
	add.s64 	%rd111, %rd110, %rd20;
	shl.b64 	%rd112, %rd111, 2;
	add.s64 	%rd113, %rd1, %rd112;
	ld.global.nc.f32 	%f239, [%rd113];
	fma.rn.f32 	%f240, %f239, %f238, %f227;
	add.s32 	%r185, %r225, 3;
	cvt.rn.f32.u32 	%f241, %r185;
	sub.f32 	%f242, %f24, %f241;
	add.f32 	%f243, %f47, %f242;
	div.rn.f32 	%f244, %f243, %f16;
	mul.f32 	%f245, %f244, 0f447A0000;
	cvt.rzi.s32.f32 	%r186, %f245;
	shl.b32 	%r187, %r186, 2;
	add.s32 	%r188, %r175, %r187;
	ld.shared.f32 	%f246, [%r188];
	ld.shared.f32 	%f247, [%r188+4];
	cvt.rn.f32.s32 	%f248, %r186;
	sub.f32 	%f249, %f245, %f248;
	sub.f32 	%f250, %f247, %f246;
	fma.rn.f32 	%f251, %f249, %f250, %f246;
	cvt.u64.u32 	%rd114, %r185;
	add.s64 	%rd115, %rd114, %rd20;
	shl.b64 	%rd116, %rd115, 2;
	add.s64 	%rd117, %rd1, %rd116;
	ld.global.nc.f32 	%f252, [%rd117];
	fma.rn.f32 	%f298, %f252, %f251, %f240;
	add.s32 	%r225, %r225, 4;
	add.s32 	%r224, %r224, 4;
	and.b32  	%r189, %r48, -4;
	setp.eq.s32 	%p39, %r224, %r189;
	@%p39 bra 	$L__BB7_38;
	bra.uni 	$L__BB7_37;
$L__BB7_38:
	and.b32  	%r190, %r48, 3;
	setp.eq.s32 	%p40, %r190, 0;
	@%p40 bra 	$L__BB7_32;
	setp.eq.s32 	%p41, %r190, 1;
	@%p41 bra 	$L__BB7_41;
	cvt.rn.f32.u32 	%f254, %r225;
	sub.f32 	%f255, %f24, %f254;
	add.f32 	%f256, %f47, %f255;
	div.rn.f32 	%f257, %f256, %f16;
	mul.f32 	%f258, %f257, 0f447A0000;
	cvt.rzi.s32.f32 	%r192, %f258;
	shl.b32 	%r193, %r192, 2;
	mov.u32 	%r194, _ZZ16tfm_lanczos_2dlyPfS_iiPKfS1_PKiS3_S1_S1_S1_iiiiS1_S1_S1_fE15lanczos_window2;
	add.s32 	%r195, %r194, %r193;
	ld.shared.f32 	%f259, [%r195];
	ld.shared.f32 	%f260, [%r195+4];
	cvt.rn.f32.s32 	%f261, %r192;
	sub.f32 	%f262, %f258, %f261;
	sub.f32 	%f263, %f260, %f259;
	fma.rn.f32 	%f264, %f262, %f263, %f259;
	cvt.u64.u32 	%rd118, %r225;
	add.s64 	%rd119, %rd118, %rd20;
	shl.b64 	%rd120, %rd119, 2;
	add.s64 	%rd121, %rd1, %rd120;
	ld.global.nc.f32 	%f265, [%rd121];
	fma.rn.f32 	%f266, %f265, %f264, %f298;
	add.s32 	%r196, %r225, 1;
	cvt.rn.f32.u32 	%f267, %r196;
	sub.f32 	%f268, %f24, %f267;
	add.f32 	%f269, %f47, %f268;
	div.rn.f32 	%f270, %f269, %f16;
	mul.f32 	%f271, %f270, 0f447A0000;
	cvt.rzi.s32.f32 	%r197, %f271;
	shl.b32 	%r198, %r197, 2;
	add.s32 	%r199, %r194, %r198;
	ld.shared.f32 	%f272, [%r199];
	ld.shared.f32 	%f273, [%r199+4];
	cvt.rn.f32.s32 	%f274, %r197;
	sub.f32 	%f275, %f271, %f274;
	sub.f32 	%f276, %f273, %f272;
	fma.rn.f32 	%f277, %f275, %f276, %f272;
	cvt.u64.u32 	%rd122, %r196;
	add.s64 	%rd123, %rd122, %rd20;
	shl.b64 	%rd124, %rd123, 2;
	add.s64 	%rd125, %rd1, %rd124;
	ld.global.nc.f32 	%f278, [%rd125];
	fma.rn.f32 	%f298, %f278, %f277, %f266;
	add.s32 	%r225, %r225, 2;
$L__BB7_41:
	and.b32  	%r200, %r48, 1;
	setp.eq.b32 	%p42, %r200, 1;
	not.pred 	%p43, %p42;
	@%p43 bra 	$L__BB7_32;
	cvt.rn.f32.u32 	%f279, %r225;
	sub.f32 	%f280, %f24, %f279;
	add.f32 	%f281, %f47, %f280;
	div.rn.f32 	%f282, %f281, %f16;
	mul.f32 	%f283, %f282, 0f447A0000;
	cvt.rzi.s32.f32 	%r201, %f283;
	shl.b32 	%r202, %r201, 2;
	mov.u32 	%r203, _ZZ16tfm_lanczos_2dlyPfS_iiPKfS1_PKiS3_S1_S1_S1_iiiiS1_S1_S1_fE15lanczos_window2;
	add.s32 	%r204, %r203, %r202;
	ld.shared.f32 	%f284, [%r204];
	ld.shared.f32 	%f285, [%r204+4];
	cvt.rn.f32.s32 	%f286, %r201;
	sub.f32 	%f287, %f283, %f286;
	sub.f32 	%f288, %f285, %f284;
	fma.rn.f32 	%f289, %f287, %f288, %f284;
	cvt.u64.u32 	%rd126, %r225;
	add.s64 	%rd127, %rd126, %rd20;
	shl.b64 	%rd128, %rd127, 2;
	add.s64 	%rd129, %rd1, %rd128;
	ld.global.nc.f32 	%f290, [%rd129];
	fma.rn.f32 	%f298, %f290, %f289, %f298;
	bra.uni 	$L__BB7_32;
$L__BB7_43:
	sub.s32 	%r138, %r38, %r225;
	add.s32 	%r52, %r138, 1;
	setp.lt.u32 	%p32, %r138, 3;
	mov.f32 	%f296, 0f00000000;
	mov.u32 	%r228, %r225;
	@%p32 bra 	$L__BB7_47;
	add.s32 	%r222, %r225, 1;
	and.b32  	%r139, %r52, -4;
	neg.s32 	%r221, %r139;
	mov.f32 	%f296, 0f00000000;
$L__BB7_45:
	.pragma "nounroll";
	add.s32 	%r140, %r222, -1;
	cvt.rn.f32.u32 	%f109, %r140;
	sub.f32 	%f110, %f24, %f109;
	add.f32 	%f111, %f47, %f110;
	div.rn.f32 	%f112, %f111, %f16;
	mul.f32 	%f113, %f112, 0f447A0000;
	cvt.rzi.s32.f32 	%r141, %f113;
	shl.b32 	%r142, %r141, 2;
	mov.u32 	%r143, _ZZ16tfm_lanczos_2dlyPfS_iiPKfS1_PKiS3_S1_S1_S1_iiiiS1_S1_S1_fE15lanczos_window2;
	add.s32 	%r144, %r143, %r142;
	ld.shared.f32 	%f114, [%r144];
	ld.shared.f32 	%f115, [%r144+4];
	cvt.rn.f32.s32 	%f116, %r141;
	sub.f32 	%f117, %f113, %f116;
	sub.f32 	%f118, %f115, %f114;
	fma.rn.f32 	%f119, %f117, %f118, %f114;
	cvt.u64.u32 	%rd74, %r140;
	add.s64 	%rd75, %rd74, %rd20;
	shl.b64 	%rd76, %rd75, 2;
	add.s64 	%rd77, %rd2, %rd76;
	ld.global.nc.f32 	%f120, [%rd77];
	fma.rn.f32 	%f121, %f120, %f119, %f296;
	add.s32 	%r145, %r222, 2;
	cvt.rn.f32.u32 	%f122, %r222;
	sub.f32 	%f123, %f24, %f122;
	add.f32 	%f124, %f47, %f123;
	div.rn.f32 	%f125, %f124, %f16;
	mul.f32 	%f126, %f125, 0f447A0000;
	cvt.rzi.s32.f32 	%r146, %f126;
	shl.b32 	%r147, %r146, 2;
	add.s32 	%r148, %r143, %r147;
	ld.shared.f32 	%f127, [%r148];
	ld.shared.f32 	%f128, [%r148+4];
	cvt.rn.f32.s32 	%f129, %r146;
	sub.f32 	%f130, %f126, %f129;
	sub.f32 	%f131, %f128, %f127;
	fma.rn.f32 	%f132, %f130, %f131, %f127;
	cvt.u64.u32 	%rd78, %r222;
	add.s64 	%rd79, %rd78, %rd20;
	shl.b64 	%rd80, %rd79, 2;
	add.s64 	%rd81, %rd2, %rd80;
	ld.global.nc.f32 	%f133, [%rd81];
	fma.rn.f32 	%f134, %f133, %f132, %f121;
	add.s32 	%r149, %r222, 1;
	cvt.rn.f32.u32 	%f135, %r149;
	sub.f32 	%f136, %f24, %f135;
	add.f32 	%f137, %f47, %f136;
	div.rn.f32 	%f138, %f137, %f16;
	mul.f32 	%f139, %f138, 0f447A0000;
	cvt.rzi.s32.f32 	%r150, %f139;
	shl.b32 	%r151, %r150, 2;
	add.s32 	%r152, %r143, %r151;
	ld.shared.f32 	%f140, [%r152];
	ld.shared.f32 	%f141, [%r152+4];
	cvt.rn.f32.s32 	%f142, %r150;
	sub.f32 	%f143, %f139, %f142;
	sub.f32 	%f144, %f141, %f140;
	fma.rn.f32 	%f145, %f143, %f144, %f140;
	cvt.u64.u32 	%rd82, %r149;
	add.s64 	%rd83, %rd82, %rd20;
	shl.b64 	%rd84, %rd83, 2;
	add.s64 	%rd85, %rd2, %rd84;
	ld.global.nc.f32 	%f146, [%rd85];
	fma.rn.f32 	%f147, %f146, %f145, %f134;
	cvt.rn.f32.u32 	%f148, %r145;
	sub.f32 	%f149, %f24, %f148;
	add.f32 	%f150, %f47, %f149;
	div.rn.f32 	%f151, %f150, %f16;
	mul.f32 	%f152, %f151, 0f447A0000;
	cvt.rzi.s32.f32 	%r153, %f152;
	shl.b32 	%r154, %r153, 2;
	add.s32 	%r155, %r143, %r154;
	ld.shared.f32 	%f153, [%r155];
	ld.shared.f32 	%f154, [%r155+4];
	cvt.rn.f32.s32 	%f155, %r153;
	sub.f32 	%f156, %f152, %f155;
	sub.f32 	%f157, %f154, %f153;
	fma.rn.f32 	%f158, %f156, %f157, %f153;
	cvt.u64.u32 	%rd86, %r145;
	add.s64 	%rd87, %rd86, %rd20;
	shl.b64 	%rd88, %rd87, 2;
	add.s64 	%rd89, %rd2, %rd88;
	ld.global.nc.f32 	%f159, [%rd89];
	fma.rn.f32 	%f296, %f159, %f158, %f147;
	add.s32 	%r222, %r222, 4;
	add.s32 	%r221, %r221, 4;
	setp.eq.s32 	%p33, %r221, 0;
	@%p33 bra 	$L__BB7_46;
	bra.uni 	$L__BB7_45;
$L__BB7_46:
	add.s32 	%r228, %r222, -1;
$L__BB7_47:
	and.b32  	%r156, %r52, 3;
	setp.eq.s32 	%p34, %r156, 0;
	@%p34 bra 	$L__BB7_31;
	and.b32  	%r157, %r52, 3;
	setp.eq.s32 	%p35, %r157, 1;
	@%p35 bra 	$L__BB7_50;
	cvt.rn.f32.u32 	%f161, %r228;
	sub.f32 	%f162, %f24, %f161;
	add.f32 	%f163, %f47, %f162;
	div.rn.f32 	%f164, %f163, %f16;
	mul.f32 	%f165, %f164, 0f447A0000;
	cvt.rzi.s32.f32 	%r158, %f165;
	shl.b32 	%r159, %r158, 2;
	mov.u32 	%r160, _ZZ16tfm_lanczos_2dlyPfS_iiPKfS1_PKiS3_S1_S1_S1_iiiiS1_S1_S1_fE15lanczos_window2;
	add.s32 	%r161, %r160, %r159;
	ld.shared.f32 	%f166, [%r161];
	ld.shared.f32 	%f167, [%r161+4];
	cvt.rn.f32.s32 	%f168, %r158;
	sub.f32 	%f169, %f165, %f168;
	sub.f32 	%f170, %f167, %f166;
	fma.rn.f32 	%f171, %f169, %f170, %f166;
	cvt.u64.u32 	%rd90, %r228;
	add.s64 	%rd91, %rd90, %rd20;
	shl.b64 	%rd92, %rd91, 2;
	add.s64 	%rd93, %rd2, %rd92;
	ld.global.nc.f32 	%f172, [%rd93];
	fma.rn.f32 	%f173, %f172, %f171, %f296;
	add.s32 	%r162, %r228, 1;
	cvt.rn.f32.u32 	%f174, %r162;
	sub.f32 	%f175, %f24, %f174;
	add.f32 	%f176, %f47, %f175;
	div.rn.f32 	%f177, %f176, %f16;
	mul.f32 	%f178, %f177, 0f447A0000;
	cvt.rzi.s32.f32 	%r163, %f178;
	shl.b32 	%r164, %r163, 2;
	add.s32 	%r165, %r160, %r164;
	ld.shared.f32 	%f179, [%r165];
	ld.shared.f32 	%f180, [%r165+4];
	cvt.rn.f32.s32 	%f181, %r163;
	sub.f32 	%f182, %f178, %f181;
	sub.f32 	%f183, %f180, %f179;
	fma.rn.f32 	%f184, %f182, %f183, %f179;
	cvt.u64.u32 	%rd94, %r162;
	add.s64 	%rd95, %rd94, %rd20;
	shl.b64 	%rd96, %rd95, 2;
	add.s64 	%rd97, %rd2, %rd96;
	ld.global.nc.f32 	%f185, [%rd97];
	fma.rn.f32 	%f296, %f185, %f184, %f173;
	add.s32 	%r228, %r228, 2;
$L__BB7_50:
	and.b32  	%r166, %r52, 1;
	setp.eq.b32 	%p36, %r166, 1;
	not.pred 	%p37, %p36;
	@%p37 bra 	$L__BB7_31;
	cvt.rn.f32.u32 	%f186, %r228;
	sub.f32 	%f187, %f24, %f186;
	add.f32 	%f188, %f47, %f187;
	div.rn.f32 	%f189, %f188, %f16;
	mul.f32 	%f190, %f189, 0f447A0000;
	cvt.rzi.s32.f32 	%r167, %f190;
	shl.b32 	%r168, %r167, 2;
	mov.u32 	%r169, _ZZ16tfm_lanczos_2dlyPfS_iiPKfS1_PKiS3_S1_S1_S1_iiiiS1_S1_S1_fE15lanczos_window2;
	add.s32 	%r170, %r169, %r168;
	ld.shared.f32 	%f191, [%r170];
	ld.shared.f32 	%f192, [%r170+4];
	cvt.rn.f32.s32 	%f193, %r167;
	sub.f32 	%f194, %f190, %f193;
	sub.f32 	%f195, %f192, %f191;
	fma.rn.f32 	%f196, %f194, %f195, %f191;
	cvt.u64.u32 	%rd98, %r228;
	add.s64 	%rd99, %rd98, %rd20;
	shl.b64 	%rd100, %rd99, 2;
	add.s64 	%rd101, %rd2, %rd100;
	ld.global.nc.f32 	%f197, [%rd101];
	fma.rn.f32 	%f296, %f197, %f196, %f296;
	bra.uni 	$L__BB7_31;
$L__BB7_52:
	mul.wide.s32 	%rd57, %r219, 4;
	add.s64 	%rd58, %rd4, %rd57;
	mov.b32 	%r127, 0;
	st.global.u32 	[%rd58], %r127;
	add.s64 	%rd59, %rd3, %rd57;
	st.global.u32 	[%rd59], %r127;
	add.s32 	%r219, %r219, %r34;
	setp.lt.s32 	%p24, %r219, %r64;
	@%p24 bra 	$L__BB7_52;
$L__BB7_53:
	ret;

}
	// .globl	_Z15tfm_lanczos_hmcPfS_iiPKfS1_PKiS3_S1_S1_S1_iiiiS1_S1_S1_f
.visible .entry _Z15tfm_lanczos_hmcPfS_iiPKfS1_PKiS3_S1_S1_S1_iiiiS1_S1_S1_f(
	.param .u64 .ptr .align 1 _Z15tfm_lanczos_hmcPfS_iiPKfS1_PKiS3_S1_S1_S1_iiiiS1_S1_S1_f_param_0,
	.param .u64 .ptr .align 1 _Z15tfm_lanczos_hmcPfS_iiPKfS1_PKiS3_S1_S1_S1_iiiiS1_S1_S1_f_param_1,
	.param .u32 _Z15tfm_lanczos_hmcPfS_iiPKfS1_PKiS3_S1_S1_S1_iiiiS1_S1_S1_f_param_2,
	.param .u32 _Z15tfm_lanczos_hmcPfS_iiPKfS1_PKiS3_S1_S1_S1_iiiiS1_S1_S1_f_param_3,
	.param .u64 .ptr .align 1 _Z15tfm_lanczos_hmcPfS_iiPKfS1_PKiS3_S1_S1_S1_iiiiS1_S1_S1_f_param_4,
	.param .u64 .ptr .align 1 _Z15tfm_lanczos_hmcPfS_iiPKfS1_PKiS3_S1_S1_S1_iiiiS1_S1_S1_f_param_5,
	.param .u64 .ptr .align 1 _Z15tfm_lanczos_hmcPfS_iiPKfS1_PKiS3_S1_S1_S1_iiiiS1_S1_S1_f_param_6,
	.param .u64 .ptr .align 1 _Z15tfm_lanczos_hmcPfS_iiPKfS1_PKiS3_S1_S1_S1_iiiiS1_S1_S1_f_param_7,
	.param .u64 .ptr .align 1 _Z15tfm_lanczos_hmcPfS_iiPKfS1_PKiS3_S1_S1_S1_iiiiS1_S1_S1_f_param_8,
	.param .u64 .ptr .align 1 _Z15tfm_lanczos_hmcPfS_iiPKfS1_PKiS3_S1_S1_S1_iiiiS1_S1_S1_f_param_9,
	.param .u64 .ptr .align 1 _Z15tfm_lanczos_hmcPfS_iiPKfS1_PKiS3_S1_S1_S1_iiiiS1_S1_S1_f_param_10,
	.param .u32 _Z15tfm_lanczos_hmcPfS_iiPKfS1_PKiS3_S1_S1_S1_iiiiS1_S1_S1_f_param_11,
	.param .u32 _Z15tfm_lanczos_hmcPfS_iiPKfS1_PKiS3_S1_S1_S1_iiiiS1_S1_S1_f_param_12,
	.param .u32 _Z15tfm_lanczos_hmcPfS_iiPKfS1_PKiS3_S1_S1_S1_iiiiS1_S1_S1_f_param_13,
	.param .u32 _Z15tfm_lanczos_hmcPfS_iiPKfS1_PKiS3_S1_S1_S1_iiiiS1_S1_S1_f_param_14,
	.param .u64 .ptr .align 1 _Z15tfm_lanczos_hmcPfS_iiPKfS1_PKiS3_S1_S1_S1_iiiiS1_S1_S1_f_param_15,
	.param .u64 .ptr .align 1 _Z15tfm_lanczos_hmcPfS_iiPKfS1_PKiS3_S1_S1_S1_iiiiS1_S1_S1_f_param_16,
	.param .u64 .ptr .align 1 _Z15tfm_lanczos_hmcPfS_iiPKfS1_PKiS3_S1_S1_S1_iiiiS1_S1_S1_f_param_17,
	.param .f32 _Z15tfm_lanczos_hmcPfS_iiPKfS1_PKiS3_S1_S1_S1_iiiiS1_S1_S1_f_param_18
)
{
	.local .align 4 .b8 	__local_depot8[28];
	.reg .b64 	%SP;
	.reg .b64 	%SPL;
	.reg .pred 	%p<66>;
	.reg .b32 	%r<328>;
	.reg .b32 	%f<547>;
	.reg .b64 	%rd<213>;
	.reg .b64 	%fd<11>;
	// demoted variable
	.shared .align 4 .b8 _ZZ15tfm_lanczos_hmcPfS_iiPKfS1_PKiS3_S1_S1_S1_iiiiS1_S1_S1_fE15lanczos_window2[4004];
	mov.u64 	%SPL, __local_depot8;
	ld.param.u64 	%rd21, [_Z15tfm_lanczos_hmcPfS_iiPKfS1_PKiS3_S1_S1_S1_iiiiS1_S1_S1_f_param_0];
	ld.param.u64 	%rd22, [_Z15tfm_lanczos_hmcPfS_iiPKfS1_PKiS3_S1_S1_S1_iiiiS1_S1_S1_f_param_1];
	ld.param.u32 	%r80, [_Z15tfm_lanczos_hmcPfS_iiPKfS1_PKiS3_S1_S1_S1_iiiiS1_S1_S1_f_param_2];
	ld.param.u32 	%r81, [_Z15tfm_lanczos_hmcPfS_iiPKfS1_PKiS3_S1_S1_S1_iiiiS1_S1_S1_f_param_3];
	ld.param.u64 	%rd31, [_Z15tfm_lanczos_hmcPfS_iiPKfS1_PKiS3_S1_S1_S1_iiiiS1_S1_S1_f_param_4];
	ld.param.u64 	%rd32, [_Z15tfm_lanczos_hmcPfS_iiPKfS1_PKiS3_S1_S1_S1_iiiiS1_S1_S1_f_param_5];
	ld.param.f32 	%f73, [_Z15tfm_lanczos_hmcPfS_iiPKfS1_PKiS3_S1_S1_S1_iiiiS1_S1_S1_f_param_18];
	cvta.to.global.u64 	%rd1, %rd32;
	cvta.to.global.u64 	%rd2, %rd31;
	cvta.to.global.u64 	%rd3, %rd22;
	cvta.to.global.u64 	%rd4, %rd21;
	add.u64 	%rd5, %SPL, 0;
	add.u64 	%rd6, %SPL, 0;
	mov.u32 	%r1, %tid.x;
	setp.gt.u32 	%p3, %r1, 1000;
	@%p3 bra 	$L__BB8_24;
	cvt.f64.f32 	%fd1, %f73;
	mov.u32 	%r2, %ntid.x;
	mov.u32 	%r139, _ZZ15tfm_lanczos_hmcPfS_iiPKfS1_PKiS3_S1_S1_S1_iiiiS1_S1_S1_fE15lanczos_window2;
	mov.u32 	%r300, %r1;
$L__BB8_2:
	shl.b32 	%r86, %r300, 1;
	cvt.rn.f64.u32 	%fd2, %r86;
	mul.f64 	%fd3, %fd1, %fd2;
	div.rn.f64 	%fd4, %fd3, 0d408F400000000000;
	sub.f64 	%fd5, %fd4, %fd1;
	cvt.rn.f32.f64 	%f1, %fd5;
	abs.f32 	%f2, %f1;
	setp.leu.f32 	%p4, %f2, %f73;
	@%p4 bra 	$L__BB8_4;
	shl.b32 	%r138, %r300, 2;
	add.s32 	%r140, %r139, %r138;
	mov.b32 	%r141, 0;
	st.shared.u32 	[%r140], %r141;
	bra.uni 	$L__BB8_23;
$L__BB8_4:
	cvt.f64.f32 	%fd6, %f2;
	setp.geu.f64 	%p5, %fd6, 0d3E7AD7F29ABCAF48;
	@%p5 bra 	$L__BB8_6;
	shl.b32 	%r134, %r300, 2;
	add.s32 	%r136, %r139, %r134;
	mov.b32 	%r137, 1065353216;
	st.shared.u32 	[%r136], %r137;
	bra.uni 	$L__BB8_23;
$L__BB8_6:
	mul.f32 	%f3, %f1, 0f40490FDB;
	div.rn.f32 	%f4, %f3, %f73;
	mul.f32 	%f74, %f4, 0f3F22F983;
	cvt.rni.s32.f32 	%r304, %f74;
	cvt.rn.f32.s32 	%f75, %r304;
	fma.rn.f32 	%f76, %f75, 0fBFC90FDA, %f4;
	fma.rn.f32 	%f77, %f75, 0fB3A22168, %f76;
	fma.rn.f32 	%f515, %f75, 0fA7C234C5, %f77;
	abs.f32 	%f6, %f4;
	setp.ltu.f32 	%p6, %f6, 0f47CE4780;
	@%p6 bra 	$L__BB8_14;
	setp.neu.f32 	%p7, %f6, 0f7F800000;
	@%p7 bra 	$L__BB8_9;
	mov.f32 	%f80, 0f00000000;
	mul.rn.f32 	%f515, %f4, %f80;
	mov.b32 	%r304, 0;
	bra.uni 	$L__BB8_14;
$L__BB8_9:
	mov.b32 	%r5, %f4;
	mov.b64 	%rd211, 0;
	mov.b32 	%r301, 0;
$L__BB8_10:
	.pragma "nounroll";
	mul.wide.u32 	%rd36, %r301, 4;
	mov.u64 	%rd37, __cudart_i2opi_f;
	add.s64 	%rd38, %rd37, %rd36;
	ld.global.nc.u32 	%r88, [%rd38];
	shl.b32 	%r89, %r5, 8;
	or.b32  	%r90, %r89, -2147483648;
	mad.wide.u32 	%rd39, %r88, %r90, %rd211;
	shr.u64 	%rd211, %rd39, 32;
	add.s64 	%rd40, %rd6, %rd36;
	st.local.u32 	[%rd40], %rd39;
	add.s32 	%r301, %r301, 1;
	setp.ne.s32 	%p8, %r301, 6;
	@%p8 bra 	$L__BB8_10;
	shr.u32 	%r91, %r5, 23;
	st.local.u32 	[%rd6+24], %rd211;
	and.b32  	%r8, %r91, 31;
	and.b32  	%r92, %r91, 224;
	add.s32 	%r93, %r92, -128;
	shr.u32 	%r94, %r93, 5;
	mul.wide.u32 	%rd41, %r94, 4;
	sub.s64 	%rd9, %rd6, %rd41;
	ld.local.u32 	%r302, [%rd9+24];
	ld.local.u32 	%r303, [%rd9+20];
	setp.eq.s32 	%p9, %r8, 0;
	@%p9 bra 	$L__BB8_13;
	shf.l.wrap.b32 	%r302, %r303, %r302, %r8;
	ld.local.u32 	%r95, [%rd9+16];
	shf.l.wrap.b32 	%r303, %r95, %r303, %r8;
$L__BB8_13:
	shr.u32 	%r96, %r302, 30;
	shf.l.wrap.b32 	%r97, %r303, %r302, 2;
	shl.b32 	%r98, %r303, 2;
	shr.u32 	%r99, %r97, 31;
	add.s32 	%r100, %r99, %r96;
	neg.s32 	%r101, %r100;
	setp.lt.s32 	%p10, %r5, 0;
	selp.b32 	%r304, %r101, %r100, %p10;
	xor.b32  	%r102, %r97, %r5;
	shr.s32 	%r103, %r97, 31;
	xor.b32  	%r104, %r103, %r97;
	xor.b32  	%r105, %r103, %r98;
	cvt.u64.u32 	%rd42, %r104;
	shl.b64 	%rd43, %rd42, 32;
	cvt.u64.u32 	%rd44, %r105;
	or.b64  	%rd45, %rd43, %rd44;
	cvt.rn.f64.s64 	%fd7, %rd45;
	mul.f64 	%fd8, %fd7, 0d3BF921FB54442D19;
	cvt.rn.f32.f64 	%f78, %fd8;
	neg.f32 	%f79, %f78;
	setp.lt.s32 	%p11, %r102, 0;
	selp.f32 	%f515, %f79, %f78, %p11;
$L__BB8_14:
	mul.rn.f32 	%f81, %f515, %f515;
	and.b32  	%r107, %r304, 1;
	setp.eq.b32 	%p12, %r107, 1;
	selp.f32 	%f82, 0f3F800000, %f515, %p12;
	fma.rn.f32 	%f83, %f81, %f82, 0f00000000;
	fma.rn.f32 	%f84, %f81, 0f37CBAC00, 0fBAB607ED;
	selp.f32 	%f85, %f84, 0fB94D4153, %p12;
	selp.f32 	%f86, 0f3D2AAABB, 0f3C0885E4, %p12;
	fma.rn.f32 	%f87, %f85, %f81, %f86;
	selp.f32 	%f88, 0fBEFFFFFF, 0fBE2AAAA8, %p12;
	fma.rn.f32 	%f89, %f87, %f81, %f88;
	fma.rn.f32 	%f90, %f89, %f83, %f82;
	and.b32  	%r108, %r304, 2;
	setp.eq.s32 	%p13, %r108, 0;
	mov.f32 	%f91, 0f00000000;
	sub.f32 	%f92, %f91, %f90;
	selp.f32 	%f10, %f90, %f92, %p13;
	mul.f32 	%f93, %f3, 0f3F22F983;
	cvt.rni.s32.f32 	%r308, %f93;
	cvt.rn.f32.s32 	%f94, %r308;
	fma.rn.f32 	%f95, %f94, 0fBFC90FDA, %f3;
	fma.rn.f32 	%f96, %f94, 0fB3A22168, %f95;
	fma.rn.f32 	%f516, %f94, 0fA7C234C5, %f96;
	abs.f32 	%f12, %f3;
	setp.ltu.f32 	%p14, %f12, 0f47CE4780;
	@%p14 bra 	$L__BB8_22;
	setp.neu.f32 	%p15, %f12, 0f7F800000;
	@%p15 bra 	$L__BB8_17;
	mov.f32 	%f99, 0f00000000;
	mul.rn.f32 	%f516, %f3, %f99;
	mov.b32 	%r308, 0;
	bra.uni 	$L__BB8_22;
$L__BB8_17:
	mov.b32 	%r18, %f3;
	mov.b64 	%rd212, 0;
	mov.b32 	%r305, 0;
$L__BB8_18:
	.pragma "nounroll";
	mul.wide.u32 	%rd47, %r305, 4;
	mov.u64 	%rd48, __cudart_i2opi_f;
	add.s64 	%rd49, %rd48, %rd47;
	ld.global.nc.u32 	%r110, [%rd49];
	shl.b32 	%r111, %r18, 8;
	or.b32  	%r112, %r111, -2147483648;
	mad.wide.u32 	%rd50, %r110, %r112, %rd212;
	shr.u64 	%rd212, %rd50, 32;
	add.s64 	%rd51, %rd5, %rd47;
	st.local.u32 	[%rd51], %rd50;
	add.s32 	%r305, %r305, 1;
	setp.ne.s32 	%p16, %r305, 6;
	@%p16 bra 	$L__BB8_18;
	shr.u32 	%r113, %r18, 23;
	st.local.u32 	[%rd5+24], %rd212;
	and.b32  	%r21, %r113, 31;
	and.b32  	%r114, %r113, 224;
	add.s32 	%r115, %r114, -128;
	shr.u32 	%r116, %r115, 5;
	mul.wide.u32 	%rd52, %r116, 4;
	sub.s64 	%rd12, %rd5, %rd52;
	ld.local.u32 	%r306, [%rd12+24];
	ld.local.u32 	%r307, [%rd12+20];
	setp.eq.s32 	%p17, %r21, 0;
	@%p17 bra 	$L__BB8_21;
	shf.l.wrap.b32 	%r306, %r307, %r306, %r21;
	ld.local.u32 	%r117, [%rd12+16];
	shf.l.wrap.b32 	%r307, %r117, %r307, %r21;
$L__BB8_21:
	shr.u32 	%r118, %r306, 30;
	shf.l.wrap.b32 	%r119, %r307, %r306, 2;
	shl.b32 	%r120, %r307, 2;
	shr.u32 	%r121, %r119, 31;
	add.s32 	%r122, %r121, %r118;
	neg.s32 	%r123, %r122;
	setp.lt.s32 	%p18, %r18, 0;
	selp.b32 	%r308, %r123, %r122, %p18;
	xor.b32  	%r124, %r119, %r18;
	shr.s32 	%r125, %r119, 31;
	xor.b32  	%r126, %r125, %r119;
	xor.b32  	%r127, %r125, %r120;
	cvt.u64.u32 	%rd53, %r126;
	shl.b64 	%rd54, %rd53, 32;
	cvt.u64.u32 	%rd55, %r127;
	or.b64  	%rd56, %rd54, %rd55;
	cvt.rn.f64.s64 	%fd9, %rd56;
	mul.f64 	%fd10, %fd9, 0d3BF921FB54442D19;
	cvt.rn.f32.f64 	%f97, %fd10;
	neg.f32 	%f98, %f97;
	setp.lt.s32 	%p19, %r124, 0;
	selp.f32 	%f516, %f98, %f97, %p19;
$L__BB8_22:
	mul.rn.f32 	%f100, %f516, %f516;
	and.b32  	%r129, %r308, 1;
	setp.eq.b32 	%p20, %r129, 1;
	selp.f32 	%f101, 0f3F800000, %f516, %p20;
	fma.rn.f32 	%f102, %f100, %f101, 0f00000000;
	fma.rn.f32 	%f103, %f100, 0f37CBAC00, 0fBAB607ED;
	selp.f32 	%f104, %f103, 0fB94D4153, %p20;
	selp.f32 	%f105, 0f3D2AAABB, 0f3C0885E4, %p20;
	fma.rn.f32 	%f106, %f104, %f100, %f105;
	selp.f32 	%f107, 0fBEFFFFFF, 0fBE2AAAA8, %p20;
	fma.rn.f32 	%f108, %f106, %f100, %f107;
	fma.rn.f32 	%f109, %f108, %f102, %f101;
	and.b32  	%r130, %r308, 2;
	setp.eq.s32 	%p21, %r130, 0;
	mov.f32 	%f110, 0f00000000;
	sub.f32 	%f111, %f110, %f109;
	selp.f32 	%f112, %f109, %f111, %p21;
	mul.f32 	%f113, %f73, %f10;
	mul.f32 	%f114, %f113, %f112;
	mul.f32 	%f115, %f3, %f3;
	div.rn.f32 	%f116, %f114, %f115;
	shl.b32 	%r131, %r300, 2;
	add.s32 	%r133, %r139, %r131;
	st.shared.f32 	[%r133], %f116;
$L__BB8_23:
	add.s32 	%r300, %r300, %r2;
	setp.lt.u32 	%p22, %r300, 1001;
	@%p22 bra 	$L__BB8_2;
$L__BB8_24:
	ld.param.u32 	%r294, [_Z15tfm_lanczos_hmcPfS_iiPKfS1_PKiS3_S1_S1_S1_iiiiS1_S1_S1_f_param_11];
	bar.sync 	0;
	mov.u32 	%r142, %ctaid.x;
	mov.u32 	%r31, %ntid.x;
	mad.lo.s32 	%r309, %r142, %r31, %r1;
	setp.ge.s32 	%p23, %r309, %r294;
	@%p23 bra 	$L__BB8_74;
	ld.param.u32 	%r299, [_Z15tfm_lanczos_hmcPfS_iiPKfS1_PKiS3_S1_S1_S1_iiiiS1_S1_S1_f_param_14];
	ld.param.u32 	%r298, [_Z15tfm_lanczos_hmcPfS_iiPKfS1_PKiS3_S1_S1_S1_iiiiS1_S1_S1_f_param_13];
	ld.param.u32 	%r297, [_Z15tfm_lanczos_hmcPfS_iiPKfS1_PKiS3_S1_S1_S1_iiiiS1_S1_S1_f_param_12];
	setp.gt.s32 	%p24, %r81, 0;
	mul.lo.s32 	%r143, %r298, %r297;
	mul.lo.s32 	%r33, %r143, %r299;
	add.f32 	%f16, %f73, %f73;
	mov.u32 	%r144, %nctaid.x;
	mul.lo.s32 	%r34, %r31, %r144;
	@%p24 bra 	$L__BB8_26;
	bra.uni 	$L__BB8_73;
$L__BB8_26:
	ld.param.u64 	%rd209, [_Z15tfm_lanczos_hmcPfS_iiPKfS1_PKiS3_S1_S1_S1_iiiiS1_S1_S1_f_param_16];
	ld.param.u64 	%rd208, [_Z15tfm_lanczos_hmcPfS_iiPKfS1_PKiS3_S1_S1_S1_iiiiS1_S1_S1_f_param_15];
	ld.param.u64 	%rd204, [_Z15tfm_lanczos_hmcPfS_iiPKfS1_PKiS3_S1_S1_S1_iiiiS1_S1_S1_f_param_9];
	ld.param.u64 	%rd203, [_Z15tfm_lanczos_hmcPfS_iiPKfS1_PKiS3_S1_S1_S1_iiiiS1_S1_S1_f_param_8];
	ld.param.u64 	%rd202, [_Z15tfm_lanczos_hmcPfS_iiPKfS1_PKiS3_S1_S1_S1_iiiiS1_S1_S1_f_param_7];
	ld.param.u64 	%rd201, [_Z15tfm_lanczos_hmcPfS_iiPKfS1_PKiS3_S1_S1_S1_iiiiS1_S1_S1_f_param_6];
	cvta.to.global.u64 	%rd13, %rd209;
	cvta.to.global.u64 	%rd14, %rd208;
	cvta.to.global.u64 	%rd15, %rd204;
	cvta.to.global.u64 	%rd16, %rd203;
	cvta.to.global.u64 	%rd17, %rd201;
	cvta.to.global.u64 	%rd18, %rd202;
$L__BB8_27:
	ld.param.u64 	%rd205, [_Z15tfm_lanczos_hmcPfS_iiPKfS1_PKiS3_S1_S1_S1_iiiiS1_S1_S1_f_param_10];
	cvta.to.global.u64 	%rd60, %rd205;
	ld.global.f32 	%f118, [%rd60+4];
	ld.global.f32 	%f17, [%rd60];
	sub.f32 	%f119, %f118, %f17;
	rcp.rn.f32 	%f18, %f119;
	mov.f32 	%f524, 0f00000000;
	mov.b32 	%r310, 0;
	mov.f32 	%f523, %f524;
$L__BB8_28:
	ld.param.u64 	%rd210, [_Z15tfm_lanczos_hmcPfS_iiPKfS1_PKiS3_S1_S1_S1_iiiiS1_S1_S1_f_param_17];
	mul.wide.u32 	%rd61, %r310, 4;
	add.s64 	%rd62, %rd17, %rd61;
	ld.global.u32 	%r147, [%rd62];
	add.s32 	%r148, %r147, -1;
	add.s64 	%rd63, %rd18, %rd61;
	ld.global.u32 	%r149, [%rd63];
	add.s32 	%r150, %r149, -1;
	mad.lo.s32 	%r151, %r33, %r148, %r309;
	mad.lo.s32 	%r152, %r33, %r150, %r309;
	mul.wide.s32 	%rd64, %r151, 4;
	add.s64 	%rd65, %rd16, %rd64;
	ld.global.f32 	%f120, [%rd65];
	mul.wide.s32 	%rd66, %r152, 4;
	add.s64 	%rd67, %rd15, %rd66;
	ld.global.f32 	%f121, [%rd67];
	add.f32 	%f21, %f120, %f121;
	add.s64 	%rd68, %rd16, %rd66;
	ld.global.f32 	%f122, [%rd68];
	add.s64 	%rd69, %rd15, %rd64;
	ld.global.f32 	%f123, [%rd69];
	add.f32 	%f22, %f122, %f123;
	add.s64 	%rd70, %rd14, %rd64;
	ld.global.f32 	%f124, [%rd70];
	add.s64 	%rd71, %rd13, %rd66;
	ld.global.f32 	%f125, [%rd71];
	mul.f32 	%f126, %f124, %f125;
	cvta.to.global.u64 	%rd72, %rd210;
	add.s64 	%rd73, %rd72, %rd61;
	ld.global.f32 	%f127, [%rd73];
	mul.f32 	%f128, %f126, %f127;
	mul.f32 	%f23, %f128, 0f3F000000;
	add.s64 	%rd74, %rd14, %rd66;
	ld.global.f32 	%f129, [%rd74];
	add.s64 	%rd75, %rd13, %rd64;
	ld.global.f32 	%f130, [%rd75];
	mul.f32 	%f131, %f129, %f130;
	mul.f32 	%f132, %f131, %f127;
	mul.f32 	%f24, %f132, 0f3F000000;
	sub.f32 	%f25, %f21, %f17;
	sub.f32 	%f26, %f22, %f17;
	setp.lt.f32 	%p26, %f25, 0f00000000;
	@%p26 bra 	$L__BB8_33;
	ld.param.u64 	%rd206, [_Z15tfm_lanczos_hmcPfS_iiPKfS1_PKiS3_S1_S1_S1_iiiiS1_S1_S1_f_param_10];
	cvta.to.global.u64 	%rd76, %rd206;
	mul.wide.s32 	%rd77, %r80, 4;
	add.s64 	%rd78, %rd76, %rd77;
	ld.global.f32 	%f133, [%rd78+-4];
	setp.gt.f32 	%p27, %f21, %f133;
	@%p27 bra 	$L__BB8_33;
	mul.lo.s32 	%r153, %r310, %r80;
	mul.f32 	%f27, %f18, %f25;
	cvt.s64.s32 	%rd19, %r153;
	cvt.rzi.s32.f32 	%r154, %f27;
	cvt.rn.f32.s32 	%f135, %r154;
	sub.f32 	%f136, %f135, %f73;
	add.f32 	%f137, %f136, 0f3F800000;
	cvt.rzi.s32.f32 	%r323, %f137;
	add.f32 	%f138, %f73, %f135;
	cvt.rzi.s32.f32 	%r38, %f138;
	setp.lt.s32 	%p28, %r323, 0;
	add.s32 	%r155, %r80, -1;
	setp.ge.s32 	%p29, %r38, %r155;
	setp.lt.s32 	%p30, %r38, %r323;
	or.pred  	%p31, %p29, %p30;
	or.pred  	%p1, %p28, %p31;
	mov.f32 	%f520, 0f00000000;
	@%p1 bra 	$L__BB8_31;
	bra.uni 	$L__BB8_64;
$L__BB8_31:
	fma.rn.f32 	%f523, %f23, %f520, %f523;
	mov.f32 	%f522, 0f00000000;
	@%p1 bra 	$L__BB8_32;
	bra.uni 	$L__BB8_56;
$L__BB8_32:
	fma.rn.f32 	%f524, %f23, %f522, %f524;
$L__BB8_33:
	setp.lt.f32 	%p45, %f26, 0f00000000;
	@%p45 bra 	$L__BB8_38;
	ld.param.u64 	%rd207, [_Z15tfm_lanczos_hmcPfS_iiPKfS1_PKiS3_S1_S1_S1_iiiiS1_S1_S1_f_param_10];
	cvta.to.global.u64 	%rd135, %rd207;
	mul.wide.s32 	%rd136, %r80, 4;
	add.s64 	%rd137, %rd135, %rd136;
	ld.global.f32 	%f324, [%rd137+-4];
	setp.gt.f32 	%p46, %f22, %f324;
	@%p46 bra 	$L__BB8_38;
	mul.lo.s32 	%r223, %r310, %r80;
	mul.f32 	%f38, %f18, %f26;
	cvt.s64.s32 	%rd20, %r223;
	cvt.rzi.s32.f32 	%r224, %f38;
	cvt.rn.f32.s32 	%f326, %r224;
	sub.f32 	%f327, %f326, %f73;
	add.f32 	%f328, %f327, 0f3F800000;
	cvt.rzi.s32.f32 	%r319, %f328;
	add.f32 	%f329, %f73, %f326;
	cvt.rzi.s32.f32 	%r48, %f329;
	setp.lt.s32 	%p47, %r319, 0;
	add.s32 	%r225, %r80, -1;
	setp.ge.s32 	%p48, %r48, %r225;
	setp.lt.s32 	%p49, %r48, %r319;
	or.pred  	%p50, %p48, %p49;
	or.pred  	%p2, %p47, %p50;
	mov.f32 	%f526, 0f00000000;
	@%p2 bra 	$L__BB8_36;
	bra.uni 	$L__BB8_48;
$L__BB8_36:
	fma.rn.f32 	%f523, %f24, %f526, %f523;
	mov.f32 	%f528, 0f00000000;
	@%p2 bra 	$L__BB8_37;
	bra.uni 	$L__BB8_40;
$L__BB8_37:
	fma.rn.f32 	%f524, %f24, %f528, %f524;
$L__BB8_38:
	add.s32 	%r310, %r310, 1;
	setp.eq.s32 	%p64, %r310, %r81;
	@%p64 bra 	$L__BB8_39;
	bra.uni 	$L__BB8_28;
$L__BB8_39:
	ld.param.u32 	%r296, [_Z15tfm_lanczos_hmcPfS_iiPKfS1_PKiS3_S1_S1_S1_iiiiS1_S1_S1_f_param_11];
	ld.param.u64 	%rd200, [_Z15tfm_lanczos_hmcPfS_iiPKfS1_PKiS3_S1_S1_S1_iiiiS1_S1_S1_f_param_1];
	ld.param.u64 	%rd199, [_Z15tfm_lanczos_hmcPfS_iiPKfS1_PKiS3_S1_S1_S1_iiiiS1_S1_S1_f_param_0];
	cvta.to.global.u64 	%rd194, %rd199;
	mul.wide.s32 	%rd195, %r309, 4;
	add.s64 	%rd196, %rd194, %rd195;
	st.global.f32 	[%rd196], %f523;
	cvta.to.global.u64 	%rd197, %rd200;
	add.s64 	%rd198, %rd197, %rd195;
	st.global.f32 	[%rd198], %f524;
	add.s32 	%r309, %r309, %r34;
	setp.lt.s32 	%p65, %r309, %r296;
	@%p65 bra 	$L__BB8_27;
	bra.uni 	$L__BB8_74;
$L__BB8_40:
	sub.s32 	%r260, %r48, %r319;
	add.s32 	%r58, %r260, 1;
	setp.lt.u32 	%p58, %r260, 3;
	mov.f32 	%f528, 0f00000000;
	@%p58 bra 	$L__BB8_43;
	mov.b32 	%r318, 0;
	mov.f32 	%f528, 0f00000000;
$L__BB8_42:
	.pragma "nounroll";
	cvt.rn.f32.u32 	%f426, %r319;
	sub.f32 	%f427, %f38, %f426;
	add.f32 	%f428, %f73, %f427;
	div.rn.f32 	%f429, %f428, %f16;
	mul.f32 	%f430, %f429, 0f447A0000;
	cvt.rzi.s32.f32 	%r262, %f430;
	shl.b32 	%r263, %r262, 2;
	mov.u32 	%r264, _ZZ15tfm_lanczos_hmcPfS_iiPKfS1_PKiS3_S1_S1_S1_iiiiS1_S1_S1_fE15lanczos_window2;
	add.s32 	%r265, %r264, %r263;
	ld.shared.f32 	%f431, [%r265];
	ld.shared.f32 	%f432, [%r265+4];
	cvt.rn.f32.s32 	%f433, %r262;
	sub.f32 	%f434, %f430, %f433;
	sub.f32 	%f435, %f432, %f431;
	fma.rn.f32 	%f436, %f434, %f435, %f431;
	cvt.u64.u32 	%rd166, %r319;
	add.s64 	%rd167, %rd166, %rd20;
	shl.b64 	%rd168, %rd167, 2;
	add.s64 	%rd169, %rd1, %rd168;
	ld.global.f32 	%f437, [%rd169];
	fma.rn.f32 	%f438, %f437, %f436, %f528;
	add.s32 	%r266, %r319, 1;
	cvt.rn.f32.u32 	%f439, %r266;
	sub.f32 	%f440, %f38, %f439;
	add.f32 	%f441, %f73, %f440;
	div.rn.f32 	%f442, %f441, %f16;
	mul.f32 	%f443, %f442, 0f447A0000;
	cvt.rzi.s32.f32 	%r267, %f443;
	shl.b32 	%r268, %r267, 2;
	add.s32 	%r269, %r264, %r268;
	ld.shared.f32 	%f444, [%r269];
	ld.shared.f32 	%f445, [%r269+4];
	cvt.rn.f32.s32 	%f446, %r267;
	sub.f32 	%f447, %f443, %f446;
	sub.f32 	%f448, %f445, %f444;
	fma.rn.f32 	%f449, %f447, %f448, %f444;
	cvt.u64.u32 	%rd170, %r266;
	add.s64 	%rd171, %rd170, %rd20;
	shl.b64 	%rd172, %rd171, 2;
	add.s64 	%rd173, %rd1, %rd172;
	ld.global.f32 	%f450, [%rd173];
	fma.rn.f32 	%f451, %f450, %f449, %f438;
	add.s32 	%r270, %r319, 2;
	cvt.rn.f32.u32 	%f452, %r270;
	sub.f32 	%f453, %f38, %f452;
	add.f32 	%f454, %f73, %f453;
	div.rn.f32 	%f455, %f454, %f16;
	mul.f32 	%f456, %f455, 0f447A0000;
	cvt.rzi.s32.f32 	%r271, %f456;
	shl.b32 	%r272, %r271, 2;
	add.s32 	%r273, %r264, %r272;
	ld.shared.f32 	%f457, [%r273];
	ld.shared.f32 	%f458, [%r273+4];
	cvt.rn.f32.s32 	%f459, %r271;
	sub.f32 	%f460, %f456, %f459;
	sub.f32 	%f461, %f458, %f457;
	fma.rn.f32 	%f462, %f460, %f461, %f457;
	cvt.u64.u32 	%rd174, %r270;
	add.s64 	%rd175, %rd174, %rd20;
	shl.b64 	%rd176, %rd175, 2;
	add.s64 	%rd177, %rd1, %rd176;
	ld.global.f32 	%f463, [%rd177];
	fma.rn.f32 	%f464, %f463, %f462, %f451;
	add.s32 	%r274, %r319, 3;
	cvt.rn.f32.u32 	%f465, %r274;
	sub.f32 	%f466, %f38, %f465;
	add.f32 	%f467, %f73, %f466;
	div.rn.f32 	%f468, %f467, %f16;
	mul.f32 	%f469, %f468, 0f447A0000;
	cvt.rzi.s32.f32 	%r275, %f469;
	shl.b32 	%r276, %r275, 2;
	add.s32 	%r277, %r264, %r276;
	ld.shared.f32 	%f470, [%r277];
	ld.shared.f32 	%f471, [%r277+4];
	cvt.rn.f32.s32 	%f472, %r275;
	sub.f32 	%f473, %f469, %f472;
	sub.f32 	%f474, %f471, %f470;
	fma.rn.f32 	%f475, %f473, %f474, %f470;
	cvt.u64.u32 	%rd178, %r274;
	add.s64 	%rd179, %rd178, %rd20;
	shl.b64 	%rd180, %rd179, 2;
	add.s64 	%rd181, %rd1, %rd180;
	ld.global.f32 	%f476, [%rd181];
	fma.rn.f32 	%f528, %f476, %f475, %f464;
	add.s32 	%r319, %r319, 4;
	add.s32 	%r318, %r318, 4;
	and.b32  	%r278, %r58, -4;
	setp.eq.s32 	%p59, %r318, %r278;
	@%p59 bra 	$L__BB8_43;
	bra.uni 	$L__BB8_42;
$L__BB8_43:
	and.b32  	%r279, %r58, 3;
	setp.eq.s32 	%p60, %r279, 0;
	@%p60 bra 	$L__BB8_37;
	setp.eq.s32 	%p61, %r279, 1;
	@%p61 bra 	$L__BB8_46;
	cvt.rn.f32.u32 	%f478, %r319;
	sub.f32 	%f479, %f38, %f478;
	add.f32 	%f480, %f73, %f479;
	div.rn.f32 	%f481, %f480, %f16;
	mul.f32 	%f482, %f481, 0f447A0000;
	cvt.rzi.s32.f32 	%r281, %f482;
	shl.b32 	%r282, %r281, 2;
	mov.u32 	%r283, _ZZ15tfm_lanczos_hmcPfS_iiPKfS1_PKiS3_S1_S1_S1_iiiiS1_S1_S1_fE15lanczos_window2;
	add.s32 	%r284, %r283, %r282;
	ld.shared.f32 	%f483, [%r284];
	ld.shared.f32 	%f484, [%r284+4];
	cvt.rn.f32.s32 	%f485, %r281;
	sub.f32 	%f486, %f482, %f485;
	sub.f32 	%f487, %f484, %f483;
	fma.rn.f32 	%f488, %f486, %f487, %f483;
	cvt.u64.u32 	%rd182, %r319;
	add.s64 	%rd183, %rd182, %rd20;
	shl.b64 	%rd184, %rd183, 2;
	add.s64 	%rd185, %rd1, %rd184;
	ld.global.f32 	%f489, [%rd185];
	fma.rn.f32 	%f490, %f489, %f488, %f528;
	add.s32 	%r285, %r319, 1;
	cvt.rn.f32.u32 	%f491, %r285;
	sub.f32 	%f492, %f38, %f491;
	add.f32 	%f493, %f73, %f492;
	div.rn.f32 	%f494, %f493, %f16;
	mul.f32 	%f495, %f494, 0f447A0000;
	cvt.rzi.s32.f32 	%r286, %f495;
	shl.b32 	%r287, %r286, 2;
	add.s32 	%r288, %r283, %r287;
	ld.shared.f32 	%f496, [%r288];
	ld.shared.f32 	%f497, [%r288+4];
	cvt.rn.f32.s32 	%f498, %r286;
	sub.f32 	%f499, %f495, %f498;
	sub.f32 	%f500, %f497, %f496;
	fma.rn.f32 	%f501, %f499, %f500, %f496;
	cvt.u64.u32 	%rd186, %r285;
	add.s64 	%rd187, %rd186, %rd20;
	shl.b64 	%rd188, %rd187, 2;
	add.s64 	%rd189, %rd1, %rd188;
	ld.global.f32 	%f502, [%rd189];
	fma.rn.f32 	%f528, %f502, %f501, %f490;
	add.s32 	%r319, %r319, 2;
$L__BB8_46:
	and.b32  	%r289, %r58, 1;
	setp.eq.b32 	%p62, %r289, 1;
	not.pred 	%p63, %p62;
	@%p63 bra 	$L__BB8_37;
	cvt.rn.f32.u32 	%f503, %r319;
	sub.f32 	%f504, %f38, %f503;
	add.f32 	%f505, %f73, %f504;
	div.rn.f32 	%f506, %f505, %f16;
	mul.f32 	%f507, %f506, 0f447A0000;
	cvt.rzi.s32.f32 	%r290, %f507;
	shl.b32 	%r291, %r290, 2;
	mov.u32 	%r292, _ZZ15tfm_lanczos_hmcPfS_iiPKfS1_PKiS3_S1_S1_S1_iiiiS1_S1_S1_fE15lanczos_window2;
	add.s32 	%r293, %r292, %r291;
	ld.shared.f32 	%f508, [%r293];
	ld.shared.f32 	%f509, [%r293+4];
	cvt.rn.f32.s32 	%f510, %r290;
	sub.f32 	%f511, %f507, %f510;
	sub.f32 	%f512, %f509, %f508;
	fma.rn.f32 	%f513, %f511, %f512, %f508;
	cvt.u64.u32 	%rd190, %r319;
	add.s64 	%rd191, %rd190, %rd20;
	shl.b64 	%rd192, %rd191, 2;
	add.s64 	%rd193, %rd1, %rd192;
	ld.global.f32 	%f514, [%rd193];
	fma.rn.f32 	%f528, %f514, %f513, %f528;
	bra.uni 	$L__BB8_37;
$L__BB8_48:
	sub.s32 	%r226, %r48, %r319;
	add.s32 	%r62, %r226, 1;
	setp.lt.u32 	%p52, %r226, 3;
	mov.f32 	%f526, 0f00000000;
	mov.u32 	%r321, %r319;
	@%p52 bra 	$L__BB8_51;
	mov.b32 	%r316, 0;
	mov.f32 	%f526, 0f00000000;
	mov.u32 	%r321, %r319;
$L__BB8_50:
	.pragma "nounroll";
	cvt.rn.f32.u32 	%f333, %r321;
	sub.f32 	%f334, %f38, %f333;
	add.f32 	%f335, %f73, %f334;
	div.rn.f32 	%f336, %f335, %f16;
	mul.f32 	%f337, %f336, 0f447A0000;
	cvt.rzi.s32.f32 	%r228, %f337;
	shl.b32 	%r229, %r228, 2;
	mov.u32 	%r230, _ZZ15tfm_lanczos_hmcPfS_iiPKfS1_PKiS3_S1_S1_S1_iiiiS1_S1_S1_fE15lanczos_window2;
	add.s32 	%r231, %r230, %r229;
	ld.shared.f32 	%f338, [%r231];
	ld.shared.f32 	%f339, [%r231+4];
	cvt.rn.f32.s32 	%f340, %r228;
	sub.f32 	%f341, %f337, %f340;
	sub.f32 	%f342, %f339, %f338;
	fma.rn.f32 	%f343, %f341, %f342, %f338;
	cvt.u64.u32 	%rd138, %r321;
	add.s64 	%rd139, %rd138, %rd20;
	shl.b64 	%rd140, %rd139, 2;
	add.s64 	%rd141, %rd2, %rd140;
	ld.global.f32 	%f344, [%rd141];
	fma.rn.f32 	%f345, %f344, %f343, %f526;
	add.s32 	%r232, %r321, 1;
	cvt.rn.f32.u32 	%f346, %r232;
	sub.f32 	%f347, %f38, %f346;
	add.f32 	%f348, %f73, %f347;
	div.rn.f32 	%f349, %f348, %f16;
	mul.f32 	%f350, %f349, 0f447A0000;
	cvt.rzi.s32.f32 	%r233, %f350;
	shl.b32 	%r234, %r233, 2;
	add.s32 	%r235, %r230, %r234;
	ld.shared.f32 	%f351, [%r235];
	ld.shared.f32 	%f352, [%r235+4];
	cvt.rn.f32.s32 	%f353, %r233;
	sub.f32 	%f354, %f350, %f353;
	sub.f32 	%f355, %f352, %f351;
	fma.rn.f32 	%f356, %f354, %f355, %f351;
	cvt.u64.u32 	%rd142, %r232;
	add.s64 	%rd143, %rd142, %rd20;
	shl.b64 	%rd144, %rd143, 2;
	add.s64 	%rd145, %rd2, %rd144;
	ld.global.f32 	%f357, [%rd145];
	fma.rn.f32 	%f358, %f357, %f356, %f345;
	add.s32 	%r236, %r321, 2;
	cvt.rn.f32.u32 	%f359, %r236;
	sub.f32 	%f360, %f38, %f359;
	add.f32 	%f361, %f73, %f360;
	div.rn.f32 	%f362, %f361, %f16;
	mul.f32 	%f363, %f362, 0f447A0000;
	cvt.rzi.s32.f32 	%r237, %f363;
	shl.b32 	%r238, %r237, 2;
	add.s32 	%r239, %r230, %r238;
	ld.shared.f32 	%f364, [%r239];
	ld.shared.f32 	%f365, [%r239+4];
	cvt.rn.f32.s32 	%f366, %r237;
	sub.f32 	%f367, %f363, %f366;
	sub.f32 	%f368, %f365, %f364;
	fma.rn.f32 	%f369, %f367, %f368, %f364;
	cvt.u64.u32 	%rd146, %r236;
	add.s64 	%rd147, %rd146, %rd20;
	shl.b64 	%rd148, %rd147, 2;
	add.s64 	%rd149, %rd2, %rd148;
	ld.global.f32 	%f370, [%rd149];
	fma.rn.f32 	%f371, %f370, %f369, %f358;
	add.s32 	%r240, %r321, 3;
	cvt.rn.f32.u32 	%f372, %r240;
	sub.f32 	%f373, %f38, %f372;
	add.f32 	%f374, %f73, %f373;
	div.rn.f32 	%f375, %f374, %f16;
	mul.f32 	%f376, %f375, 0f447A0000;
	cvt.rzi.s32.f32 	%r241, %f376;
	shl.b32 	%r242, %r241, 2;
	add.s32 	%r243, %r230, %r242;
	ld.shared.f32 	%f377, [%r243];
	ld.shared.f32 	%f378, [%r243+4];
	cvt.rn.f32.s32 	%f379, %r241;
	sub.f32 	%f380, %f376, %f379;
	sub.f32 	%f381, %f378, %f377;
	fma.rn.f32 	%f382, %f380, %f381, %f377;
	cvt.u64.u32 	%rd150, %r240;
	add.s64 	%rd151, %rd150, %rd20;
	shl.b64 	%rd152, %rd151, 2;
	add.s64 	%rd153, %rd2, %rd152;
	ld.global.f32 	%f383, [%rd153];
	fma.rn.f32 	%f526, %f383, %f382, %f371;
	add.s32 	%r321, %r321, 4;
	add.s32 	%r316, %r316, 4;
	and.b32  	%r244, %r62, -4;
	setp.eq.s32 	%p53, %r316, %r244;
	@%p53 bra 	$L__BB8_51;
	bra.uni 	$L__BB8_50;
$L__BB8_51:
	and.b32  	%r245, %r62, 3;
	setp.eq.s32 	%p54, %r245, 0;
	@%p54 bra 	$L__BB8_36;
	setp.eq.s32 	%p55, %r245, 1;
	@%p55 bra 	$L__BB8_54;
	cvt.rn.f32.u32 	%f385, %r321;
	sub.f32 	%f386, %f38, %f385;
	add.f32 	%f387, %f73, %f386;
	div.rn.f32 	%f388, %f387, %f16;
	mul.f32 	%f389, %f388, 0f447A0000;
	cvt.rzi.s32.f32 	%r247, %f389;
	shl.b32 	%r248, %r247, 2;
	mov.u32 	%r249, _ZZ15tfm_lanczos_hmcPfS_iiPKfS1_PKiS3_S1_S1_S1_iiiiS1_S1_S1_fE15lanczos_window2;
	add.s32 	%r250, %r249, %r248;
	ld.shared.f32 	%f390, [%r250];
	ld.shared.f32 	%f391, [%r250+4];
	cvt.rn.f32.s32 	%f392, %r247;
	sub.f32 	%f393, %f389, %f392;
	sub.f32 	%f394, %f391, %f390;
	fma.rn.f32 	%f395, %f393, %f394, %f390;
	cvt.u64.u32 	%rd154, %r321;
	add.s64 	%rd155, %rd154, %rd20;
	shl.b64 	%rd156, %rd155, 2;
	add.s64 	%rd157, %rd2, %rd156;
	ld.global.f32 	%f396, [%rd157];
	fma.rn.f32 	%f397, %f396, %f395, %f526;
	add.s32 	%r251, %r321, 1;
	cvt.rn.f32.u32 	%f398, %r251;
	sub.f32 	%f399, %f38, %f398;
	add.f32 	%f400, %f73, %f399;
	div.rn.f32 	%f401, %f400, %f16;
	mul.f32 	%f402, %f401, 0f447A0000;
	cvt.rzi.s32.f32 	%r252, %f402;
	shl.b32 	%r253, %r252, 2;
	add.s32 	%r254, %r249, %r253;
	ld.shared.f32 	%f403, [%r254];
	ld.shared.f32 	%f404, [%r254+4];
	cvt.rn.f32.s32 	%f405, %r252;
	sub.f32 	%f406, %f402, %f405;
	sub.f32 	%f407, %f404, %f403;
	fma.rn.f32 	%f408, %f406, %f407, %f403;
	cvt.u64.u32 	%rd158, %r251;
	add.s64 	%rd159, %rd158, %rd20;
	shl.b64 	%rd160, %rd159, 2;
	add.s64 	%rd161, %rd2, %rd160;
	ld.global.f32 	%f409, [%rd161];
	fma.rn.f32 	%f526, %f409, %f408, %f397;
	add.s32 	%r321, %r321, 2;
$L__BB8_54:
	and.b32  	%r255, %r62, 1;
	setp.eq.b32 	%p56, %r255, 1;
	not.pred 	%p57, %p56;
	@%p57 bra 	$L__BB8_36;
	cvt.rn.f32.u32 	%f410, %r321;
	sub.f32 	%f411, %f38, %f410;
	add.f32 	%f412, %f73, %f411;
	div.rn.f32 	%f413, %f412, %f16;
	mul.f32 	%f414, %f413, 0f447A0000;
	cvt.rzi.s32.f32 	%r256, %f414;
	shl.b32 	%r257, %r256, 2;
	mov.u32 	%r258, _ZZ15tfm_lanczos_hmcPfS_iiPKfS1_PKiS3_S1_S1_S1_iiiiS1_S1_S1_fE15lanczos_window2;
	add.s32 	%r259, %r258, %r257;
	ld.shared.f32 	%f415, [%r259];
	ld.shared.f32 	%f416, [%r259+4];
	cvt.rn.f32.s32 	%f417, %r256;
	sub.f32 	%f418, %f414, %f417;
	sub.f32 	%f419, %f416, %f415;
	fma.rn.f32 	%f420, %f418, %f419, %f415;
	cvt.u64.u32 	%rd162, %r321;
	add.s64 	%rd163, %rd162, %rd20;
	shl.b64 	%rd164, %rd163, 2;
	add.s64 	%rd165, %rd2, %rd164;
	ld.global.f32 	%f421, [%rd165];
	fma.rn.f32 	%f526, %f421, %f420, %f526;
	bra.uni 	$L__BB8_36;
$L__BB8_56:
	sub.s32 	%r189, %r38, %r323;
	add.s32 	%r66, %r189, 1;
	setp.lt.u32 	%p39, %r189, 3;
	mov.f32 	%f522, 0f00000000;
	@%p39 bra 	$L__BB8_59;
	mov.b32 	%r314, 0;
	mov.f32 	%f522, 0f00000000;
$L__BB8_58:
	.pragma "nounroll";
	cvt.rn.f32.u32 	%f235, %r323;
	sub.f32 	%f236, %f27, %f235;
	add.f32 	%f237, %f73, %f236;
	div.rn.f32 	%f238, %f237, %f16;
	mul.f32 	%f239, %f238, 0f447A0000;
	cvt.rzi.s32.f32 	%r191, %f239;
	shl.b32 	%r192, %r191, 2;
	mov.u32 	%r193, _ZZ15tfm_lanczos_hmcPfS_iiPKfS1_PKiS3_S1_S1_S1_iiiiS1_S1_S1_fE15lanczos_window2;
	add.s32 	%r194, %r193, %r192;
	ld.shared.f32 	%f240, [%r194];
	ld.shared.f32 	%f241, [%r194+4];
	cvt.rn.f32.s32 	%f242, %r191;
	sub.f32 	%f243, %f239, %f242;
	sub.f32 	%f244, %f241, %f240;
	fma.rn.f32 	%f245, %f243, %f244, %f240;
	cvt.u64.u32 	%rd107, %r323;
	add.s64 	%rd108, %rd107, %rd19;
	shl.b64 	%rd109, %rd108, 2;
	add.s64 	%rd110, %rd1, %rd109;
	ld.global.f32 	%f246, [%rd110];
	fma.rn.f32 	%f247, %f246, %f245, %f522;
	add.s32 	%r195, %r323, 1;
	cvt.rn.f32.u32 	%f248, %r195;
	sub.f32 	%f249, %f27, %f248;
	add.f32 	%f250, %f73, %f249;
	div.rn.f32 	%f251, %f250, %f16;
	mul.f32 	%f252, %f251, 0f447A0000;
	cvt.rzi.s32.f32 	%r196, %f252;
	shl.b32 	%r197, %r196, 2;
	add.s32 	%r198, %r193, %r197;
	ld.shared.f32 	%f253, [%r198];
	ld.shared.f32 	%f254, [%r198+4];
	cvt.rn.f32.s32 	%f255, %r196;
	sub.f32 	%f256, %f252, %f255;
	sub.f32 	%f257, %f254, %f253;
	fma.rn.f32 	%f258, %f256, %f257, %f253;
	cvt.u64.u32 	%rd111, %r195;
	add.s64 	%rd112, %rd111, %rd19;
	shl.b64 	%rd113, %rd112, 2;
	add.s64 	%rd114, %rd1, %rd113;
	ld.global.f32 	%f259, [%rd114];
	fma.rn.f32 	%f260, %f259, %f258, %f247;
	add.s32 	%r199, %r323, 2;
	cvt.rn.f32.u32 	%f261, %r199;
	sub.f32 	%f262, %f27, %f261;
	add.f32 	%f263, %f73, %f262;
	div.rn.f32 	%f264, %f263, %f16;
	mul.f32 	%f265, %f264, 0f447A0000;
	cvt.rzi.s32.f32 	%r200, %f265;
	shl.b32 	%r201, %r200, 2;
	add.s32 	%r202, %r193, %r201;
	ld.shared.f32 	%f266, [%r202];
	ld.shared.f32 	%f267, [%r202+4];
	cvt.rn.f32.s32 	%f268, %r200;
	sub.f32 	%f269, %f265, %f268;
	sub.f32 	%f270, %f267, %f266;
	fma.rn.f32 	%f271, %f269, %f270, %f266;
	cvt.u64.u32 	%rd115, %r199;
	add.s64 	%rd116, %rd115, %rd19;
	shl.b64 	%rd117, %rd116, 2;
	add.s64 	%rd118, %rd1, %rd117;
	ld.global.f32 	%f272, [%rd118];
	fma.rn.f32 	%f273, %f272, %f271, %f260;
	add.s32 	%r203, %r323, 3;
	cvt.rn.f32.u32 	%f274, %r203;
	sub.f32 	%f275, %f27, %f274;
	add.f32 	%f276, %f73, %f275;
	div.rn.f32 	%f277, %f276, %f16;
	mul.f32 	%f278, %f277, 0f447A0000;
	cvt.rzi.s32.f32 	%r204, %f278;
	shl.b32 	%r205, %r204, 2;
	add.s32 	%r206, %r193, %r205;
	ld.shared.f32 	%f279, [%r206];
	ld.shared.f32 	%f280, [%r206+4];
	cvt.rn.f32.s32 	%f281, %r204;
	sub.f32 	%f282, %f278, %f281;
	sub.f32 	%f283, %f280, %f279;
	fma.rn.f32 	%f284, %f282, %f283, %f279;
	cvt.u64.u32 	%rd119, %r203;
	add.s64 	%rd120, %rd119, %rd19;
	shl.b64 	%rd121, %rd120, 2;
	add.s64 	%rd122, %rd1, %rd121;
	ld.global.f32 	%f285, [%rd122];
	fma.rn.f32 	%f522, %f285, %f284, %f273;
	add.s32 	%r323, %r323, 4;
	add.s32 	%r314, %r314, 4;
	and.b32  	%r207, %r66, -4;
	setp.eq.s32 	%p40, %r314, %r207;
	@%p40 bra 	$L__BB8_59;
	bra.uni 	$L__BB8_58;
$L__BB8_59:
	and.b32  	%r208, %r66, 3;
	setp.eq.s32 	%p41, %r208, 0;
	@%p41 bra 	$L__BB8_32;
	setp.eq.s32 	%p42, %r208, 1;
	@%p42 bra 	$L__BB8_62;
	cvt.rn.f32.u32 	%f287, %r323;
	sub.f32 	%f288, %f27, %f287;
	add.f32 	%f289, %f73, %f288;
	div.rn.f32 	%f290, %f289, %f16;
	mul.f32 	%f291, %f290, 0f447A0000;
	cvt.rzi.s32.f32 	%r210, %f291;
	shl.b32 	%r211, %r210, 2;
	mov.u32 	%r212, _ZZ15tfm_lanczos_hmcPfS_iiPKfS1_PKiS3_S1_S1_S1_iiiiS1_S1_S1_fE15lanczos_window2;
	add.s32 	%r213, %r212, %r211;
	ld.shared.f32 	%f292, [%r213];
	ld.shared.f32 	%f293, [%r213+4];
	cvt.rn.f32.s32 	%f294, %r210;
	sub.f32 	%f295, %f291, %f294;
	sub.f32 	%f296, %f293, %f292;
	fma.rn.f32 	%f297, %f295, %f296, %f292;
	cvt.u64.u32 	%rd123, %r323;
	add.s64 	%rd124, %rd123, %rd19;
	shl.b64 	%rd125, %rd124, 2;
	add.s64 	%rd126, %rd1, %rd125;
	ld.global.f32 	%f298, [%rd126];
	fma.rn.f32 	%f299, %f298, %f297, %f522;
	add.s32 	%r214, %r323, 1;
	cvt.rn.f32.u32 	%f300, %r214;
	sub.f32 	%f301, %f27, %f300;
	add.f32 	%f302, %f73, %f301;
	div.rn.f32 	%f303, %f302, %f16;
	mul.f32 	%f304, %f303, 0f447A0000;
	cvt.rzi.s32.f32 	%r215, %f304;
	shl.b32 	%r216, %r215, 2;
	add.s32 	%r217, %r212, %r216;
	ld.shared.f32 	%f305, [%r217];
	ld.shared.f32 	%f306, [%r217+4];
	cvt.rn.f32.s32 	%f307, %r215;
	sub.f32 	%f308, %f304, %f307;
	sub.f32 	%f309, %f306, %f305;
	fma.rn.f32 	%f310, %f308, %f309, %f305;
	cvt.u64.u32 	%rd127, %r214;
	add.s64 	%rd128, %rd127, %rd19;
	shl.b64 	%rd129, %rd128, 2;
	add.s64 	%rd130, %rd1, %rd129;
	ld.global.f32 	%f311, [%rd130];
	fma.rn.f32 	%f522, %f311, %f310, %f299;
	add.s32 	%r323, %r323, 2;
$L__BB8_62:
	and.b32  	%r218, %r66, 1;
	setp.eq.b32 	%p43, %r218, 1;
	not.pred 	%p44, %p43;
	@%p44 bra 	$L__BB8_32;
	cvt.rn.f32.u32 	%f312, %r323;
	sub.f32 	%f313, %f27, %f312;
	add.f32 	%f314, %f73, %f313;
	div.rn.f32 	%f315, %f314, %f16;
	mul.f32 	%f316, %f315, 0f447A0000;
	cvt.rzi.s32.f32 	%r219, %f316;
	shl.b32 	%r220, %r219, 2;
	mov.u32 	%r221, _ZZ15tfm_lanczos_hmcPfS_iiPKfS1_PKiS3_S1_S1_S1_iiiiS1_S1_S1_fE15lanczos_window2;
	add.s32 	%r222, %r221, %r220;
	ld.shared.f32 	%f317, [%r222];
	ld.shared.f32 	%f318, [%r222+4];
	cvt.rn.f32.s32 	%f319, %r219;
	sub.f32 	%f320, %f316, %f319;
	sub.f32 	%f321, %f318, %f317;
	fma.rn.f32 	%f322, %f320, %f321, %f317;
	cvt.u64.u32 	%rd131, %r323;
	add.s64 	%rd132, %rd131, %rd19;
	shl.b64 	%rd133, %rd132, 2;
	add.s64 	%rd134, %rd1, %rd133;
	ld.global.f32 	%f323, [%rd134];
	fma.rn.f32 	%f522, %f323, %f322, %f522;
	bra.uni 	$L__BB8_32;
$L__BB8_64:
	sub.s32 	%r156, %r38, %r323;
	add.s32 	%r70, %r156, 1;
	setp.lt.u32 	%p33, %r156, 3;
	mov.f32 	%f520, 0f00000000;
	mov.u32 	%r326, %r323;
	@%p33 bra 	$L__BB8_68;
	add.s32 	%r312, %r323, 1;
	and.b32  	%r157, %r70, -4;
	neg.s32 	%r311, %r157;
	mov.f32 	%f520, 0f00000000;
$L__BB8_66:
	.pragma "nounroll";
	add.s32 	%r158, %r312, -1;
	cvt.rn.f32.u32 	%f142, %r158;
	sub.f32 	%f143, %f27, %f142;
	add.f32 	%f144, %f73, %f143;
	div.rn.f32 	%f145, %f144, %f16;
	mul.f32 	%f146, %f145, 0f447A0000;
	cvt.rzi.s32.f32 	%r159, %f146;
	shl.b32 	%r160, %r159, 2;
	mov.u32 	%r161, _ZZ15tfm_lanczos_hmcPfS_iiPKfS1_PKiS3_S1_S1_S1_iiiiS1_S1_S1_fE15lanczos_window2;
	add.s32 	%r162, %r161, %r160;
	ld.shared.f32 	%f147, [%r162];
	ld.shared.f32 	%f148, [%r162+4];
	cvt.rn.f32.s32 	%f149, %r159;
	sub.f32 	%f150, %f146, %f149;
	sub.f32 	%f151, %f148, %f147;
	fma.rn.f32 	%f152, %f150, %f151, %f147;
	cvt.u64.u32 	%rd79, %r158;
	add.s64 	%rd80, %rd79, %rd19;
	shl.b64 	%rd81, %rd80, 2;
	add.s64 	%rd82, %rd2, %rd81;
	ld.global.f32 	%f153, [%rd82];
	fma.rn.f32 	%f154, %f153, %f152, %f520;
	add.s32 	%r163, %r312, 2;
	cvt.rn.f32.u32 	%f155, %r312;
	sub.f32 	%f156, %f27, %f155;
	add.f32 	%f157, %f73, %f156;
	div.rn.f32 	%f158, %f157, %f16;
	mul.f32 	%f159, %f158, 0f447A0000;
	cvt.rzi.s32.f32 	%r164, %f159;
	shl.b32 	%r165, %r164, 2;
	add.s32 	%r166, %r161, %r165;
	ld.shared.f32 	%f160, [%r166];
	ld.shared.f32 	%f161, [%r166+4];
	cvt.rn.f32.s32 	%f162, %r164;
	sub.f32 	%f163, %f159, %f162;
	sub.f32 	%f164, %f161, %f160;
	fma.rn.f32 	%f165, %f163, %f164, %f160;
	cvt.u64.u32 	%rd83, %r312;
	add.s64 	%rd84, %rd83, %rd19;
	shl.b64 	%rd85, %rd84, 2;
	add.s64 	%rd86, %rd2, %rd85;
	ld.global.f32 	%f166, [%rd86];
	fma.rn.f32 	%f167, %f166, %f165, %f154;
	add.s32 	%r167, %r312, 1;
	cvt.rn.f32.u32 	%f168, %r167;
	sub.f32 	%f169, %f27, %f168;
	add.f32 	%f170, %f73, %f169;
	div.rn.f32 	%f171, %f170, %f16;
	mul.f32 	%f172, %f171, 0f447A0000;
	cvt.rzi.s32.f32 	%r168, %f172;
	shl.b32 	%r169, %r168, 2;
	add.s32 	%r170, %r161, %r169;
	ld.shared.f32 	%f173, [%r170];
	ld.shared.f32 	%f174, [%r170+4];
	cvt.rn.f32.s32 	%f175, %r168;
	sub.f32 	%f176, %f172, %f175;
	sub.f32 	%f177, %f174, %f173;
	fma.rn.f32 	%f178, %f176, %f177, %f173;
	cvt.u64.u32 	%rd87, %r167;
	add.s64 	%rd88, %rd87, %rd19;
	shl.b64 	%rd89, %rd88, 2;
	add.s64 	%rd90, %rd2, %rd89;
	ld.global.f32 	%f179, [%rd90];
	fma.rn.f32 	%f180, %f179, %f178, %f167;
	cvt.rn.f32.u32 	%f181, %r163;
	sub.f32 	%f182, %f27, %f181;
	add.f32 	%f183, %f73, %f182;
	div.rn.f32 	%f184, %f183, %f16;
	mul.f32 	%f185, %f184, 0f447A0000;
	cvt.rzi.s32.f32 	%r171, %f185;
	shl.b32 	%r172, %r171, 2;
	add.s32 	%r173, %r161, %r172;
	ld.shared.f32 	%f186, [%r173];
	ld.shared.f32 	%f187, [%r173+4];
	cvt.rn.f32.s32 	%f188, %r171;
	sub.f32 	%f189, %f185, %f188;
	sub.f32 	%f190, %f187, %f186;
	fma.rn.f32 	%f191, %f189, %f190, %f186;
	cvt.u64.u32 	%rd91, %r163;
	add.s64 	%rd92, %rd91, %rd19;
	shl.b64 	%rd93, %rd92, 2;
	add.s64 	%rd94, %rd2, %rd93;
	ld.global.f32 	%f192, [%rd94];
	fma.rn.f32 	%f520, %f192, %f191, %f180;
	add.s32 	%r312, %r312, 4;
	add.s32 	%r311, %r311, 4;
	setp.eq.s32 	%p34, %r311, 0;
	@%p34 bra 	$L__BB8_67;
	bra.uni 	$L__BB8_66;
$L__BB8_67:
	add.s32 	%r326, %r312, -1;
$L__BB8_68:
	and.b32  	%r174, %r70, 3;
	setp.eq.s32 	%p35, %r174, 0;
	@%p35 bra 	$L__BB8_31;
	and.b32  	%r175, %r70, 3;
	setp.eq.s32 	%p36, %r175, 1;
	@%p36 bra 	$L__BB8_71;
	cvt.rn.f32.u32 	%f194, %r326;
	sub.f32 	%f195, %f27, %f194;
	add.f32 	%f196, %f73, %f195;
	div.rn.f32 	%f197, %f196, %f16;
	mul.f32 	%f198, %f197, 0f447A0000;
	cvt.rzi.s32.f32 	%r176, %f198;
	shl.b32 	%r177, %r176, 2;
	mov.u32 	%r178, _ZZ15tfm_lanczos_hmcPfS_iiPKfS1_PKiS3_S1_S1_S1_iiiiS1_S1_S1_fE15lanczos_window2;
	add.s32 	%r179, %r178, %r177;
	ld.shared.f32 	%f199, [%r179];
	ld.shared.f32 	%f200, [%r179+4];
	cvt.rn.f32.s32 	%f201, %r176;
	sub.f32 	%f202, %f198, %f201;
	sub.f32 	%f203, %f200, %f199;
	fma.rn.f32 	%f204, %f202, %f203, %f199;
	cvt.u64.u32 	%rd95, %r326;
	add.s64 	%rd96, %rd95, %rd19;
	shl.b64 	%rd97, %rd96, 2;
	add.s64 	%rd98, %rd2, %rd97;
	ld.global.f32 	%f205, [%rd98];
	fma.rn.f32 	%f206, %f205, %f204, %f520;
	add.s32 	%r180, %r326, 1;
	cvt.rn.f32.u32 	%f207, %r180;
	sub.f32 	%f208, %f27, %f207;
	add.f32 	%f209, %f73, %f208;
	div.rn.f32 	%f210, %f209, %f16;
	mul.f32 	%f211, %f210, 0f447A0000;
	cvt.rzi.s32.f32 	%r181, %f211;
	shl.b32 	%r182, %r181, 2;
	add.s32 	%r183, %r178, %r182;
	ld.shared.f32 	%f212, [%r183];
	ld.shared.f32 	%f213, [%r183+4];
	cvt.rn.f32.s32 	%f214, %r181;
	sub.f32 	%f215, %f211, %f214;
	sub.f32 	%f216, %f213, %f212;
	fma.rn.f32 	%f217, %f215, %f216, %f212;
	cvt.u64.u32 	%rd99, %r180;
	add.s64 	%rd100, %rd99, %rd19;
	shl.b64 	%rd101, %rd100, 2;
	add.s64 	%rd102, %rd2, %rd101;
	ld.global.f32 	%f218, [%rd102];
	fma.rn.f32 	%f520, %f218, %f217, %f206;
	add.s32 	%r326, %r326, 2;
$L__BB8_71:
	and.b32  	%r184, %r70, 1;
	setp.eq.b32 	%p37, %r184, 1;
	not.pred 	%p38, %p37;
	@%p38 bra 	$L__BB8_31;
	cvt.rn.f32.u32 	%f219, %r326;
	sub.f32 	%f220, %f27, %f219;
	add.f32 	%f221, %f73, %f220;
	div.rn.f32 	%f222, %f221, %f16;
	mul.f32 	%f223, %f222, 0f447A0000;
	cvt.rzi.s32.f32 	%r185, %f223;
	shl.b32 	%r186, %r185, 2;
	mov.u32 	%r187, _ZZ15tfm_lanczos_hmcPfS_iiPKfS1_PKiS3_S1_S1_S1_iiiiS1_S1_S1_fE15lanczos_window2;
	add.s32 	%r188, %r187, %r186;
	ld.shared.f32 	%f224, [%r188];
	ld.shared.f32 	%f225, [%r188+4];
	cvt.rn.f32.s32 	%f226, %r185;
	sub.f32 	%f227, %f223, %f226;
	sub.f32 	%f228, %f225, %f224;
	fma.rn.f32 	%f229, %f227, %f228, %f224;
	cvt.u64.u32 	%rd103, %r326;
	add.s64 	%rd104, %rd103, %rd19;
	shl.b64 	%rd105, %rd104, 2;
	add.s64 	%rd106, %rd2, %rd105;
	ld.global.f32 	%f230, [%rd106];
	fma.rn.f32 	%f520, %f230, %f229, %f520;
	bra.uni 	$L__BB8_31;
$L__BB8_73:
	ld.param.u32 	%r295, [_Z15tfm_lanczos_hmcPfS_iiPKfS1_PKiS3_S1_S1_S1_iiiiS1_S1_S1_f_param_11];
	mul.wide.s32 	%rd57, %r309, 4;
	add.s64 	%rd58, %rd4, %rd57;
	mov.b32 	%r145, 0;
	st.global.u32 	[%rd58], %r145;
	add.s64 	%rd59, %rd3, %rd57;
	st.global.u32 	[%rd59], %r145;
	add.s32 	%r309, %r309, %r34;
	setp.lt.s32 	%p25, %r309, %r295;
	@%p25 bra 	$L__BB8_73;
$L__BB8_74:
	ret;

}
	// .globl	_ZN3cub18CUB_300001_SM_10006detail11EmptyKernelIvEEvv
.visible .entry _ZN3cub18CUB_300001_SM_10006detail11EmptyKernelIvEEvv()
{


	ret;

}


// ===== COMPILED SASS (sm_100) =====

	.target	sm_100

	.elftype	@"ET_EXEC"


//--------------------- .note.nv.tkinfo           --------------------------
	.section	.note.nv.tkinfo,"",@"SHT_NOTE"
	.sectionflags	@"SHF_NOTE_NV_TKINFO"
	.tkinfo
        /*0018*/ 	.word	0x00000002
        /*0030*/ 	.string	""
        /*0030*/ 	.string	"ptxas"
        /*0030*/ 	.string	"Cuda compilation tools, release 13.0, V13.0.88"
        /*0030*/ 	.string	"Build cuda_13.0.r13.0/compiler.36424714_0"
        /*0030*/ 	.string	"-arch sm_100 -m 64 "



//--------------------- .note.nv.cuinfo           --------------------------
	.section	.note.nv.cuinfo,"",@"SHT_NOTE"
	.sectionflags	@"SHF_NOTE_NV_CUINFO"
        /*0018*/ 	.short	0x0002
        /*001a*/ 	.short	0x0064
        /*001c*/ 	.short	0x0082
	.zero		2


//--------------------- .nv.info                  --------------------------
	.section	.nv.info,"",@"SHT_CUDA_INFO"
	.align	4


	//----- nvinfo : EIATTR_REGCOUNT
	.align		4
        /*0000*/ 	.byte	0x04, 0x2f
        /*0002*/ 	.short	(.L_45 - .L_44)
	.align		4
.L_44:
        /*0004*/ 	.word	index@(_Z13tfm_near_normPfS_iiPKfS1_PKiS3_S3_iiiiS1_S1_)
        /*0008*/ 	.word	0x00000020


	//----- nvinfo : EIATTR_FRAME_SIZE
	.align		4
.L_45:
        /*000c*/ 	.byte	0x04, 0x11
        /*000e*/ 	.short	(.L_47 - .L_46)
	.align		4
.L_46:
        /*0010*/ 	.word	index@(_Z13tfm_near_normPfS_iiPKfS1_PKiS3_S3_iiiiS1_S1_)
        /*0014*/ 	.word	0x00000000


	//----- nvinfo : EIATTR_REGCOUNT
	.align		4
.L_47:
        /*0018*/ 	.byte	0x04, 0x2f
        /*001a*/ 	.short	(.L_49 - .L_48)
	.align		4
.L_48:
        /*001c*/ 	.word	index@(_Z13tfm_near_2dlyPfS_iiPKfS1_PKiS3_S3_S3_iiiiS1_S1_S1_)
        /*0020*/ 	.word	0x00000028


	//----- nvinfo : EIATTR_FRAME_SIZE
	.align		4
.L_49:
        /*0024*/ 	.byte	0x04, 0x11
        /*0026*/ 	.short	(.L_51 - .L_50)
	.align		4
.L_50:
        /*0028*/ 	.word	index@(_Z13tfm_near_2dlyPfS_iiPKfS1_PKiS3_S3_S3_iiiiS1_S1_S1_)
        /*002c*/ 	.word	0x00000000


	//----- nvinfo : EIATTR_REGCOUNT
	.align		4
.L_51:
        /*0030*/ 	.byte	0x04, 0x2f
        /*0032*/ 	.short	(.L_53 - .L_52)
	.align		4
.L_52:
        /*0034*/ 	.word	index@(_Z12tfm_near_hmcPfS_iiPKfS1_PKiS3_S3_S3_iiiiS1_S1_S1_)
        /*0038*/ 	.word	0x00000028


	//----- nvinfo : EIATTR_FRAME_SIZE
	.align		4
.L_53:
        /*003c*/ 	.byte	0x04, 0x11
        /*003e*/ 	.short	(.L_55 - .L_54)
	.align		4
.L_54:
        /*0040*/ 	.word	index@(_Z12tfm_near_hmcPfS_iiPKfS1_PKiS3_S3_S3_iiiiS1_S1_S1_)
        /*0044*/ 	.word	0x00000000


	//----- nvinfo : EIATTR_REGCOUNT
	.align		4
.L_55:
        /*0048*/ 	.byte	0x04, 0x2f
        /*004a*/ 	.short	(.L_57 - .L_56)
	.align		4
.L_56:
        /*004c*/ 	.word	index@(_Z15tfm_linear_normPfS_iiPKfS1_PKiS3_S1_S1_iiiiS1_S1_)
        /*0050*/ 	.word	0x00000024


	//----- nvinfo : EIATTR_FRAME_SIZE
	.align		4
.L_57:
        /*0054*/ 	.byte	0x04, 0x11
        /*0056*/ 	.short	(.L_59 - .L_58)
	.align		4
.L_58:
        /*0058*/ 	.word	index@($__internal_11_$__cuda_sm3x_div_rn_noftz_f32_slowpath)
        /*005c*/ 	.word	0x00000000


	//----- nvinfo : EIATTR_FRAME_SIZE
	.align		4
.L_59:
        /*0060*/ 	.byte	0x04, 0x11
        /*0062*/ 	.short	(.L_61 - .L_60)
	.align		4
.L_60:
        /*0064*/ 	.word	index@(_Z15tfm_linear_normPfS_iiPKfS1_PKiS3_S1_S1_iiiiS1_S1_)
        /*0068*/ 	.word	0x00000000


	//----- nvinfo : EIATTR_REGCOUNT
	.align		4
.L_61:
        /*006c*/ 	.byte	0x04, 0x2f
        /*006e*/ 	.short	(.L_63 - .L_62)
	.align		4
.L_62:
        /*0070*/ 	.word	index@(_Z15tfm_linear_2dlyPfS_iiPKfS1_PKiS3_S1_S1_S1_iiiiS1_S1_S1_)
        /*0074*/ 	.word	0x00000028


	//----- nvinfo : EIATTR_FRAME_SIZE
	.align		4
.L_63:
        /*0078*/ 	.byte	0x04, 0x11
        /*007a*/ 	.short	(.L_65 - .L_64)
	.align		4
.L_64:
        /*007c*/ 	.word	index@($__internal_10_$__cuda_sm3x_div_rn_noftz_f32_slowpath)
        /*0080*/ 	.word	0x00000000


	//----- nvinfo : EIATTR_FRAME_SIZE
	.align		4
.L_65:
        /*0084*/ 	.byte	0x04, 0x11
        /*0086*/ 	.short	(.L_67 - .L_66)
	.align		4
.L_66:
        /*0088*/ 	.word	index@(_Z15tfm_linear_2dlyPfS_iiPKfS1_PKiS3_S1_S1_S1_iiiiS1_S1_S1_)
        /*008c*/ 	.word	0x00000000


	//----- nvinfo : EIATTR_REGCOUNT
	.align		4
.L_67:
        /*0090*/ 	.byte	0x04, 0x2f
        /*0092*/ 	.short	(.L_69 - .L_68)
	.align		4
.L_68:
        /*0094*/ 	.word	index@(_Z14tfm_linear_hmcPfS_iiPKfS1_PKiS3_S1_S1_S1_iiiiS1_S1_S1_)
        /*0098*/ 	.word	0x00000026


	//----- nvinfo : EIATTR_FRAME_SIZE
	.align		4
.L_69:
        /*009c*/ 	.byte	0x04, 0x11
        /*009e*/ 	.short	(.L_71 - .L_70)
	.align		4
.L_70:
        /*00a0*/ 	.word	index@($__internal_9_$__cuda_sm3x_div_rn_noftz_f32_slowpath)
        /*00a4*/ 	.word	0x00000000


	//----- nvinfo : EIATTR_FRAME_SIZE
	.align		4
.L_71:
        /*00a8*/ 	.byte	0x04, 0x11
        /*00aa*/ 	.short	(.L_73 - .L_72)
	.align		4
.L_72:
        /*00ac*/ 	.word	index@(_Z14tfm_linear_hmcPfS_iiPKfS1_PKiS3_S1_S1_S1_iiiiS1_S1_S1_)
        /*00b0*/ 	.word	0x00000000


	//----- nvinfo : EIATTR_REGCOUNT
	.align		4
.L_73:
        /*00b4*/ 	.byte	0x04, 0x2f
        /*00b6*/ 	.short	(.L_75 - .L_74)
	.align		4
.L_74:
        /*00b8*/ 	.word	index@(_Z16tfm_lanczos_normPfS_iiPKfS1_PKiS3_S1_S1_iiiiS1_S1_f)
        /*00bc*/ 	.word	0x00000023


	//----- nvinfo : EIATTR_FRAME_SIZE
	.align		4
.L_75:
        /*00c0*/ 	.byte	0x04, 0x11
        /*00c2*/ 	.short	(.L_77 - .L_76)
	.align		4
.L_76:
        /*00c4*/ 	.word	index@($__internal_8_$__cuda_sm3x_div_rn_noftz_f32_slowpath)
        /*00c8*/ 	.word	0x00000020


	//----- nvinfo : EIATTR_FRAME_SIZE
	.align		4
.L_77:
        /*00cc*/ 	.byte	0x04, 0x11
        /*00ce*/ 	.short	(.L_79 - .L_78)
	.align		4
.L_78:
        /*00d0*/ 	.word	index@($__internal_7_$__cuda_sm20_rcp_rn_f32_slowpath)
        /*00d4*/ 	.word	0x00000020


	//----- nvinfo : EIATTR_FRAME_SIZE
	.align		4
.L_79:
        /*00d8*/ 	.byte	0x04, 0x11
        /*00da*/ 	.short	(.L_81 - .L_80)
	.align		4
.L_80:
        /*00dc*/ 	.word	index@($__internal_6_$__cuda_sm20_div_rn_f64_full)
        /*00e0*/ 	.word	0x00000020


	//----- nvinfo : EIATTR_FRAME_SIZE
	.align		4
.L_81:
        /*00e4*/ 	.byte	0x04, 0x11
        /*00e6*/ 	.short	(.L_83 - .L_82)
	.align		4
.L_82:
        /*00e8*/ 	.word	index@(_Z16tfm_lanczos_normPfS_iiPKfS1_PKiS3_S1_S1_iiiiS1_S1_f)
        /*00ec*/ 	.word	0x00000020


	//----- nvinfo : EIATTR_REGCOUNT
	.align		4
.L_83:
        /*00f0*/ 	.byte	0x04, 0x2f
        /*00f2*/ 	.short	(.L_85 - .L_84)
	.align		4
.L_84:
        /*00f4*/ 	.word	index@(_Z16tfm_lanczos_2dlyPfS_iiPKfS1_PKiS3_S1_S1_S1_iiiiS1_S1_S1_f)
        /*00f8*/ 	.word	0x00000023


	//----- nvinfo : EIATTR_FRAME_SIZE
	.align		4
.L_85:
        /*00fc*/ 	.byte	0x04, 0x11
        /*00fe*/ 	.short	(.L_87 - .L_86)
	.align		4
.L_86:
        /*0100*/ 	.word	index@($__internal_5_$__cuda_sm3x_div_rn_noftz_f32_slowpath)
        /*0104*/ 	.word	0x00000020


	//----- nvinfo : EIATTR_FRAME_SIZE
	.align		4
.L_87:
        /*0108*/ 	.byte	0x04, 0x11
        /*010a*/ 	.short	(.L_89 - .L_88)
	.align		4
.L_88:
        /*010c*/ 	.word	index@($__internal_4_$__cuda_sm20_rcp_rn_f32_slowpath)
        /*0110*/ 	.word	0x00000020


	//----- nvinfo : EIATTR_FRAME_SIZE
	.align		4
.L_89:
        /*0114*/ 	.byte	0x04, 0x11
        /*0116*/ 	.short	(.L_91 - .L_90)
	.align		4
.L_90:
        /*0118*/ 	.word	index@($__internal_3_$__cuda_sm20_div_rn_f64_full)
        /*011c*/ 	.word	0x00000020


	//----- nvinfo : EIATTR_FRAME_SIZE
	.align		4
.L_91:
        /*0120*/ 	.byte	0x04, 0x11
        /*0122*/ 	.short	(.L_93 - .L_92)
	.align		4
.L_92:
        /*0124*/ 	.word	index@(_Z16tfm_lanczos_2dlyPfS_iiPKfS1_PKiS3_S1_S1_S1_iiiiS1_S1_S1_f)
        /*0128*/ 	.word	0x00000020


	//----- nvinfo : EIATTR_REGCOUNT
	.align		4
.L_93:
        /*012c*/ 	.byte	0x04, 0x2f
        /*012e*/ 	.short	(.L_95 - .L_94)
	.align		4
.L_94:
        /*0130*/ 	.word	index@(_Z15tfm_lanczos_hmcPfS_iiPKfS1_PKiS3_S1_S1_S1_iiiiS1_S1_S1_f)
        /*0134*/ 	.word	0x00000028


	//----- nvinfo : EIATTR_FRAME_SIZE
	.align		4
.L_95:
        /*0138*/ 	.byte	0x04, 0x11
        /*013a*/ 	.short	(.L_97 - .L_96)
	.align		4
.L_96:
        /*013c*/ 	.word	index@($__internal_2_$__cuda_sm3x_div_rn_noftz_f32_slowpath)
        /*0140*/ 	.word	0x00000020


	//----- nvinfo : EIATTR_FRAME_SIZE
	.align		4
.L_97:
        /*0144*/ 	.byte	0x04, 0x11
        /*0146*/ 	.short	(.L_99 - .L_98)
	.align		4
.L_98:
        /*0148*/ 	.word	index@($__internal_1_$__cuda_sm20_rcp_rn_f32_slowpath)
        /*014c*/ 	.word	0x00000020


	//----- nvinfo : EIATTR_FRAME_SIZE
	.align		4
.L_99:
        /*0150*/ 	.byte	0x04, 0x11
        /*0152*/ 	.short	(.L_101 - .L_100)
	.align		4
.L_100:
        /*0154*/ 	.word	index@($__internal_0_$__cuda_sm20_div_rn_f64_full)
        /*0158*/ 	.word	0x00000020


	//----- nvinfo : EIATTR_FRAME_SIZE
	.align		4
.L_101:
        /*015c*/ 	.byte	0x04, 0x11
        /*015e*/ 	.short	(.L_103 - .L_102)
	.align		4
.L_102:
        /*0160*/ 	.word	index@(_Z15tfm_lanczos_hmcPfS_iiPKfS1_PKiS3_S1_S1_S1_iiiiS1_S1_S1_f)
        /*0164*/ 	.word	0x00000020


	//----- nvinfo : EIATTR_REGCOUNT
	.align		4
.L_103:
        /*0168*/ 	.byte	0x04, 0x2f
        /*016a*/ 	.short	(.L_105 - .L_104)
	.align		4
.L_104:
        /*016c*/ 	.word	index@(_ZN3cub18CUB_300001_SM_10006detail11EmptyKernelIvEEvv)
        /*0170*/ 	.word	0x00000004


	//----- nvinfo : EIATTR_FRAME_SIZE
	.align		4
.L_105:
        /*0174*/ 	.byte	0x04, 0x11
        /*0176*/ 	.short	(.L_107 - .L_106)
	.align		4
.L_106:
        /*0178*/ 	.word	index@(_ZN3cub18CUB_300001_SM_10006detail11EmptyKernelIvEEvv)
        /*017c*/ 	.word	0x00000000


	//----- nvinfo : EIATTR_MIN_STACK_SIZE
	.align		4
.L_107:
        /*0180*/ 	.byte	0x04, 0x12
        /*0182*/ 	.short	(.L_109 - .L_108)
	.align		4
.L_108:
        /*0184*/ 	.word	index@(_ZN3cub18CUB_300001_SM_10006detail11EmptyKernelIvEEvv)
        /*0188*/ 	.word	0x00000000


	//----- nvinfo : EIATTR_MIN_STACK_SIZE
	.align		4
.L_109:
        /*018c*/ 	.byte	0x04, 0x12
        /*018e*/ 	.short	(.L_111 - .L_110)
	.align		4
.L_110:
        /*0190*/ 	.word	index@(_Z15tfm_lanczos_hmcPfS_iiPKfS1_PKiS3_S1_S1_S1_iiiiS1_S1_S1_f)
        /*0194*/ 	.word	0x00000020


	//----- nvinfo : EIATTR_MIN_STACK_SIZE
	.align		4
.L_111:
        /*0198*/ 	.byte	0x04, 0x12
        /*019a*/ 	.short	(.L_113 - .L_112)
	.align		4
.L_112:
        /*019c*/ 	.word	index@(_Z16tfm_lanczos_2dlyPfS_iiPKfS1_PKiS3_S1_S1_S1_iiiiS1_S1_S1_f)
        /*01a0*/ 	.word	0x00000020


	//----- nvinfo : EIATTR_MIN_STACK_SIZE
	.align		4
.L_113:
        /*01a4*/ 	.byte	0x04, 0x12
        /*01a6*/ 	.short	(.L_115 - .L_114)
	.align		4
.L_114:
        /*01a8*/ 	.word	index@(_Z16tfm_lanczos_normPfS_iiPKfS1_PKiS3_S1_S1_iiiiS1_S1_f)
        /*01ac*/ 	.word	0x00000020


	//----- nvinfo : EIATTR_MIN_STACK_SIZE
	.align		4
.L_115:
        /*01b0*/ 	.byte	0x04, 0x12
        /*01b2*/ 	.short	(.L_117 - .L_116)
	.align		4
.L_116:
        /*01b4*/ 	.word	index@(_Z14tfm_linear_hmcPfS_iiPKfS1_PKiS3_S1_S1_S1_iiiiS1_S1_S1_)
        /*01b8*/ 	.word	0x00000000


	//----- nvinfo : EIATTR_MIN_STACK_SIZE
	.align		4
.L_117:
        /*01bc*/ 	.byte	0x04, 0x12
        /*01be*/ 	.short	(.L_119 - .L_118)
	.align		4
.L_118:
        /*01c0*/ 	.word	index@(_Z15tfm_linear_2dlyPfS_iiPKfS1_PKiS3_S1_S1_S1_iiiiS1_S1_S1_)
        /*01c4*/ 	.word	0x00000000


	//----- nvinfo : EIATTR_MIN_STACK_SIZE
	.align		4
.L_119:
        /*01c8*/ 	.byte	0x04, 0x12
        /*01ca*/ 	.short	(.L_121 - .L_120)
	.align		4
.L_120:
        /*01cc*/ 	.word	index@(_Z15tfm_linear_normPfS_iiPKfS1_PKiS3_S1_S1_iiiiS1_S1_)
        /*01d0*/ 	.word	0x00000000


	//----- nvinfo : EIATTR_MIN_STACK_SIZE
	.align		4
.L_121:
        /*01d4*/ 	.byte	0x04, 0x12
        /*01d6*/ 	.short	(.L_123 - .L_122)
	.align		4
.L_122:
        /*01d8*/ 	.word	index@(_Z12tfm_near_hmcPfS_iiPKfS1_PKiS3_S3_S3_iiiiS1_S1_S1_)
        /*01dc*/ 	.word	0x00000000


	//----- nvinfo : EIATTR_MIN_STACK_SIZE
	.align		4
.L_123:
        /*01e0*/ 	.byte	0x04, 0x12
        /*01e2*/ 	.short	(.L_125 - .L_124)
	.align		4
.L_124:
        /*01e4*/ 	.word	index@(_Z13tfm_near_2dlyPfS_iiPKfS1_PKiS3_S3_S3_iiiiS1_S1_S1_)
        /*01e8*/ 	.word	0x00000000


	//----- nvinfo : EIATTR_MIN_STACK_SIZE
	.align		4
.L_125:
        /*01ec*/ 	.byte	0x04, 0x12
        /*01ee*/ 	.short	(.L_127 - .L_126)
	.align		4
.L_126:
        /*01f0*/ 	.word	index@(_Z13tfm_near_normPfS_iiPKfS1_PKiS3_S3_iiiiS1_S1_)
        /*01f4*/ 	.word	0x00000000
.L_127:


//--------------------- .nv.compat                --------------------------
	.section	.nv.compat,"",@"SHT_CUDA_COMPAT_INFO"
	.align	4
        /*0000*/ 	.byte	0x02, 0x09, 0x00, 0x00, 0x02, 0x02, 0x01, 0x00, 0x02, 0x05, 0x05, 0x00, 0x03, 0x07, 0x01, 0x01
        /*0010*/ 	.byte	0x02, 0x03, 0x00, 0x00, 0x02, 0x06, 0x01, 0x00, 0x04, 0x0b, 0x08, 0x00, 0x01, 0x00, 0x00, 0x00
        /*0020*/ 	.byte	0x00, 0x00, 0x00, 0x00


//--------------------- .nv.info._ZN3cub18CUB_300001_SM_10006detail11EmptyKernelIvEEvv --------------------------
	.section	.nv.info._ZN3cub18CUB_300001_SM_10006detail11EmptyKernelIvEEvv,"",@"SHT_CUDA_INFO"
	.sectionflags	@""
	.align	4


	//----- nvinfo : EIATTR_CUDA_API_VERSION
	.align		4
        /*0000*/ 	.byte	0x04, 0x37
        /*0002*/ 	.short	(.L_129 - .L_128)
.L_128:
        /*0004*/ 	.word	0x00000082


	//----- nvinfo : EIATTR_SPARSE_MMA_MASK
	.align		4
.L_129:
        /*0008*/ 	.byte	0x03, 0x50
        /*000a*/ 	.short	0x0000


	//----- nvinfo : EIATTR_MAXREG_COUNT
	.align		4
        /*000c*/ 	.byte	0x03, 0x1b
        /*000e*/ 	.short	0x00ff


	//----- nvinfo : EIATTR_MERCURY_ISA_VERSION
	.align		4
        /*0010*/ 	.byte	0x03, 0x5f
        /*0012*/ 	.short	0x0101


	//----- nvinfo : EIATTR_VRC_CTA_INIT_COUNT
	.align		4
        /*0014*/ 	.byte	0x02, 0x4a
	.zero		1
	.zero		1


	//----- nvinfo : EIATTR_EXIT_INSTR_OFFSETS
	.align		4
        /*0018*/ 	.byte	0x04, 0x1c
        /*001a*/ 	.short	(.L_131 - .L_130)


	//   ....[0]....
.L_130:
        /*001c*/ 	.word	0x00000010


	//----- nvinfo : EIATTR_SW_WAR
	.align		4
.L_131:
        /*0020*/ 	.byte	0x04, 0x36
        /*0022*/ 	.short	(.L_133 - .L_132)
.L_132:
        /*0024*/ 	.word	0x00000008
.L_133:


//--------------------- .nv.info._Z15tfm_lanczos_hmcPfS_iiPKfS1_PKiS3_S1_S1_S1_iiiiS1_S1_S1_f --------------------------
	.section	.nv.info._Z15tfm_lanczos_hmcPfS_iiPKfS1_PKiS3_S1_S1_S1_iiiiS1_S1_S1_f,"",@"SHT_CUDA_INFO"
	.sectionflags	@""
	.align	4


	//----- nvinfo : EIATTR_CUDA_API_VERSION
	.align		4
        /*0000*/ 	.byte	0x04, 0x37
        /*0002*/ 	.short	(.L_135 - .L_134)
.L_134:
        /*0004*/ 	.word	0x00000082


	//----- nvinfo : EIATTR_KPARAM_INFO
	.align		4
.L_135:
        /*0008*/ 	.byte	0x04, 0x17
        /*000a*/ 	.short	(.L_137 - .L_136)
.L_136:
        /*000c*/ 	.word	0x00000000
        /*0010*/ 	.short	0x0012
        /*0012*/ 	.short	0x0078
        /*0014*/ 	.byte	0x00, 0xf0, 0x11, 0x00


	//----- nvinfo : EIATTR_KPARAM_INFO
	.align		4
.L_137:
        /*0018*/ 	.byte	0x04, 0x17
        /*001a*/ 	.short	(.L_139 - .L_138)
.L_138:
        /*001c*/ 	.word	0x00000000
        /*0020*/ 	.short	0x0011
        /*0022*/ 	.short	0x0070
        /*0024*/ 	.byte	0x00, 0xf5, 0x21, 0x00


	//----- nvinfo : EIATTR_KPARAM_INFO
	.align		4
.L_139:
        /*0028*/ 	.byte	0x04, 0x17
        /*002a*/ 	.short	(.L_141 - .L_140)
.L_140:
        /*002c*/ 	.word	0x00000000
        /*0030*/ 	.short	0x0010
        /*0032*/ 	.short	0x0068
        /*0034*/ 	.byte	0x00, 0xf5, 0x21, 0x00


	//----- nvinfo : EIATTR_KPARAM_INFO
	.align		4
.L_141:
        /*0038*/ 	.byte	0x04, 0x17
        /*003a*/ 	.short	(.L_143 - .L_142)
.L_142:
        /*003c*/ 	.word	0x00000000
        /*0040*/ 	.short	0x000f
        /*0042*/ 	.short	0x0060
        /*0044*/ 	.byte	0x00, 0xf5, 0x21, 0x00


	//----- nvinfo : EIATTR_KPARAM_INFO
	.align		4
.L_143:
        /*0048*/ 	.byte	0x04, 0x17
        /*004a*/ 	.short	(.L_145 - .L_144)
.L_144:
        /*004c*/ 	.word	0x00000000
        /*0050*/ 	.short	0x000e
        /*0052*/ 	.short	0x005c
        /*0054*/ 	.byte	0x00, 0xf0, 0x11, 0x00


	//----- nvinfo : EIATTR_KPARAM_INFO
	.align		4
.L_145:
        /*0058*/ 	.byte	0x04, 0x17
        /*005a*/ 	.short	(.L_147 - .L_146)
.L_146:
        /*005c*/ 	.word	0x00000000
        /*0060*/ 	.short	0x000d
        /*0062*/ 	.short	0x0058
        /*0064*/ 	.byte	0x00, 0xf0, 0x11, 0x00


	//----- nvinfo : EIATTR_KPARAM_INFO
	.align		4
.L_147:
        /*0068*/ 	.byte	0x04, 0x17
        /*006a*/ 	.short	(.L_149 - .L_148)
.L_148:
        /*006c*/ 	.word	0x00000000
        /*0070*/ 	.short	0x000c
        /*0072*/ 	.short	0x0054
        /*0074*/ 	.byte	0x00, 0xf0, 0x11, 0x00


	//----- nvinfo : EIATTR_KPARAM_INFO
	.align		4
.L_149:
        /*0078*/ 	.byte	0x04, 0x17
        /*007a*/ 	.short	(.L_151 - .L_150)
.L_150:
        /*007c*/ 	.word	0x00000000
        /*0080*/ 	.short	0x000b
        /*0082*/ 	.short	0x0050
        /*0084*/ 	.byte	0x00, 0xf0, 0x11, 0x00


	//----- nvinfo : EIATTR_KPARAM_INFO
	.align		4
.L_151:
        /*0088*/ 	.byte	0x04, 0x17
        /*008a*/ 	.short	(.L_153 - .L_152)
.L_152:
        /*008c*/ 	.word	0x00000000
        /*0090*/ 	.short	0x000a
        /*0092*/ 	.short	0x0048
        /*0094*/ 	.byte	0x00, 0xf5, 0x21, 0x00


	//----- nvinfo : EIATTR_KPARAM_INFO
	.align		4
.L_153:
        /*0098*/ 	.byte	0x04, 0x17
        /*009a*/ 	.short	(.L_155 - .L_154)
.L_154:
        /*009c*/ 	.word	0x00000000
        /*00a0*/ 	.short	0x0009
        /*00a2*/ 	.short	0x0040
        /*00a4*/ 	.byte	0x00, 0xf5, 0x21, 0x00


	//----- nvinfo : EIATTR_KPARAM_INFO
	.align		4
.L_155:
        /*00a8*/ 	.byte	0x04, 0x17
        /*00aa*/ 	.short	(.L_157 - .L_156)
.L_156:
        /*00ac*/ 	.word	0x00000000
        /*00b0*/ 	.short	0x0008
        /*00b2*/ 	.short	0x0038
        /*00b4*/ 	.byte	0x00, 0xf5, 0x21, 0x00


	//----- nvinfo : EIATTR_KPARAM_INFO
	.align		4
.L_157:
        /*00b8*/ 	.byte	0x04, 0x17
        /*00ba*/ 	.short	(.L_159 - .L_158)
.L_158:
        /*00bc*/ 	.word	0x00000000
        /*00c0*/ 	.short	0x0007
        /*00c2*/ 	.short	0x0030
        /*00c4*/ 	.byte	0x00, 0xf5, 0x21, 0x00


	//----- nvinfo : EIATTR_KPARAM_INFO
	.align		4
.L_159:
        /*00c8*/ 	.byte	0x04, 0x17
        /*00ca*/ 	.short	(.L_161 - .L_160)
.L_160:
        /*00cc*/ 	.word	0x00000000
        /*00d0*/ 	.short	0x0006
        /*00d2*/ 	.short	0x0028
        /*00d4*/ 	.byte	0x00, 0xf5, 0x21, 0x00


	//----- nvinfo : EIATTR_KPARAM_INFO
	.align		4
.L_161:
        /*00d8*/ 	.byte	0x04, 0x17
        /*00da*/ 	.short	(.L_163 - .L_162)
.L_162:
        /*00dc*/ 	.word	0x00000000
        /*00e0*/ 	.short	0x0005
        /*00e2*/ 	.short	0x0020
        /*00e4*/ 	.byte	0x00, 0xf5, 0x21, 0x00


	//----- nvinfo : EIATTR_KPARAM_INFO
	.align		4
.L_163:
        /*00e8*/ 	.byte	0x04, 0x17
        /*00ea*/ 	.short	(.L_165 - .L_164)
.L_164:
        /*00ec*/ 	.word	0x00000000
        /*00f0*/ 	.short	0x0004
        /*00f2*/ 	.short	0x0018
        /*00f4*/ 	.byte	0x00, 0xf5, 0x21, 0x00


	//----- nvinfo : EIATTR_KPARAM_INFO
	.align		4
.L_165:
        /*00f8*/ 	.byte	0x04, 0x17
        /*00fa*/ 	.short	(.L_167 - .L_166)
.L_166:
        /*00fc*/ 	.word	0x00000000
        /*0100*/ 	.short	0x0003
        /*0102*/ 	.short	0x0014
        /*0104*/ 	.byte	0x00, 0xf0, 0x11, 0x00


	//----- nvinfo : EIATTR_KPARAM_INFO
	.align		4
.L_167:
        /*0108*/ 	.byte	0x04, 0x17
        /*010a*/ 	.short	(.L_169 - .L_168)
.L_168:
        /*010c*/ 	.word	0x00000000
        /*0110*/ 	.short	0x0002
        /*0112*/ 	.short	0x0010
        /*0114*/ 	.byte	0x00, 0xf0, 0x11, 0x00


	//----- nvinfo : EIATTR_KPARAM_INFO
	.align		4
.L_169:
        /*0118*/ 	.byte	0x04, 0x17
        /*011a*/ 	.short	(.L_171 - .L_170)
.L_170:
        /*011c*/ 	.word	0x00000000
        /*0120*/ 	.short	0x0001
        /*0122*/ 	.short	0x0008
        /*0124*/ 	.byte	0x00, 0xf5, 0x21, 0x00


	//----- nvinfo : EIATTR_KPARAM_INFO
	.align		4
.L_171:
        /*0128*/ 	.byte	0x04, 0x17
        /*012a*/ 	.short	(.L_173 - .L_172)
.L_172:
        /*012c*/ 	.word	0x00000000
        /*0130*/ 	.short	0x0000
        /*0132*/ 	.short	0x0000
        /*0134*/ 	.byte	0x00, 0xf5, 0x21, 0x00


	//----- nvinfo : EIATTR_SPARSE_MMA_MASK
	.align		4
.L_173:
        /*0138*/ 	.byte	0x03, 0x50
        /*013a*/ 	.short	0x0000


	//----- nvinfo : EIATTR_MAXREG_COUNT
	.align		4
        /*013c*/ 	.byte	0x03, 0x1b
        /*013e*/ 	.short	0x00ff


	//----- nvinfo : EIATTR_NUM_BARRIERS
	.align		4
        /*0140*/ 	.byte	0x02, 0x4c
        /*0142*/ 	.byte	0x01
	.zero		1


	//----- nvinfo : EIATTR_MERCURY_ISA_VERSION
	.align		4
        /*0144*/ 	.byte	0x03, 0x5f
        /*0146*/ 	.short	0x0101


	//----- nvinfo : EIATTR_VRC_CTA_INIT_COUNT
	.align		4
        /*0148*/ 	.byte	0x02, 0x4a
	.zero		1
	.zero		1


	//----- nvinfo : EIATTR_EXIT_INSTR_OFFSETS
	.align		4
        /*014c*/ 	.byte	0x04, 0x1c
        /*014e*/ 	.short	(.L_175 - .L_174)


	//   ....[0]....
.L_174:
        /*0150*/ 	.word	0x00000ff0


	//   ....[1]....
        /*0154*/ 	.word	0x000010e0


	//   ....[2]....
        /*0158*/ 	.word	0x00005db0


	//----- nvinfo : EIATTR_CRS_STACK_SIZE
	.align		4
.L_175:
        /*015c*/ 	.byte	0x04, 0x1e
        /*015e*/ 	.short	(.L_177 - .L_176)
.L_176:
        /*0160*/ 	.word	0x00000000


	//----- nvinfo : EIATTR_CBANK_PARAM_SIZE
	.align		4
.L_177:
        /*0164*/ 	.byte	0x03, 0x19
        /*0166*/ 	.short	0x007c


	//----- nvinfo : EIATTR_PARAM_CBANK
	.align		4
        /*0168*/ 	.byte	0x04, 0x0a
        /*016a*/ 	.short	(.L_179 - .L_178)
	.align		4
.L_178:
        /*016c*/ 	.word	index@(.nv.constant0._Z15tfm_lanczos_hmcPfS_iiPKfS1_PKiS3_S1_S1_S1_iiiiS1_S1_S1_f)
        /*0170*/ 	.short	0x0380
        /*0172*/ 	.short	0x007c


	//----- nvinfo : EIATTR_SW_WAR
	.align		4
.L_179:
        /*0174*/ 	.byte	0x04, 0x36
        /*0176*/ 	.short	(.L_181 - .L_180)
.L_180:
        /*0178*/ 	.word	0x00000008
.L_181:


//--------------------- .nv.info._Z16tfm_lanczos_2dlyPfS_iiPKfS1_PKiS3_S1_S1_S1_iiiiS1_S1_S1_f --------------------------
	.section	.nv.info._Z16tfm_lanczos_2dlyPfS_iiPKfS1_PKiS3_S1_S1_S1_iiiiS1_S1_S1_f,"",@"SHT_CUDA_INFO"
	.sectionflags	@""
	.align	4


	//----- nvinfo : EIATTR_CUDA_API_VERSION
	.align		4
        /*0000*/ 	.byte	0x04, 0x37
        /*0002*/ 	.short	(.L_183 - .L_182)
.L_182:
        /*0004*/ 	.word	0x00000082


	//----- nvinfo : EIATTR_KPARAM_INFO
	.align		4
.L_183:
        /*0008*/ 	.byte	0x04, 0x17
        /*000a*/ 	.short	(.L_185 - .L_184)
.L_184:
        /*000c*/ 	.word	0x00000000
        /*0010*/ 	.short	0x0012
        /*0012*/ 	.short	0x0078
        /*0014*/ 	.byte	0x00, 0xf0, 0x11, 0x00


	//----- nvinfo : EIATTR_KPARAM_INFO
	.align		4
.L_185:
        /*0018*/ 	.byte	0x04, 0x17
        /*001a*/ 	.short	(.L_187 - .L_186)
.L_186:
        /*001c*/ 	.word	0x00000000
        /*0020*/ 	.short	0x0011
        /*0022*/ 	.short	0x0070
        /*0024*/ 	.byte	0x00, 0xf5, 0x21, 0x00


	//----- nvinfo : EIATTR_KPARAM_INFO
	.align		4
.L_187:
        /*0028*/ 	.byte	0x04, 0x17
        /*002a*/ 	.short	(.L_189 - .L_188)
.L_188:
        /*002c*/ 	.word	0x00000000
        /*0030*/ 	.short	0x0010
        /*0032*/ 	.short	0x0068
        /*0034*/ 	.byte	0x00, 0xf5, 0x21, 0x00


	//----- nvinfo : EIATTR_KPARAM_INFO
	.align		4
.L_189:
        /*0038*/ 	.byte	0x04, 0x17
        /*003a*/ 	.short	(.L_191 - .L_190)
.L_190:
        /*003c*/ 	.word	0x00000000
        /*0040*/ 	.short	0x000f
        /*0042*/ 	.short	0x0060
        /*0044*/ 	.byte	0x00, 0xf5, 0x21, 0x00


	//----- nvinfo : EIATTR_KPARAM_INFO
	.align		4
.L_191:
        /*0048*/ 	.byte	0x04, 0x17
        /*004a*/ 	.short	(.L_193 - .L_192)
.L_192:
        /*004c*/ 	.word	0x00000000
        /*0050*/ 	.short	0x000e
        /*0052*/ 	.short	0x005c
        /*0054*/ 	.byte	0x00, 0xf0, 0x11, 0x00


	//----- nvinfo : EIATTR_KPARAM_INFO
	.align		4
.L_193:
        /*0058*/ 	.byte	0x04, 0x17
        /*005a*/ 	.short	(.L_195 - .L_194)
.L_194:
        /*005c*/ 	.word	0x00000000
        /*0060*/ 	.short	0x000d
        /*0062*/ 	.short	0x0058
        /*0064*/ 	.byte	0x00, 0xf0, 0x11, 0x00


	//----- nvinfo : EIATTR_KPARAM_INFO
	.align		4
.L_195:
        /*0068*/ 	.byte	0x04, 0x17
        /*006a*/ 	.short	(.L_197 - .L_196)
.L_196:
        /*006c*/ 	.word	0x00000000
        /*0070*/ 	.short	0x000c
        /*0072*/ 	.short	0x0054
        /*0074*/ 	.byte	0x00, 0xf0, 0x11, 0x00


	//----- nvinfo : EIATTR_KPARAM_INFO
	.align		4
.L_197:
        /*0078*/ 	.byte	0x04, 0x17
        /*007a*/ 	.short	(.L_199 - .L_198)
.L_198:
        /*007c*/ 	.word	0x00000000
        /*0080*/ 	.short	0x000b
        /*0082*/ 	.short	0x0050
        /*0084*/ 	.byte	0x00, 0xf0, 0x11, 0x00


	//----- nvinfo : EIATTR_KPARAM_INFO
	.align		4
.L_199:
        /*0088*/ 	.byte	0x04, 0x17
        /*008a*/ 	.short	(.L_201 - .L_200)
.L_200:
        /*008c*/ 	.word	0x00000000
        /*0090*/ 	.short	0x000a
        /*0092*/ 	.short	0x0048
        /*0094*/ 	.byte	0x00, 0xf5, 0x21, 0x00


	//----- nvinfo : EIATTR_KPARAM_INFO
	.align		4
.L_201:
        /*0098*/ 	.byte	0x04, 0x17
        /*009a*/ 	.short	(.L_203 - .L_202)
.L_202:
        /*009c*/ 	.word	0x00000000
        /*00a0*/ 	.short	0x0009
        /*00a2*/ 	.short	0x0040
        /*00a4*/ 	.byte	0x00, 0xf5, 0x21, 0x00


	//----- nvinfo : EIATTR_KPARAM_INFO
	.align		4
.L_203:
        /*00a8*/ 	.byte	0x04, 0x17
        /*00aa*/ 	.short	(.L_205 - .L_204)
.L_204:
        /*00ac*/ 	.word	0x00000000
        /*00b0*/ 	.short	0x0008
        /*00b2*/ 	.short	0x0038
        /*00b4*/ 	.byte	0x00, 0xf5, 0x21, 0x00


	//----- nvinfo : EIATTR_KPARAM_INFO
	.align		4
.L_205:
        /*00b8*/ 	.byte	0x04, 0x17
        /*00ba*/ 	.short	(.L_207 - .L_206)
.L_206:
        /*00bc*/ 	.word	0x00000000
        /*00c0*/ 	.short	0x0007
        /*00c2*/ 	.short	0x0030
        /*00c4*/ 	.byte	0x00, 0xf5, 0x21, 0x00


	//----- nvinfo : EIATTR_KPARAM_INFO
	.align		4
.L_207:
        /*00c8*/ 	.byte	0x04, 0x17
        /*00ca*/ 	.short	(.L_209 - .L_208)
.L_208:
        /*00cc*/ 	.word	0x00000000
        /*00d0*/ 	.short	0x0006
        /*00d2*/ 	.short	0x0028
        /*00d4*/ 	.byte	0x00, 0xf5, 0x21, 0x00


	//----- nvinfo : EIATTR_KPARAM_INFO
	.align		4
.L_209:
        /*00d8*/ 	.byte	0x04, 0x17
        /*00da*/ 	.short	(.L_211 - .L_210)
.L_210:
        /*00dc*/ 	.word	0x00000000
        /*00e0*/ 	.short	0x0005
        /*00e2*/ 	.short	0x0020
        /*00e4*/ 	.byte	0x00, 0xf5, 0x21, 0x00


	//----- nvinfo : EIATTR_KPARAM_INFO
	.align		4
.L_211:
        /*00e8*/ 	.byte	0x04, 0x17
        /*00ea*/ 	.short	(.L_213 - .L_212)
.L_212:
        /*00ec*/ 	.word	0x00000000
        /*00f0*/ 	.short	0x0004
        /*00f2*/ 	.short	0x0018
        /*00f4*/ 	.byte	0x00, 0xf5, 0x21, 0x00


	//----- nvinfo : EIATTR_KPARAM_INFO
	.align		4
.L_213:
        /*00f8*/ 	.byte	0x04, 0x17
        /*00fa*/ 	.short	(.L_215 - .L_214)
.L_214:
        /*00fc*/ 	.word	0x00000000
        /*0100*/ 	.short	0x0003
        /*0102*/ 	.short	0x0014
        /*0104*/ 	.byte	0x00, 0xf0, 0x11, 0x00


	//----- nvinfo : EIATTR_KPARAM_INFO
	.align		4
.L_215:
        /*0108*/ 	.byte	0x04, 0x17
        /*010a*/ 	.short	(.L_217 - .L_216)
.L_216:
        /*010c*/ 	.word	0x00000000
        /*0110*/ 	.short	0x0002
        /*0112*/ 	.short	0x0010
        /*0114*/ 	.byte	0x00, 0xf0, 0x11, 0x00


	//----- nvinfo : EIATTR_KPARAM_INFO
	.align		4
.L_217:
        /*0118*/ 	.byte	0x04, 0x17
        /*011a*/ 	.short	(.L_219 - .L_218)
.L_218:
        /*011c*/ 	.word	0x00000000
        /*0120*/ 	.short	0x0001
        /*0122*/ 	.short	0x0008
        /*0124*/ 	.byte	0x00, 0xf5, 0x21, 0x00


	//----- nvinfo : EIATTR_KPARAM_INFO
	.align		4
.L_219:
        /*0128*/ 	.byte	0x04, 0x17
        /*012a*/ 	.short	(.L_221 - .L_220)
.L_220:
        /*012c*/ 	.word	0x00000000
        /*0130*/ 	.short	0x0000
        /*0132*/ 	.short	0x0000
        /*0134*/ 	.byte	0x00, 0xf5, 0x21, 0x00


	//----- nvinfo : EIATTR_SPARSE_MMA_MASK
	.align		4
.L_221:
        /*0138*/ 	.byte	0x03, 0x50
        /*013a*/ 	.short	0x0000


	//----- nvinfo : EIATTR_MAXREG_COUNT
	.align		4
        /*013c*/ 	.byte	0x03, 0x1b
        /*013e*/ 	.short	0x00ff


	//----- nvinfo : EIATTR_NUM_BARRIERS
	.align		4
        /*0140*/ 	.byte	0x02, 0x4c
        /*0142*/ 	.byte	0x01
	.zero		1


	//----- nvinfo : EIATTR_MERCURY_ISA_VERSION
	.align		4
        /*0144*/ 	.byte	0x03, 0x5f
        /*0146*/ 	.short	0x0101


	//----- nvinfo : EIATTR_VRC_CTA_INIT_COUNT
	.align		4
        /*0148*/ 	.byte	0x02, 0x4a
	.zero		1
	.zero		1


	//----- nvinfo : EIATTR_EXIT_INSTR_OFFSETS
	.align		4
        /*014c*/ 	.byte	0x04, 0x1c
        /*014e*/ 	.short	(.L_223 - .L_222)


	//   ....[0]....
.L_222:
        /*0150*/ 	.word	0x00001000


	//   ....[1]....
        /*0154*/ 	.word	0x000010f0


	//   ....[2]....
        /*0158*/ 	.word	0x00003930


	//----- nvinfo : EIATTR_CRS_STACK_SIZE
	.align		4
.L_223:
        /*015c*/ 	.byte	0x04, 0x1e
        /*015e*/ 	.short	(.L_225 - .L_224)
.L_224:
        /*0160*/ 	.word	0x00000000


	//----- nvinfo : EIATTR_CBANK_PARAM_SIZE
	.align		4
.L_225:
        /*0164*/ 	.byte	0x03, 0x19
        /*0166*/ 	.short	0x007c


	//----- nvinfo : EIATTR_PARAM_CBANK
	.align		4
        /*0168*/ 	.byte	0x04, 0x0a
        /*016a*/ 	.short	(.L_227 - .L_226)
	.align		4
.L_226:
        /*016c*/ 	.word	index@(.nv.constant0._Z16tfm_lanczos_2dlyPfS_iiPKfS1_PKiS3_S1_S1_S1_iiiiS1_S1_S1_f)
        /*0170*/ 	.short	0x0380
        /*0172*/ 	.short	0x007c


	//----- nvinfo : EIATTR_SW_WAR
	.align		4
.L_227:
        /*0174*/ 	.byte	0x04, 0x36
        /*0176*/ 	.short	(.L_229 - .L_228)
.L_228:
        /*0178*/ 	.word	0x00000008
.L_229:


//--------------------- .nv.info._Z16tfm_lanczos_normPfS_iiPKfS1_PKiS3_S1_S1_iiiiS1_S1_f --------------------------
	.section	.nv.info._Z16tfm_lanczos_normPfS_iiPKfS1_PKiS3_S1_S1_iiiiS1_S1_f,"",@"SHT_CUDA_INFO"
	.sectionflags	@""
	.align	4


	//----- nvinfo : EIATTR_CUDA_API_VERSION
	.align		4
        /*0000*/ 	.byte	0x04, 0x37
        /*0002*/ 	.short	(.L_231 - .L_230)
.L_230:
        /*0004*/ 	.word	0x00000082


	//----- nvinfo : EIATTR_KPARAM_INFO
	.align		4
.L_231:
        /*0008*/ 	.byte	0x04, 0x17
        /*000a*/ 	.short	(.L_233 - .L_232)
.L_232:
        /*000c*/ 	.word	0x00000000
        /*0010*/ 	.short	0x0010
        /*0012*/ 	.short	0x0068
        /*0014*/ 	.byte	0x00, 0xf0, 0x11, 0x00


	//----- nvinfo : EIATTR_KPARAM_INFO
	.align		4
.L_233:
        /*0018*/ 	.byte	0x04, 0x17
        /*001a*/ 	.short	(.L_235 - .L_234)
.L_234:
        /*001c*/ 	.word	0x00000000
        /*0020*/ 	.short	0x000f
        /*0022*/ 	.short	0x0060
        /*0024*/ 	.byte	0x00, 0xf5, 0x21, 0x00


	//----- nvinfo : EIATTR_KPARAM_INFO
	.align		4
.L_235:
        /*0028*/ 	.byte	0x04, 0x17
        /*002a*/ 	.short	(.L_237 - .L_236)
.L_236:
        /*002c*/ 	.word	0x00000000
        /*0030*/ 	.short	0x000e
        /*0032*/ 	.short	0x0058
        /*0034*/ 	.byte	0x00, 0xf5, 0x21, 0x00


	//----- nvinfo : EIATTR_KPARAM_INFO
	.align		4
.L_237:
        /*0038*/ 	.byte	0x04, 0x17
        /*003a*/ 	.short	(.L_239 - .L_238)
.L_238:
        /*003c*/ 	.word	0x00000000
        /*0040*/ 	.short	0x000d
        /*0042*/ 	.short	0x0054
        /*0044*/ 	.byte	0x00, 0xf0, 0x11, 0x00


	//----- nvinfo : EIATTR_KPARAM_INFO
	.align		4
.L_239:
        /*0048*/ 	.byte	0x04, 0x17
        /*004a*/ 	.short	(.L_241 - .L_240)
.L_240:
        /*004c*/ 	.word	0x00000000
        /*0050*/ 	.short	0x000c
        /*0052*/ 	.short	0x0050
        /*0054*/ 	.byte	0x00, 0xf0, 0x11, 0x00


	//----- nvinfo : EIATTR_KPARAM_INFO
	.align		4
.L_241:
        /*0058*/ 	.byte	0x04, 0x17
        /*005a*/ 	.short	(.L_243 - .L_242)
.L_242:
        /*005c*/ 	.word	0x00000000
        /*0060*/ 	.short	0x000b
        /*0062*/ 	.short	0x004c
        /*0064*/ 	.byte	0x00, 0xf0, 0x11, 0x00


	//----- nvinfo : EIATTR_KPARAM_INFO
	.align		4
.L_243:
        /*0068*/ 	.byte	0x04, 0x17
        /*006a*/ 	.short	(.L_245 - .L_244)
.L_244:
        /*006c*/ 	.word	0x00000000
        /*0070*/ 	.short	0x000a
        /*0072*/ 	.short	0x0048
        /*0074*/ 	.byte	0x00, 0xf0, 0x11, 0x00


	//----- nvinfo : EIATTR_KPARAM_INFO
	.align		4
.L_245:
        /*0078*/ 	.byte	0x04, 0x17
        /*007a*/ 	.short	(.L_247 - .L_246)
.L_246:
        /*007c*/ 	.word	0x00000000
        /*0080*/ 	.short	0x0009
        /*0082*/ 	.short	0x0040
        /*0084*/ 	.byte	0x00, 0xf5, 0x21, 0x00


	//----- nvinfo : EIATTR_KPARAM_INFO
	.align		4
.L_247:
        /*0088*/ 	.byte	0x04, 0x17
        /*008a*/ 	.short	(.L_249 - .L_248)
.L_248:
        /*008c*/ 	.word	0x00000000
        /*0090*/ 	.short	0x0008
        /*0092*/ 	.short	0x0038
        /*0094*/ 	.byte	0x00, 0xf5, 0x21, 0x00


	//----- nvinfo : EIATTR_KPARAM_INFO
	.align		4
.L_249:
        /*0098*/ 	.byte	0x04, 0x17
        /*009a*/ 	.short	(.L_251 - .L_250)
.L_250:
        /*009c*/ 	.word	0x00000000
        /*00a0*/ 	.short	0x0007
        /*00a2*/ 	.short	0x0030
        /*00a4*/ 	.byte	0x00, 0xf5, 0x21, 0x00


	//----- nvinfo : EIATTR_KPARAM_INFO
	.align		4
.L_251:
        /*00a8*/ 	.byte	0x04, 0x17
        /*00aa*/ 	.short	(.L_253 - .L_252)
.L_252:
        /*00ac*/ 	.word	0x00000000
        /*00b0*/ 	.short	0x0006
        /*00b2*/ 	.short	0x0028
        /*00b4*/ 	.byte	0x00, 0xf5, 0x21, 0x00


	//----- nvinfo : EIATTR_KPARAM_INFO
	.align		4
.L_253:
        /*00b8*/ 	.byte	0x04, 0x17
        /*00ba*/ 	.short	(.L_255 - .L_254)
.L_254:
        /*00bc*/ 	.word	0x00000000
        /*00c0*/ 	.short	0x0005
        /*00c2*/ 	.short	0x0020
        /*00c4*/ 	.byte	0x00, 0xf5, 0x21, 0x00


	//----- nvinfo : EIATTR_KPARAM_INFO
	.align		4
.L_255:
        /*00c8*/ 	.byte	0x04, 0x17
        /*00ca*/ 	.short	(.L_257 - .L_256)
.L_256:
        /*00cc*/ 	.word	0x00000000
        /*00d0*/ 	.short	0x0004
        /*00d2*/ 	.short	0x0018
        /*00d4*/ 	.byte	0x00, 0xf5, 0x21, 0x00


	//----- nvinfo : EIATTR_KPARAM_INFO
	.align		4
.L_257:
        /*00d8*/ 	.byte	0x04, 0x17
        /*00da*/ 	.short	(.L_259 - .L_258)
.L_258:
        /*00dc*/ 	.word	0x00000000
        /*00e0*/ 	.short	0x0003
        /*00e2*/ 	.short	0x0014
        /*00e4*/ 	.byte	0x00, 0xf0, 0x11, 0x00


	//----- nvinfo : EIATTR_KPARAM_INFO
	.align		4
.L_259:
        /*00e8*/ 	.byte	0x04, 0x17
        /*00ea*/ 	.short	(.L_261 - .L_260)
.L_260:
        /*00ec*/ 	.word	0x00000000
        /*00f0*/ 	.short	0x0002
        /*00f2*/ 	.short	0x0010
        /*00f4*/ 	.byte	0x00, 0xf0, 0x11, 0x00


	//----- nvinfo : EIATTR_KPARAM_INFO
	.align		4
.L_261:
        /*00f8*/ 	.byte	0x04, 0x17
        /*00fa*/ 	.short	(.L_263 - .L_262)
.L_262:
        /*00fc*/ 	.word	0x00000000
        /*0100*/ 	.short	0x0001
        /*0102*/ 	.short	0x0008
        /*0104*/ 	.byte	0x00, 0xf5, 0x21, 0x00


	//----- nvinfo : EIATTR_KPARAM_INFO
	.align		4
.L_263:
        /*0108*/ 	.byte	0x04, 0x17
        /*010a*/ 	.short	(.L_265 - .L_264)
.L_264:
        /*010c*/ 	.word	0x00000000
        /*0110*/ 	.short	0x0000
        /*0112*/ 	.short	0x0000
        /*0114*/ 	.byte	0x00, 0xf5, 0x21, 0x00


	//----- nvinfo : EIATTR_SPARSE_MMA_MASK
	.align		4
.L_265:
        /*0118*/ 	.byte	0x03, 0x50
        /*011a*/ 	.short	0x0000


	//----- nvinfo : EIATTR_MAXREG_COUNT
	.align		4
        /*011c*/ 	.byte	0x03, 0x1b
        /*011e*/ 	.short	0x00ff


	//----- nvinfo : EIATTR_NUM_BARRIERS
	.align		4
        /*0120*/ 	.byte	0x02, 0x4c
        /*0122*/ 	.byte	0x01
	.zero		1


	//----- nvinfo : EIATTR_MERCURY_ISA_VERSION
	.align		4
        /*0124*/ 	.byte	0x03, 0x5f
        /*0126*/ 	.short	0x0101


	//----- nvinfo : EIATTR_VRC_CTA_INIT_COUNT
	.align		4
        /*0128*/ 	.byte	0x02, 0x4a
	.zero		1
	.zero		1


	//----- nvinfo : EIATTR_EXIT_INSTR_OFFSETS
	.align		4
        /*012c*/ 	.byte	0x04, 0x1c
        /*012e*/ 	.short	(.L_267 - .L_266)


	//   ....[0]....
.L_266:
        /*0130*/ 	.word	0x00001050


	//   ....[1]....
        /*0134*/ 	.word	0x000011a0


	//   ....[2]....
        /*0138*/ 	.word	0x00003960


	//----- nvinfo : EIATTR_CRS_STACK_SIZE
	.align		4
.L_267:
        /*013c*/ 	.byte	0x04, 0x1e
        /*013e*/ 	.short	(.L_269 - .L_268)
.L_268:
        /*0140*/ 	.word	0x00000000


	//----- nvinfo : EIATTR_CBANK_PARAM_SIZE
	.align		4
.L_269:
        /*0144*/ 	.byte	0x03, 0x19
        /*0146*/ 	.short	0x006c


	//----- nvinfo : EIATTR_PARAM_CBANK
	.align		4
        /*0148*/ 	.byte	0x04, 0x0a
        /*014a*/ 	.short	(.L_271 - .L_270)
	.align		4
.L_270:
        /*014c*/ 	.word	index@(.nv.constant0._Z16tfm_lanczos_normPfS_iiPKfS1_PKiS3_S1_S1_iiiiS1_S1_f)
        /*0150*/ 	.short	0x0380
        /*0152*/ 	.short	0x006c


	//----- nvinfo : EIATTR_SW_WAR
	.align		4
.L_271:
        /*0154*/ 	.byte	0x04, 0x36
        /*0156*/ 	.short	(.L_273 - .L_272)
.L_272:
        /*0158*/ 	.word	0x00000008
.L_273:


//--------------------- .nv.info._Z14tfm_linear_hmcPfS_iiPKfS1_PKiS3_S1_S1_S1_iiiiS1_S1_S1_ --------------------------
	.section	.nv.info._Z14tfm_linear_hmcPfS_iiPKfS1_PKiS3_S1_S1_S1_iiiiS1_S1_S1_,"",@"SHT_CUDA_INFO"
	.sectionflags	@""
	.align	4


	//----- nvinfo : EIATTR_CUDA_API_VERSION
	.align		4
        /*0000*/ 	.byte	0x04, 0x37
        /*0002*/ 	.short	(.L_275 - .L_274)
.L_274:
        /*0004*/ 	.word	0x00000082


	//----- nvinfo : EIATTR_KPARAM_INFO
	.align		4
.L_275:
        /*0008*/ 	.byte	0x04, 0x17
        /*000a*/ 	.short	(.L_277 - .L_276)
.L_276:
        /*000c*/ 	.word	0x00000000
        /*0010*/ 	.short	0x0011
        /*0012*/ 	.short	0x0070
        /*0014*/ 	.byte	0x00, 0xf5, 0x21, 0x00


	//----- nvinfo : EIATTR_KPARAM_INFO
	.align		4
.L_277:
        /*0018*/ 	.byte	0x04, 0x17
        /*001a*/ 	.short	(.L_279 - .L_278)
.L_278:
        /*001c*/ 	.word	0x00000000
        /*0020*/ 	.short	0x0010
        /*0022*/ 	.short	0x0068
        /*0024*/ 	.byte	0x00, 0xf5, 0x21, 0x00


	//----- nvinfo : EIATTR_KPARAM_INFO
	.align		4
.L_279:
        /*0028*/ 	.byte	0x04, 0x17
        /*002a*/ 	.short	(.L_281 - .L_280)
.L_280:
        /*002c*/ 	.word	0x00000000
        /*0030*/ 	.short	0x000f
        /*0032*/ 	.short	0x0060
        /*0034*/ 	.byte	0x00, 0xf5, 0x21, 0x00


	//----- nvinfo : EIATTR_KPARAM_INFO
	.align		4
.L_281:
        /*0038*/ 	.byte	0x04, 0x17
        /*003a*/ 	.short	(.L_283 - .L_282)
.L_282:
        /*003c*/ 	.word	0x00000000
        /*0040*/ 	.short	0x000e
        /*0042*/ 	.short	0x005c
        /*0044*/ 	.byte	0x00, 0xf0, 0x11, 0x00


	//----- nvinfo : EIATTR_KPARAM_INFO
	.align		4
.L_283:
        /*0048*/ 	.byte	0x04, 0x17
        /*004a*/ 	.short	(.L_285 - .L_284)
.L_284:
        /*004c*/ 	.word	0x00000000
        /*0050*/ 	.short	0x000d
        /*0052*/ 	.short	0x0058
        /*0054*/ 	.byte	0x00, 0xf0, 0x11, 0x00


	//----- nvinfo : EIATTR_KPARAM_INFO
	.align		4
.L_285:
        /*0058*/ 	.byte	0x04, 0x17
        /*005a*/ 	.short	(.L_287 - .L_286)
.L_286:
        /*005c*/ 	.word	0x00000000
        /*0060*/ 	.short	0x000c
        /*0062*/ 	.short	0x0054
        /*0064*/ 	.byte	0x00, 0xf0, 0x11, 0x00


	//----- nvinfo : EIATTR_KPARAM_INFO
	.align		4
.L_287:
        /*0068*/ 	.byte	0x04, 0x17
        /*006a*/ 	.short	(.L_289 - .L_288)
.L_288:
        /*006c*/ 	.word	0x00000000
        /*0070*/ 	.short	0x000b
        /*0072*/ 	.short	0x0050
        /*0074*/ 	.byte	0x00, 0xf0, 0x11, 0x00


	//----- nvinfo : EIATTR_KPARAM_INFO
	.align		4
.L_289:
        /*0078*/ 	.byte	0x04, 0x17
        /*007a*/ 	.short	(.L_291 - .L_290)
.L_290:
        /*007c*/ 	.word	0x00000000
        /*0080*/ 	.short	0x000a
        /*0082*/ 	.short	0x0048
        /*0084*/ 	.byte	0x00, 0xf5, 0x21, 0x00


	//----- nvinfo : EIATTR_KPARAM_INFO
	.align		4
.L_291:
        /*0088*/ 	.byte	0x04, 0x17
        /*008a*/ 	.short	(.L_293 - .L_292)
.L_292:
        /*008c*/ 	.word	0x00000000
        /*0090*/ 	.short	0x0009
        /*0092*/ 	.short	0x0040
        /*0094*/ 	.byte	0x00, 0xf5, 0x21, 0x00


	//----- nvinfo : EIATTR_KPARAM_INFO
	.align		4
.L_293:
        /*0098*/ 	.byte	0x04, 0x17
        /*009a*/ 	.short	(.L_295 - .L_294)
.L_294:
        /*009c*/ 	.word	0x00000000
        /*00a0*/ 	.short	0x0008
        /*00a2*/ 	.short	0x0038
        /*00a4*/ 	.byte	0x00, 0xf5, 0x21, 0x00


	//----- nvinfo : EIATTR_KPARAM_INFO
	.align		4
.L_295:
        /*00a8*/ 	.byte	0x04, 0x17
        /*00aa*/ 	.short	(.L_297 - .L_296)
.L_296:
        /*00ac*/ 	.word	0x00000000
        /*00b0*/ 	.short	0x0007
        /*00b2*/ 	.short	0x0030
        /*00b4*/ 	.byte	0x00, 0xf5, 0x21, 0x00


	//----- nvinfo : EIATTR_KPARAM_INFO
	.align		4
.L_297:
        /*00b8*/ 	.byte	0x04, 0x17
        /*00ba*/ 	.short	(.L_299 - .L_298)
.L_298:
        /*00bc*/ 	.word	0x00000000
        /*00c0*/ 	.short	0x0006
        /*00c2*/ 	.short	0x0028
        /*00c4*/ 	.byte	0x00, 0xf5, 0x21, 0x00


	//----- nvinfo : EIATTR_KPARAM_INFO
	.align		4
.L_299:
        /*00c8*/ 	.byte	0x04, 0x17
        /*00ca*/ 	.short	(.L_301 - .L_300)
.L_300:
        /*00cc*/ 	.word	0x00000000
        /*00d0*/ 	.short	0x0005
        /*00d2*/ 	.short	0x0020
        /*00d4*/ 	.byte	0x00, 0xf5, 0x21, 0x00


	//----- nvinfo : EIATTR_KPARAM_INFO
	.align		4
.L_301:
        /*00d8*/ 	.byte	0x04, 0x17
        /*00da*/ 	.short	(.L_303 - .L_302)
.L_302:
        /*00dc*/ 	.word	0x00000000
        /*00e0*/ 	.short	0x0004
        /*00e2*/ 	.short	0x0018
        /*00e4*/ 	.byte	0x00, 0xf5, 0x21, 0x00


	//----- nvinfo : EIATTR_KPARAM_INFO
	.align		4
.L_303:
        /*00e8*/ 	.byte	0x04, 0x17
        /*00ea*/ 	.short	(.L_305 - .L_304)
.L_304:
        /*00ec*/ 	.word	0x00000000
        /*00f0*/ 	.short	0x0003
        /*00f2*/ 	.short	0x0014
        /*00f4*/ 	.byte	0x00, 0xf0, 0x11, 0x00


	//----- nvinfo : EIATTR_KPARAM_INFO
	.align		4
.L_305:
        /*00f8*/ 	.byte	0x04, 0x17
        /*00fa*/ 	.short	(.L_307 - .L_306)
.L_306:
        /*00fc*/ 	.word	0x00000000
        /*0100*/ 	.short	0x0002
        /*0102*/ 	.short	0x0010
        /*0104*/ 	.byte	0x00, 0xf0, 0x11, 0x00


	//----- nvinfo : EIATTR_KPARAM_INFO
	.align		4
.L_307:
        /*0108*/ 	.byte	0x04, 0x17
        /*010a*/ 	.short	(.L_309 - .L_308)
.L_308:
        /*010c*/ 	.word	0x00000000
        /*0110*/ 	.short	0x0001
        /*0112*/ 	.short	0x0008
        /*0114*/ 	.byte	0x00, 0xf5, 0x21, 0x00


	//----- nvinfo : EIATTR_KPARAM_INFO
	.align		4
.L_309:
        /*0118*/ 	.byte	0x04, 0x17
        /*011a*/ 	.short	(.L_311 - .L_310)
.L_310:
        /*011c*/ 	.word	0x00000000
        /*0120*/ 	.short	0x0000
        /*0122*/ 	.short	0x0000
        /*0124*/ 	.byte	0x00, 0xf5, 0x21, 0x00


	//----- nvinfo : EIATTR_SPARSE_MMA_MASK
	.align		4
.L_311:
        /*0128*/ 	.byte	0x03, 0x50
        /*012a*/ 	.short	0x0000


	//----- nvinfo : EIATTR_MAXREG_COUNT
	.align		4
        /*012c*/ 	.byte	0x03, 0x1b
        /*012e*/ 	.short	0x00ff


	//----- nvinfo : EIATTR_MERCURY_ISA_VERSION
	.align		4
        /*0130*/ 	.byte	0x03, 0x5f
        /*0132*/ 	.short	0x0101


	//----- nvinfo : EIATTR_VRC_CTA_INIT_COUNT
	.align		4
        /*0134*/ 	.byte	0x02, 0x4a
	.zero		1
	.zero		1


	//----- nvinfo : EIATTR_EXIT_INSTR_OFFSETS
	.align		4
        /*0138*/ 	.byte	0x04, 0x1c
        /*013a*/ 	.short	(.L_313 - .L_312)


	//   ....[0]....
.L_312:
        /*013c*/ 	.word	0x00000070


	//   ....[1]....
        /*0140*/ 	.word	0x00000df0


	//----- nvinfo : EIATTR_CRS_STACK_SIZE
	.align		4
.L_313:
        /*0144*/ 	.byte	0x04, 0x1e
        /*0146*/ 	.short	(.L_315 - .L_314)
.L_314:
        /*0148*/ 	.word	0x00000000


	//----- nvinfo : EIATTR_CBANK_PARAM_SIZE
	.align		4
.L_315:
        /*014c*/ 	.byte	0x03, 0x19
        /*014e*/ 	.short	0x0078


	//----- nvinfo : EIATTR_PARAM_CBANK
	.align		4
        /*0150*/ 	.byte	0x04, 0x0a
        /*0152*/ 	.short	(.L_317 - .L_316)
	.align		4
.L_316:
        /*0154*/ 	.word	index@(.nv.constant0._Z14tfm_linear_hmcPfS_iiPKfS1_PKiS3_S1_S1_S1_iiiiS1_S1_S1_)
        /*0158*/ 	.short	0x0380
        /*015a*/ 	.short	0x0078


	//----- nvinfo : EIATTR_SW_WAR
	.align		4
.L_317:
        /*015c*/ 	.byte	0x04, 0x36
        /*015e*/ 	.short	(.L_319 - .L_318)
.L_318:
        /*0160*/ 	.word	0x00000008
.L_319:


//--------------------- .nv.info._Z15tfm_linear_2dlyPfS_iiPKfS1_PKiS3_S1_S1_S1_iiiiS1_S1_S1_ --------------------------
	.section	.nv.info._Z15tfm_linear_2dlyPfS_iiPKfS1_PKiS3_S1_S1_S1_iiiiS1_S1_S1_,"",@"SHT_CUDA_INFO"
	.sectionflags	@""
	.align	4


	//----- nvinfo : EIATTR_CUDA_API_VERSION
	.align		4
        /*0000*/ 	.byte	0x04, 0x37
        /*0002*/ 	.short	(.L_321 - .L_320)
.L_320:
        /*0004*/ 	.word	0x00000082


	//----- nvinfo : EIATTR_KPARAM_INFO
	.align		4
.L_321:
        /*0008*/ 	.byte	0x04, 0x17
        /*000a*/ 	.short	(.L_323 - .L_322)
.L_322:
        /*000c*/ 	.word	0x00000000
        /*0010*/ 	.short	0x0011
        /*0012*/ 	.short	0x0070
        /*0014*/ 	.byte	0x00, 0xf5, 0x21, 0x00


	//----- nvinfo : EIATTR_KPARAM_INFO
	.align		4
.L_323:
        /*0018*/ 	.byte	0x04, 0x17
        /*001a*/ 	.short	(.L_325 - .L_324)
.L_324:
        /*001c*/ 	.word	0x00000000
        /*0020*/ 	.short	0x0010
        /*0022*/ 	.short	0x0068
        /*0024*/ 	.byte	0x00, 0xf5, 0x21, 0x00


	//----- nvinfo : EIATTR_KPARAM_INFO
	.align		4
.L_325:
        /*0028*/ 	.byte	0x04, 0x17
        /*002a*/ 	.short	(.L_327 - .L_326)
.L_326:
        /*002c*/ 	.word	0x00000000
        /*0030*/ 	.short	0x000f
        /*0032*/ 	.short	0x0060
        /*0034*/ 	.byte	0x00, 0xf5, 0x21, 0x00


	//----- nvinfo : EIATTR_KPARAM_INFO
	.align		4
.L_327:
        /*0038*/ 	.byte	0x04, 0x17
        /*003a*/ 	.short	(.L_329 - .L_328)
.L_328:
        /*003c*/ 	.word	0x00000000
        /*0040*/ 	.short	0x000e
        /*0042*/ 	.short	0x005c
        /*0044*/ 	.byte	0x00, 0xf0, 0x11, 0x00


	//----- nvinfo : EIATTR_KPARAM_INFO
	.align		4
.L_329:
        /*0048*/ 	.byte	0x04, 0x17
        /*004a*/ 	.short	(.L_331 - .L_330)
.L_330:
        /*004c*/ 	.word	0x00000000
        /*0050*/ 	.short	0x000d
        /*0052*/ 	.short	0x0058
        /*0054*/ 	.byte	0x00, 0xf0, 0x11, 0x00


	//----- nvinfo : EIATTR_KPARAM_INFO
	.align		4
.L_331:
        /*0058*/ 	.byte	0x04, 0x17
        /*005a*/ 	.short	(.L_333 - .L_332)
.L_332:
        /*005c*/ 	.word	0x00000000
        /*0060*/ 	.short	0x000c
        /*0062*/ 	.short	0x0054
        /*0064*/ 	.byte	0x00, 0xf0, 0x11, 0x00


	//----- nvinfo : EIATTR_KPARAM_INFO
	.align		4
.L_333:
        /*0068*/ 	.byte	0x04, 0x17
        /*006a*/ 	.short	(.L_335 - .L_334)
.L_334:
        /*006c*/ 	.word	0x00000000
        /*0070*/ 	.short	0x000b
        /*0072*/ 	.short	0x0050
        /*0074*/ 	.byte	0x00, 0xf0, 0x11, 0x00


	//----- nvinfo : EIATTR_KPARAM_INFO
	.align		4
.L_335:
        /*0078*/ 	.byte	0x04, 0x17
        /*007a*/ 	.short	(.L_337 - .L_336)
.L_336:
        /*007c*/ 	.word	0x00000000
        /*0080*/ 	.short	0x000a
        /*0082*/ 	.short	0x0048
        /*0084*/ 	.byte	0x00, 0xf5, 0x21, 0x00


	//----- nvinfo : EIATTR_KPARAM_INFO
	.align		4
.L_337:
        /*0088*/ 	.byte	0x04, 0x17
        /*008a*/ 	.short	(.L_339 - .L_338)
.L_338:
        /*008c*/ 	.word	0x00000000
        /*0090*/ 	.short	0x0009
        /*0092*/ 	.short	0x0040
        /*0094*/ 	.byte	0x00, 0xf5, 0x21, 0x00


	//----- nvinfo : EIATTR_KPARAM_INFO
	.align		4
.L_339:
        /*0098*/ 	.byte	0x04, 0x17
        /*009a*/ 	.short	(.L_341 - .L_340)
.L_340:
        /*009c*/ 	.word	0x00000000
        /*00a0*/ 	.short	0x0008
        /*00a2*/ 	.short	0x0038
        /*00a4*/ 	.byte	0x00, 0xf5, 0x21, 0x00


	//----- nvinfo : EIATTR_KPARAM_INFO
	.align		4
.L_341:
        /*00a8*/ 	.byte	0x04, 0x17
        /*00aa*/ 	.short	(.L_343 - .L_342)
.L_342:
        /*00ac*/ 	.word	0x00000000
        /*00b0*/ 	.short	0x0007
        /*00b2*/ 	.short	0x0030
        /*00b4*/ 	.byte	0x00, 0xf5, 0x21, 0x00


	//----- nvinfo : EIATTR_KPARAM_INFO
	.align		4
.L_343:
        /*00b8*/ 	.byte	0x04, 0x17
        /*00ba*/ 	.short	(.L_345 - .L_344)
.L_344:
        /*00bc*/ 	.word	0x00000000
        /*00c0*/ 	.short	0x0006
        /*00c2*/ 	.short	0x0028
        /*00c4*/ 	.byte	0x00, 0xf5, 0x21, 0x00


	//----- nvinfo : EIATTR_KPARAM_INFO
	.align		4
.L_345:
        /*00c8*/ 	.byte	0x04, 0x17
        /*00ca*/ 	.short	(.L_347 - .L_346)
.L_346:
        /*00cc*/ 	.word	0x00000000
        /*00d0*/ 	.short	0x0005
        /*00d2*/ 	.short	0x0020
        /*00d4*/ 	.byte	0x00, 0xf5, 0x21, 0x00


	//----- nvinfo : EIATTR_KPARAM_INFO
	.align		4
.L_347:
        /*00d8*/ 	.byte	0x04, 0x17
        /*00da*/ 	.short	(.L_349 - .L_348)
.L_348:
        /*00dc*/ 	.word	0x00000000
        /*00e0*/ 	.short	0x0004
        /*00e2*/ 	.short	0x0018
        /*00e4*/ 	.byte	0x00, 0xf5, 0x21, 0x00


	//----- nvinfo : EIATTR_KPARAM_INFO
	.align		4
.L_349:
        /*00e8*/ 	.byte	0x04, 0x17
        /*00ea*/ 	.short	(.L_351 - .L_350)
.L_350:
        /*00ec*/ 	.word	0x00000000
        /*00f0*/ 	.short	0x0003
        /*00f2*/ 	.short	0x0014
        /*00f4*/ 	.byte	0x00, 0xf0, 0x11, 0x00


	//----- nvinfo : EIATTR_KPARAM_INFO
	.align		4
.L_351:
        /*00f8*/ 	.byte	0x04, 0x17
        /*00fa*/ 	.short	(.L_353 - .L_352)
.L_352:
        /*00fc*/ 	.word	0x00000000
        /*0100*/ 	.short	0x0002
        /*0102*/ 	.short	0x0010
        /*0104*/ 	.byte	0x00, 0xf0, 0x11, 0x00


	//----- nvinfo : EIATTR_KPARAM_INFO
	.align		4
.L_353:
        /*0108*/ 	.byte	0x04, 0x17
        /*010a*/ 	.short	(.L_355 - .L_354)
.L_354:
        /*010c*/ 	.word	0x00000000
        /*0110*/ 	.short	0x0001
        /*0112*/ 	.short	0x0008
        /*0114*/ 	.byte	0x00, 0xf5, 0x21, 0x00


	//----- nvinfo : EIATTR_KPARAM_INFO
	.align		4
.L_355:
        /*0118*/ 	.byte	0x04, 0x17
        /*011a*/ 	.short	(.L_357 - .L_356)
.L_356:
        /*011c*/ 	.word	0x00000000
        /*0120*/ 	.short	0x0000
        /*0122*/ 	.short	0x0000
        /*0124*/ 	.byte	0x00, 0xf5, 0x21, 0x00


	//----- nvinfo : EIATTR_SPARSE_MMA_MASK
	.align		4
.L_357:
        /*0128*/ 	.byte	0x03, 0x50
        /*012a*/ 	.short	0x0000


	//----- nvinfo : EIATTR_MAXREG_COUNT
	.align		4
        /*012c*/ 	.byte	0x03, 0x1b
        /*012e*/ 	.short	0x00ff


	//----- nvinfo : EIATTR_MERCURY_ISA_VERSION
	.align		4
        /*0130*/ 	.byte	0x03, 0x5f
        /*0132*/ 	.short	0x0101


	//----- nvinfo : EIATTR_VRC_CTA_INIT_COUNT
	.align		4
        /*0134*/ 	.byte	0x02, 0x4a
	.zero		1
	.zero		1


	//----- nvinfo : EIATTR_EXIT_INSTR_OFFSETS
	.align		4
        /*0138*/ 	.byte	0x04, 0x1c
        /*013a*/ 	.short	(.L_359 - .L_358)


	//   ....[0]....
.L_358:
        /*013c*/ 	.word	0x00000070


	//   ....[1]....
        /*0140*/ 	.word	0x00001650


	//----- nvinfo : EIATTR_CRS_STACK_SIZE
	.align		4
.L_359:
        /*0144*/ 	.byte	0x04, 0x1e
        /*0146*/ 	.short	(.L_361 - .L_360)
.L_360:
        /*0148*/ 	.word	0x00000000


	//----- nvinfo : EIATTR_CBANK_PARAM_SIZE
	.align		4
.L_361:
        /*014c*/ 	.byte	0x03, 0x19
        /*014e*/ 	.short	0x0078


	//----- nvinfo : EIATTR_PARAM_CBANK
	.align		4
        /*0150*/ 	.byte	0x04, 0x0a
        /*0152*/ 	.short	(.L_363 - .L_362)
	.align		4
.L_362:
        /*0154*/ 	.word	index@(.nv.constant0._Z15tfm_linear_2dlyPfS_iiPKfS1_PKiS3_S1_S1_S1_iiiiS1_S1_S1_)
        /*0158*/ 	.short	0x0380
        /*015a*/ 	.short	0x0078


	//----- nvinfo : EIATTR_SW_WAR
	.align		4
.L_363:
        /*015c*/ 	.byte	0x04, 0x36
        /*015e*/ 	.short	(.L_365 - .L_364)
.L_364:
        /*0160*/ 	.word	0x00000008
.L_365:


//--------------------- .nv.info._Z15tfm_linear_normPfS_iiPKfS1_PKiS3_S1_S1_iiiiS1_S1_ --------------------------
	.section	.nv.info._Z15tfm_linear_normPfS_iiPKfS1_PKiS3_S1_S1_iiiiS1_S1_,"",@"SHT_CUDA_INFO"
	.sectionflags	@""
	.align	4


	//----- nvinfo : EIATTR_CUDA_API_VERSION
	.align		4
        /*0000*/ 	.byte	0x04, 0x37
        /*0002*/ 	.short	(.L_367 - .L_366)
.L_366:
        /*0004*/ 	.word	0x00000082


	//----- nvinfo : EIATTR_KPARAM_INFO
	.align		4
.L_367:
        /*0008*/ 	.byte	0x04, 0x17
        /*000a*/ 	.short	(.L_369 - .L_368)
.L_368:
        /*000c*/ 	.word	0x00000000
        /*0010*/ 	.short	0x000f
        /*0012*/ 	.short	0x0060
        /*0014*/ 	.byte	0x00, 0xf5, 0x21, 0x00


	//----- nvinfo : EIATTR_KPARAM_INFO
	.align		4
.L_369:
        /*0018*/ 	.byte	0x04, 0x17
        /*001a*/ 	.short	(.L_371 - .L_370)
.L_370:
        /*001c*/ 	.word	0x00000000
        /*0020*/ 	.short	0x000e
        /*0022*/ 	.short	0x0058
        /*0024*/ 	.byte	0x00, 0xf5, 0x21, 0x00


	//----- nvinfo : EIATTR_KPARAM_INFO
	.align		4
.L_371:
        /*0028*/ 	.byte	0x04, 0x17
        /*002a*/ 	.short	(.L_373 - .L_372)
.L_372:
        /*002c*/ 	.word	0x00000000
        /*0030*/ 	.short	0x000d
        /*0032*/ 	.short	0x0054
        /*0034*/ 	.byte	0x00, 0xf0, 0x11, 0x00


	//----- nvinfo : EIATTR_KPARAM_INFO
	.align		4
.L_373:
        /*0038*/ 	.byte	0x04, 0x17
        /*003a*/ 	.short	(.L_375 - .L_374)
.L_374:
        /*003c*/ 	.word	0x00000000
        /*0040*/ 	.short	0x000c
        /*0042*/ 	.short	0x0050
        /*0044*/ 	.byte	0x00, 0xf0, 0x11, 0x00


	//----- nvinfo : EIATTR_KPARAM_INFO
	.align		4
.L_375:
        /*0048*/ 	.byte	0x04, 0x17
        /*004a*/ 	.short	(.L_377 - .L_376)
.L_376:
        /*004c*/ 	.word	0x00000000
        /*0050*/ 	.short	0x000b
        /*0052*/ 	.short	0x004c
        /*0054*/ 	.byte	0x00, 0xf0, 0x11, 0x00


	//----- nvinfo : EIATTR_KPARAM_INFO
	.align		4
.L_377:
        /*0058*/ 	.byte	0x04, 0x17
        /*005a*/ 	.short	(.L_379 - .L_378)
.L_378:
        /*005c*/ 	.word	0x00000000
        /*0060*/ 	.short	0x000a
        /*0062*/ 	.short	0x0048
        /*0064*/ 	.byte	0x00, 0xf0, 0x11, 0x00


	//----- nvinfo : EIATTR_KPARAM_INFO
	.align		4
.L_379:
        /*0068*/ 	.byte	0x04, 0x17
        /*006a*/ 	.short	(.L_381 - .L_380)
.L_380:
        /*006c*/ 	.word	0x00000000
        /*0070*/ 	.short	0x0009
        /*0072*/ 	.short	0x0040
        /*0074*/ 	.byte	0x00, 0xf5, 0x21, 0x00


	//----- nvinfo : EIATTR_KPARAM_INFO
	.align		4
.L_381:
        /*0078*/ 	.byte	0x04, 0x17
        /*007a*/ 	.short	(.L_383 - .L_382)
.L_382:
        /*007c*/ 	.word	0x00000000
        /*0080*/ 	.short	0x0008
        /*0082*/ 	.short	0x0038
        /*0084*/ 	.byte	0x00, 0xf5, 0x21, 0x00


	//----- nvinfo : EIATTR_KPARAM_INFO
	.align		4
.L_383:
        /*0088*/ 	.byte	0x04, 0x17
        /*008a*/ 	.short	(.L_385 - .L_384)
.L_384:
        /*008c*/ 	.word	0x00000000
        /*0090*/ 	.short	0x0007
        /*0092*/ 	.short	0x0030
        /*0094*/ 	.byte	0x00, 0xf5, 0x21, 0x00


	//----- nvinfo : EIATTR_KPARAM_INFO
	.align		4
.L_385:
        /*0098*/ 	.byte	0x04, 0x17
        /*009a*/ 	.short	(.L_387 - .L_386)
.L_386:
        /*009c*/ 	.word	0x00000000
        /*00a0*/ 	.short	0x0006
        /*00a2*/ 	.short	0x0028
        /*00a4*/ 	.byte	0x00, 0xf5, 0x21, 0x00


	//----- nvinfo : EIATTR_KPARAM_INFO
	.align		4
.L_387:
        /*00a8*/ 	.byte	0x04, 0x17
        /*00aa*/ 	.short	(.L_389 - .L_388)
.L_388:
        /*00ac*/ 	.word	0x00000000
        /*00b0*/ 	.short	0x0005
        /*00b2*/ 	.short	0x0020
        /*00b4*/ 	.byte	0x00, 0xf5, 0x21, 0x00


	//----- nvinfo : EIATTR_KPARAM_INFO
	.align		4
.L_389:
        /*00b8*/ 	.byte	0x04, 0x17
        /*00ba*/ 	.short	(.L_391 - .L_390)
.L_390:
        /*00bc*/ 	.word	0x00000000
        /*00c0*/ 	.short	0x0004
        /*00c2*/ 	.short	0x0018
        /*00c4*/ 	.byte	0x00, 0xf5, 0x21, 0x00


	//----- nvinfo : EIATTR_KPARAM_INFO
	.align		4
.L_391:
        /*00c8*/ 	.byte	0x04, 0x17
        /*00ca*/ 	.short	(.L_393 - .L_392)
.L_392:
        /*00cc*/ 	.word	0x00000000
        /*00d0*/ 	.short	0x0003
        /*00d2*/ 	.short	0x0014
        /*00d4*/ 	.byte	0x00, 0xf0, 0x11, 0x00


	//----- nvinfo : EIATTR_KPARAM_INFO
	.align		4
.L_393:
        /*00d8*/ 	.byte	0x04, 0x17
        /*00da*/ 	.short	(.L_395 - .L_394)
.L_394:
        /*00dc*/ 	.word	0x00000000
        /*00e0*/ 	.short	0x0002
        /*00e2*/ 	.short	0x0010
        /*00e4*/ 	.byte	0x00, 0xf0, 0x11, 0x00


	//----- nvinfo : EIATTR_KPARAM_INFO
	.align		4
.L_395:
        /*00e8*/ 	.byte	0x04, 0x17
        /*00ea*/ 	.short	(.L_397 - .L_396)
.L_396:
        /*00ec*/ 	.word	0x00000000
        /*00f0*/ 	.short	0x0001
        /*00f2*/ 	.short	0x0008
        /*00f4*/ 	.byte	0x00, 0xf5, 0x21, 0x00


	//----- nvinfo : EIATTR_KPARAM_INFO
	.align		4
.L_397:
        /*00f8*/ 	.byte	0x04, 0x17
        /*00fa*/ 	.short	(.L_399 - .L_398)
.L_398:
        /*00fc*/ 	.word	0x00000000
        /*0100*/ 	.short	0x0000
        /*0102*/ 	.short	0x0000
        /*0104*/ 	.byte	0x00, 0xf5, 0x21, 0x00


	//----- nvinfo : EIATTR_SPARSE_MMA_MASK
	.align		4
.L_399:
        /*0108*/ 	.byte	0x03, 0x50
        /*010a*/ 	.short	0x0000


	//----- nvinfo : EIATTR_MAXREG_COUNT
	.align		4
        /*010c*/ 	.byte	0x03, 0x1b
        /*010e*/ 	.short	0x00ff


	//----- nvinfo : EIATTR_MERCURY_ISA_VERSION
	.align		4
        /*0110*/ 	.byte	0x03, 0x5f
        /*0112*/ 	.short	0x0101


	//----- nvinfo : EIATTR_VRC_CTA_INIT_COUNT
	.align		4
        /*0114*/ 	.byte	0x02, 0x4a
	.zero		1
	.zero		1


	//----- nvinfo : EIATTR_EXIT_INSTR_OFFSETS
	.align		4
        /*0118*/ 	.byte	0x04, 0x1c
        /*011a*/ 	.short	(.L_401 - .L_400)


	//   ....[0]....
.L_400:
        /*011c*/ 	.word	0x00000070


	//   ....[1]....
        /*0120*/ 	.word	0x00001680


	//----- nvinfo : EIATTR_CRS_STACK_SIZE
	.align		4
.L_401:
        /*0124*/ 	.byte	0x04, 0x1e
        /*0126*/ 	.short	(.L_403 - .L_402)
.L_402:
        /*0128*/ 	.word	0x00000000


	//----- nvinfo : EIATTR_CBANK_PARAM_SIZE
	.align		4
.L_403:
        /*012c*/ 	.byte	0x03, 0x19
        /*012e*/ 	.short	0x0068


	//----- nvinfo : EIATTR_PARAM_CBANK
	.align		4
        /*0130*/ 	.byte	0x04, 0x0a
        /*0132*/ 	.short	(.L_405 - .L_404)
	.align		4
.L_404:
        /*0134*/ 	.word	index@(.nv.constant0._Z15tfm_linear_normPfS_iiPKfS1_PKiS3_S1_S1_iiiiS1_S1_)
        /*0138*/ 	.short	0x0380
        /*013a*/ 	.short	0x0068


	//----- nvinfo : EIATTR_SW_WAR
	.align		4
.L_405:
        /*013c*/ 	.byte	0x04, 0x36
        /*013e*/ 	.short	(.L_407 - .L_406)
.L_406:
        /*0140*/ 	.word	0x00000008
.L_407:


//--------------------- .nv.info._Z12tfm_near_hmcPfS_iiPKfS1_PKiS3_S3_S3_iiiiS1_S1_S1_ --------------------------
	.section	.nv.info._Z12tfm_near_hmcPfS_iiPKfS1_PKiS3_S3_S3_iiiiS1_S1_S1_,"",@"SHT_CUDA_INFO"
	.sectionflags	@""
	.align	4


	//----- nvinfo : EIATTR_CUDA_API_VERSION
	.align		4
        /*0000*/ 	.byte	0x04, 0x37
        /*0002*/ 	.short	(.L_409 - .L_408)
.L_408:
        /*0004*/ 	.word	0x00000082


	//----- nvinfo : EIATTR_KPARAM_INFO
	.align		4
.L_409:
        /*0008*/ 	.byte	0x04, 0x17
        /*000a*/ 	.short	(.L_411 - .L_410)
.L_410:
        /*000c*/ 	.word	0x00000000
        /*0010*/ 	.short	0x0010
        /*0012*/ 	.short	0x0068
        /*0014*/ 	.byte	0x00, 0xf5, 0x21, 0x00


	//----- nvinfo : EIATTR_KPARAM_INFO
	.align		4
.L_411:
        /*0018*/ 	.byte	0x04, 0x17
        /*001a*/ 	.short	(.L_413 - .L_412)
.L_412:
        /*001c*/ 	.word	0x00000000
        /*0020*/ 	.short	0x000f
        /*0022*/ 	.short	0x0060
        /*0024*/ 	.byte	0x00, 0xf5, 0x21, 0x00


	//----- nvinfo : EIATTR_KPARAM_INFO
	.align		4
.L_413:
        /*0028*/ 	.byte	0x04, 0x17
        /*002a*/ 	.short	(.L_415 - .L_414)
.L_414:
        /*002c*/ 	.word	0x00000000
        /*0030*/ 	.short	0x000e
        /*0032*/ 	.short	0x0058
        /*0034*/ 	.byte	0x00, 0xf5, 0x21, 0x00


	//----- nvinfo : EIATTR_KPARAM_INFO
	.align		4
.L_415:
        /*0038*/ 	.byte	0x04, 0x17
        /*003a*/ 	.short	(.L_417 - .L_416)
.L_416:
        /*003c*/ 	.word	0x00000000
        /*0040*/ 	.short	0x000d
        /*0042*/ 	.short	0x0054
        /*0044*/ 	.byte	0x00, 0xf0, 0x11, 0x00


	//----- nvinfo : EIATTR_KPARAM_INFO
	.align		4
.L_417:
        /*0048*/ 	.byte	0x04, 0x17
        /*004a*/ 	.short	(.L_419 - .L_418)
.L_418:
        /*004c*/ 	.word	0x00000000
        /*0050*/ 	.short	0x000c
        /*0052*/ 	.short	0x0050
        /*0054*/ 	.byte	0x00, 0xf0, 0x11, 0x00


	//----- nvinfo : EIATTR_KPARAM_INFO
	.align		4
.L_419:
        /*0058*/ 	.byte	0x04, 0x17
        /*005a*/ 	.short	(.L_421 - .L_420)
.L_420:
        /*005c*/ 	.word	0x00000000
        /*0060*/ 	.short	0x000b
        /*0062*/ 	.short	0x004c
        /*0064*/ 	.byte	0x00, 0xf0, 0x11, 0x00


	//----- nvinfo : EIATTR_KPARAM_INFO
	.align		4
.L_421:
        /*0068*/ 	.byte	0x04, 0x17
        /*006a*/ 	.short	(.L_423 - .L_422)
.L_422:
        /*006c*/ 	.word	0x00000000
        /*0070*/ 	.short	0x000a
        /*0072*/ 	.short	0x0048
        /*0074*/ 	.byte	0x00, 0xf0, 0x11, 0x00


	//----- nvinfo : EIATTR_KPARAM_INFO
	.align		4
.L_423:
        /*0078*/ 	.byte	0x04, 0x17
        /*007a*/ 	.short	(.L_425 - .L_424)
.L_424:
        /*007c*/ 	.word	0x00000000
        /*0080*/ 	.short	0x0009
        /*0082*/ 	.short	0x0040
        /*0084*/ 	.byte	0x00, 0xf5, 0x21, 0x00


	//----- nvinfo : EIATTR_KPARAM_INFO
	.align		4
.L_425:
        /*0088*/ 	.byte	0x04, 0x17
        /*008a*/ 	.short	(.L_427 - .L_426)
.L_426:
        /*008c*/ 	.word	0x00000000
        /*0090*/ 	.short	0x0008
        /*0092*/ 	.short	0x0038
        /*0094*/ 	.byte	0x00, 0xf5, 0x21, 0x00


	//----- nvinfo : EIATTR_KPARAM_INFO
	.align		4
.L_427:
        /*0098*/ 	.byte	0x04, 0x17
        /*009a*/ 	.short	(.L_429 - .L_428)
.L_428:
        /*009c*/ 	.word	0x00000000
        /*00a0*/ 	.short	0x0007
        /*00a2*/ 	.short	0x0030
        /*00a4*/ 	.byte	0x00, 0xf5, 0x21, 0x00


	//----- nvinfo : EIATTR_KPARAM_INFO
	.align		4
.L_429:
        /*00a8*/ 	.byte	0x04, 0x17
        /*00aa*/ 	.short	(.L_431 - .L_430)
.L_430:
        /*00ac*/ 	.word	0x00000000
        /*00b0*/ 	.short	0x0006
        /*00b2*/ 	.short	0x0028
        /*00b4*/ 	.byte	0x00, 0xf5, 0x21, 0x00


	//----- nvinfo : EIATTR_KPARAM_INFO
	.align		4
.L_431:
        /*00b8*/ 	.byte	0x04, 0x17
        /*00ba*/ 	.short	(.L_433 - .L_432)
.L_432:
        /*00bc*/ 	.word	0x00000000
        /*00c0*/ 	.short	0x0005
        /*00c2*/ 	.short	0x0020
        /*00c4*/ 	.byte	0x00, 0xf5, 0x21, 0x00


	//----- nvinfo : EIATTR_KPARAM_INFO
	.align		4
.L_433:
        /*00c8*/ 	.byte	0x04, 0x17
        /*00ca*/ 	.short	(.L_435 - .L_434)
.L_434:
        /*00cc*/ 	.word	0x00000000
        /*00d0*/ 	.short	0x0004
        /*00d2*/ 	.short	0x0018
        /*00d4*/ 	.byte	0x00, 0xf5, 0x21, 0x00


	//----- nvinfo : EIATTR_KPARAM_INFO
	.align		4
.L_435:
        /*00d8*/ 	.byte	0x04, 0x17
        /*00da*/ 	.short	(.L_437 - .L_436)
.L_436:
        /*00dc*/ 	.word	0x00000000
        /*00e0*/ 	.short	0x0003
        /*00e2*/ 	.short	0x0014
        /*00e4*/ 	.byte	0x00, 0xf0, 0x11, 0x00


	//----- nvinfo : EIATTR_KPARAM_INFO
	.align		4
.L_437:
        /*00e8*/ 	.byte	0x04, 0x17
        /*00ea*/ 	.short	(.L_439 - .L_438)
.L_438:
        /*00ec*/ 	.word	0x00000000
        /*00f0*/ 	.short	0x0002
        /*00f2*/ 	.short	0x0010
        /*00f4*/ 	.byte	0x00, 0xf0, 0x11, 0x00


	//----- nvinfo : EIATTR_KPARAM_INFO
	.align		4
.L_439:
        /*00f8*/ 	.byte	0x04, 0x17
        /*00fa*/ 	.short	(.L_441 - .L_440)
.L_440:
        /*00fc*/ 	.word	0x00000000
        /*0100*/ 	.short	0x0001
        /*0102*/ 	.short	0x0008
        /*0104*/ 	.byte	0x00, 0xf5, 0x21, 0x00


	//----- nvinfo : EIATTR_KPARAM_INFO
	.align		4
.L_441:
        /*0108*/ 	.byte	0x04, 0x17
        /*010a*/ 	.short	(.L_443 - .L_442)
.L_442:
        /*010c*/ 	.word	0x00000000
        /*0110*/ 	.short	0x0000
        /*0112*/ 	.short	0x0000
        /*0114*/ 	.byte	0x00, 0xf5, 0x21, 0x00


	//----- nvinfo : EIATTR_SPARSE_MMA_MASK
	.align		4
.L_443:
        /*0118*/ 	.byte	0x03, 0x50
        /*011a*/ 	.short	0x0000


	//----- nvinfo : EIATTR_MAXREG_COUNT
	.align		4
        /*011c*/ 	.byte	0x03, 0x1b
        /*011e*/ 	.short	0x00ff


	//----- nvinfo : EIATTR_MERCURY_ISA_VERSION
	.align		4
        /*0120*/ 	.byte	0x03, 0x5f
        /*0122*/ 	.short	0x0101


	//----- nvinfo : EIATTR_VRC_CTA_INIT_COUNT
	.align		4
        /*0124*/ 	.byte	0x02, 0x4a
	.zero		1
	.zero		1


	//----- nvinfo : EIATTR_EXIT_INSTR_OFFSETS
	.align		4
        /*0128*/ 	.byte	0x04, 0x1c
        /*012a*/ 	.short	(.L_445 - .L_444)


	//   ....[0]....
.L_444:
        /*012c*/ 	.word	0x00000070


	//   ....[1]....
        /*0130*/ 	.word	0x00001110


	//----- nvinfo : EIATTR_CBANK_PARAM_SIZE
	.align		4
.L_445:
        /*0134*/ 	.byte	0x03, 0x19
        /*0136*/ 	.short	0x0070


	//----- nvinfo : EIATTR_PARAM_CBANK
	.align		4
        /*0138*/ 	.byte	0x04, 0x0a
        /*013a*/ 	.short	(.L_447 - .L_446)
	.align		4
.L_446:
        /*013c*/ 	.word	index@(.nv.constant0._Z12tfm_near_hmcPfS_iiPKfS1_PKiS3_S3_S3_iiiiS1_S1_S1_)
        /*0140*/ 	.short	0x0380
        /*0142*/ 	.short	0x0070


	//----- nvinfo : EIATTR_SW_WAR
	.align		4
.L_447:
        /*0144*/ 	.byte	0x04, 0x36
        /*0146*/ 	.short	(.L_449 - .L_448)
.L_448:
        /*0148*/ 	.word	0x00000008
.L_449:


//--------------------- .nv.info._Z13tfm_near_2dlyPfS_iiPKfS1_PKiS3_S3_S3_iiiiS1_S1_S1_ --------------------------
	.section	.nv.info._Z13tfm_near_2dlyPfS_iiPKfS1_PKiS3_S3_S3_iiiiS1_S1_S1_,"",@"SHT_CUDA_INFO"
	.sectionflags	@""
	.align	4


	//----- nvinfo : EIATTR_CUDA_API_VERSION
	.align		4
        /*0000*/ 	.byte	0x04, 0x37
        /*0002*/ 	.short	(.L_451 - .L_450)
.L_450:
        /*0004*/ 	.word	0x00000082


	//----- nvinfo : EIATTR_KPARAM_INFO
	.align		4
.L_451:
        /*0008*/ 	.byte	0x04, 0x17
        /*000a*/ 	.short	(.L_453 - .L_452)
.L_452:
        /*000c*/ 	.word	0x00000000
        /*0010*/ 	.short	0x0010
        /*0012*/ 	.short	0x0068
        /*0014*/ 	.byte	0x00, 0xf5, 0x21, 0x00


	//----- nvinfo : EIATTR_KPARAM_INFO
	.align		4
.L_453:
        /*0018*/ 	.byte	0x04, 0x17
        /*001a*/ 	.short	(.L_455 - .L_454)
.L_454:
        /*001c*/ 	.word	0x00000000
        /*0020*/ 	.short	0x000f
        /*0022*/ 	.short	0x0060
        /*0024*/ 	.byte	0x00, 0xf5, 0x21, 0x00


	//----- nvinfo : EIATTR_KPARAM_INFO
	.align		4
.L_455:
        /*0028*/ 	.byte	0x04, 0x17
        /*002a*/ 	.short	(.L_457 - .L_456)
.L_456:
        /*002c*/ 	.word	0x00000000
        /*0030*/ 	.short	0x000e
        /*0032*/ 	.short	0x0058
        /*0034*/ 	.byte	0x00, 0xf5, 0x21, 0x00


	//----- nvinfo : EIATTR_KPARAM_INFO
	.align		4
.L_457:
        /*0038*/ 	.byte	0x04, 0x17
        /*003a*/ 	.short	(.L_459 - .L_458)
.L_458:
        /*003c*/ 	.word	0x00000000
        /*0040*/ 	.short	0x000d
        /*0042*/ 	.short	0x0054
        /*0044*/ 	.byte	0x00, 0xf0, 0x11, 0x00


	//----- nvinfo : EIATTR_KPARAM_INFO
	.align		4
.L_459:
        /*0048*/ 	.byte	0x04, 0x17
        /*004a*/ 	.short	(.L_461 - .L_460)
.L_460:
        /*004c*/ 	.word	0x00000000
        /*0050*/ 	.short	0x000c
        /*0052*/ 	.short	0x0050
        /*0054*/ 	.byte	0x00, 0xf0, 0x11, 0x00


	//----- nvinfo : EIATTR_KPARAM_INFO
	.align		4
.L_461:
        /*0058*/ 	.byte	0x04, 0x17
        /*005a*/ 	.short	(.L_463 - .L_462)
.L_462:
        /*005c*/ 	.word	0x00000000
        /*0060*/ 	.short	0x000b
        /*0062*/ 	.short	0x004c
        /*0064*/ 	.byte	0x00, 0xf0, 0x11, 0x00


	//----- nvinfo : EIATTR_KPARAM_INFO
	.align		4
.L_463:
        /*0068*/ 	.byte	0x04, 0x17
        /*006a*/ 	.short	(.L_465 - .L_464)
.L_464:
        /*006c*/ 	.word	0x00000000
        /*0070*/ 	.short	0x000a
        /*0072*/ 	.short	0x0048
        /*0074*/ 	.byte	0x00, 0xf0, 0x11, 0x00


	//----- nvinfo : EIATTR_KPARAM_INFO
	.align		4
.L_465:
        /*0078*/ 	.byte	0x04, 0x17
        /*007a*/ 	.short	(.L_467 - .L_466)
.L_466:
        /*007c*/ 	.word	0x00000000
        /*0080*/ 	.short	0x0009
        /*0082*/ 	.short	0x0040
        /*0084*/ 	.byte	0x00, 0xf5, 0x21, 0x00


	//----- nvinfo : EIATTR_KPARAM_INFO
	.align		4
.L_467:
        /*0088*/ 	.byte	0x04, 0x17
        /*008a*/ 	.short	(.L_469 - .L_468)
.L_468:
        /*008c*/ 	.word	0x00000000
        /*0090*/ 	.short	0x0008
        /*0092*/ 	.short	0x0038
        /*0094*/ 	.byte	0x00, 0xf5, 0x21, 0x00


	//----- nvinfo : EIATTR_KPARAM_INFO
	.align		4
.L_469:
        /*0098*/ 	.byte	0x04, 0x17
        /*009a*/ 	.short	(.L_471 - .L_470)
.L_470:
        /*009c*/ 	.word	0x00000000
        /*00a0*/ 	.short	0x0007
        /*00a2*/ 	.short	0x0030
        /*00a4*/ 	.byte	0x00, 0xf5, 0x21, 0x00


	//----- nvinfo : EIATTR_KPARAM_INFO
	.align		4
.L_471:
        /*00a8*/ 	.byte	0x04, 0x17
        /*00aa*/ 	.short	(.L_473 - .L_472)
.L_472:
        /*00ac*/ 	.word	0x00000000
        /*00b0*/ 	.short	0x0006
        /*00b2*/ 	.short	0x0028
        /*00b4*/ 	.byte	0x00, 0xf5, 0x21, 0x00


	//----- nvinfo : EIATTR_KPARAM_INFO
	.align		4
.L_473:
        /*00b8*/ 	.byte	0x04, 0x17
        /*00ba*/ 	.short	(.L_475 - .L_474)
.L_474:
        /*00bc*/ 	.word	0x00000000
        /*00c0*/ 	.short	0x0005
        /*00c2*/ 	.short	0x0020
        /*00c4*/ 	.byte	0x00, 0xf5, 0x21, 0x00


	//----- nvinfo : EIATTR_KPARAM_INFO
	.align		4
.L_475:
        /*00c8*/ 	.byte	0x04, 0x17
        /*00ca*/ 	.short	(.L_477 - .L_476)
.L_476:
        /*00cc*/ 	.word	0x00000000
        /*00d0*/ 	.short	0x0004
        /*00d2*/ 	.short	0x0018
        /*00d4*/ 	.byte	0x00, 0xf5, 0x21, 0x00


	//----- nvinfo : EIATTR_KPARAM_INFO
	.align		4
.L_477:
        /*00d8*/ 	.byte	0x04, 0x17
        /*00da*/ 	.short	(.L_479 - .L_478)
.L_478:
        /*00dc*/ 	.word	0x00000000
        /*00e0*/ 	.short	0x0003
        /*00e2*/ 	.short	0x0014
        /*00e4*/ 	.byte	0x00, 0xf0, 0x11, 0x00


	//----- nvinfo : EIATTR_KPARAM_INFO
	.align		4
.L_479:
        /*00e8*/ 	.byte	0x04, 0x17
        /*00ea*/ 	.short	(.L_481 - .L_480)
.L_480:
        /*00ec*/ 	.word	0x00000000
        /*00f0*/ 	.short	0x0002
        /*00f2*/ 	.short	0x0010
        /*00f4*/ 	.byte	0x00, 0xf0, 0x11, 0x00


	//----- nvinfo : EIATTR_KPARAM_INFO
	.align		4
.L_481:
        /*00f8*/ 	.byte	0x04, 0x17
        /*00fa*/ 	.short	(.L_483 - .L_482)
.L_482:
        /*00fc*/ 	.word	0x00000000
        /*0100*/ 	.short	0x0001
        /*0102*/ 	.short	0x0008
        /*0104*/ 	.byte	0x00, 0xf5, 0x21, 0x00


	//----- nvinfo : EIATTR_KPARAM_INFO
	.align		4
.L_483:
        /*0108*/ 	.byte	0x04, 0x17
        /*010a*/ 	.short	(.L_485 - .L_484)
.L_484:
        /*010c*/ 	.word	0x00000000
        /*0110*/ 	.short	0x0000
        /*0112*/ 	.short	0x0000
        /*0114*/ 	.byte	0x00, 0xf5, 0x21, 0x00


	//----- nvinfo : EIATTR_SPARSE_MMA_MASK
	.align		4
.L_485:
        /*0118*/ 	.byte	0x03, 0x50
        /*011a*/ 	.short	0x0000


	//----- nvinfo : EIATTR_MAXREG_COUNT
	.align		4
        /*011c*/ 	.byte	0x03, 0x1b
        /*011e*/ 	.short	0x00ff


	//----- nvinfo : EIATTR_MERCURY_ISA_VERSION
	.align		4
        /*0120*/ 	.byte	0x03, 0x5f
        /*0122*/ 	.short	0x0101


	//----- nvinfo : EIATTR_VRC_CTA_INIT_COUNT
	.align		4
        /*0124*/ 	.byte	0x02, 0x4a
	.zero		1
	.zero		1


	//----- nvinfo : EIATTR_EXIT_INSTR_OFFSETS
	.align		4
        /*0128*/ 	.byte	0x04, 0x1c
        /*012a*/ 	.short	(.L_487 - .L_486)


	//   ....[0]....
.L_486:
        /*012c*/ 	.word	0x00000070


	//   ....[1]....
        /*0130*/ 	.word	0x000017a0


	//----- nvinfo : EIATTR_CBANK_PARAM_SIZE
	.align		4
.L_487:
        /*0134*/ 	.byte	0x03, 0x19
        /*0136*/ 	.short	0x0070


	//----- nvinfo : EIATTR_PARAM_CBANK
	.align		4
        /*0138*/ 	.byte	0x04, 0x0a
        /*013a*/ 	.short	(.L_489 - .L_488)
	.align		4
.L_488:
        /*013c*/ 	.word	index@(.nv.constant0._Z13tfm_near_2dlyPfS_iiPKfS1_PKiS3_S3_S3_iiiiS1_S1_S1_)
        /*0140*/ 	.short	0x0380
        /*0142*/ 	.short	0x0070


	//----- nvinfo : EIATTR_SW_WAR
	.align		4
.L_489:
        /*0144*/ 	.byte	0x04, 0x36
        /*0146*/ 	.short	(.L_491 - .L_490)
.L_490:
        /*0148*/ 	.word	0x00000008
.L_491:


//--------------------- .nv.info._Z13tfm_near_normPfS_iiPKfS1_PKiS3_S3_iiiiS1_S1_ --------------------------
	.section	.nv.info._Z13tfm_near_normPfS_iiPKfS1_PKiS3_S3_iiiiS1_S1_,"",@"SHT_CUDA_INFO"
	.sectionflags	@""
	.align	4


	//----- nvinfo : EIATTR_CUDA_API_VERSION
	.align		4
        /*0000*/ 	.byte	0x04, 0x37
        /*0002*/ 	.short	(.L_493 - .L_492)
.L_492:
        /*0004*/ 	.word	0x00000082


	//----- nvinfo : EIATTR_KPARAM_INFO
	.align		4
.L_493:
        /*0008*/ 	.byte	0x04, 0x17
        /*000a*/ 	.short	(.L_495 - .L_494)
.L_494:
        /*000c*/ 	.word	0x00000000
        /*0010*/ 	.short	0x000e
        /*0012*/ 	.short	0x0058
        /*0014*/ 	.byte	0x00, 0xf5, 0x21, 0x00


	//----- nvinfo : EIATTR_KPARAM_INFO
	.align		4
.L_495:
        /*0018*/ 	.byte	0x04, 0x17
        /*001a*/ 	.short	(.L_497 - .L_496)
.L_496:
        /*001c*/ 	.word	0x00000000
        /*0020*/ 	.short	0x000d
        /*0022*/ 	.short	0x0050
        /*0024*/ 	.byte	0x00, 0xf5, 0x21, 0x00


	//----- nvinfo : EIATTR_KPARAM_INFO
	.align		4
.L_497:
        /*0028*/ 	.byte	0x04, 0x17
        /*002a*/ 	.short	(.L_499 - .L_498)
.L_498:
        /*002c*/ 	.word	0x00000000
        /*0030*/ 	.short	0x000c
        /*0032*/ 	.short	0x004c
        /*0034*/ 	.byte	0x00, 0xf0, 0x11, 0x00


	//----- nvinfo : EIATTR_KPARAM_INFO
	.align		4
.L_499:
        /*0038*/ 	.byte	0x04, 0x17
        /*003a*/ 	.short	(.L_501 - .L_500)
.L_500:
        /*003c*/ 	.word	0x00000000
        /*0040*/ 	.short	0x000b
        /*0042*/ 	.short	0x0048
        /*0044*/ 	.byte	0x00, 0xf0, 0x11, 0x00


	//----- nvinfo : EIATTR_KPARAM_INFO
	.align		4
.L_501:
        /*0048*/ 	.byte	0x04, 0x17
        /*004a*/ 	.short	(.L_503 - .L_502)
.L_502:
        /*004c*/ 	.word	0x00000000
        /*0050*/ 	.short	0x000a
        /*0052*/ 	.short	0x0044
        /*0054*/ 	.byte	0x00, 0xf0, 0x11, 0x00


	//----- nvinfo : EIATTR_KPARAM_INFO
	.align		4
.L_503:
        /*0058*/ 	.byte	0x04, 0x17
        /*005a*/ 	.short	(.L_505 - .L_504)
.L_504:
        /*005c*/ 	.word	0x00000000
        /*0060*/ 	.short	0x0009
        /*0062*/ 	.short	0x0040
        /*0064*/ 	.byte	0x00, 0xf0, 0x11, 0x00


	//----- nvinfo : EIATTR_KPARAM_INFO
	.align		4
.L_505:
        /*0068*/ 	.byte	0x04, 0x17
        /*006a*/ 	.short	(.L_507 - .L_506)
.L_506:
        /*006c*/ 	.word	0x00000000
        /*0070*/ 	.short	0x0008
        /*0072*/ 	.short	0x0038
        /*0074*/ 	.byte	0x00, 0xf5, 0x21, 0x00


	//----- nvinfo : EIATTR_KPARAM_INFO
	.align		4
.L_507:
        /*0078*/ 	.byte	0x04, 0x17
        /*007a*/ 	.short	(.L_509 - .L_508)
.L_508:
        /*007c*/ 	.word	0x00000000
        /*0080*/ 	.short	0x0007
        /*0082*/ 	.short	0x0030
        /*0084*/ 	.byte	0x00, 0xf5, 0x21, 0x00


	//----- nvinfo : EIATTR_KPARAM_INFO
	.align		4
.L_509:
        /*0088*/ 	.byte	0x04, 0x17
        /*008a*/ 	.short	(.L_511 - .L_510)
.L_510:
        /*008c*/ 	.word	0x00000000
        /*0090*/ 	.short	0x0006
        /*0092*/ 	.short	0x0028
        /*0094*/ 	.byte	0x00, 0xf5, 0x21, 0x00


	//----- nvinfo : EIATTR_KPARAM_INFO
	.align		4
.L_511:
        /*0098*/ 	.byte	0x04, 0x17
        /*009a*/ 	.short	(.L_513 - .L_512)
.L_512:
        /*009c*/ 	.word	0x00000000
        /*00a0*/ 	.short	0x0005
        /*00a2*/ 	.short	0x0020
        /*00a4*/ 	.byte	0x00, 0xf5, 0x21, 0x00


	//----- nvinfo : EIATTR_KPARAM_INFO
	.align		4
.L_513:
        /*00a8*/ 	.byte	0x04, 0x17
        /*00aa*/ 	.short	(.L_515 - .L_514)
.L_514:
        /*00ac*/ 	.word	0x00000000
        /*00b0*/ 	.short	0x0004
        /*00b2*/ 	.short	0x0018
        /*00b4*/ 	.byte	0x00, 0xf5, 0x21, 0x00


	//----- nvinfo : EIATTR_KPARAM_INFO
	.align		4
.L_515:
        /*00b8*/ 	.byte	0x04, 0x17
        /*00ba*/ 	.short	(.L_517 - .L_516)
.L_516:
        /*00bc*/ 	.word	0x00000000
        /*00c0*/ 	.short	0x0003
        /*00c2*/ 	.short	0x0014
        /*00c4*/ 	.byte	0x00, 0xf0, 0x11, 0x00


	//----- nvinfo : EIATTR_KPARAM_INFO
	.align		4
.L_517:
        /*00c8*/ 	.byte	0x04, 0x17
        /*00ca*/ 	.short	(.L_519 - .L_518)
.L_518:
        /*00cc*/ 	.word	0x00000000
        /*00d0*/ 	.short	0x0002
        /*00d2*/ 	.short	0x0010
        /*00d4*/ 	.byte	0x00, 0xf0, 0x11, 0x00


	//----- nvinfo : EIATTR_KPARAM_INFO
	.align		4
.L_519:
        /*00d8*/ 	.byte	0x04, 0x17
        /*00da*/ 	.short	(.L_521 - .L_520)
.L_520:
        /*00dc*/ 	.word	0x00000000
        /*00e0*/ 	.short	0x0001
        /*00e2*/ 	.short	0x0008
        /*00e4*/ 	.byte	0x00, 0xf5, 0x21, 0x00


	//----- nvinfo : EIATTR_KPARAM_INFO
	.align		4
.L_521:
        /*00e8*/ 	.byte	0x04, 0x17
        /*00ea*/ 	.short	(.L_523 - .L_522)
.L_522:
        /*00ec*/ 	.word	0x00000000
        /*00f0*/ 	.short	0x0000
        /*00f2*/ 	.short	0x0000
        /*00f4*/ 	.byte	0x00, 0xf5, 0x21, 0x00


	//----- nvinfo : EIATTR_SPARSE_MMA_MASK
	.align		4
.L_523:
        /*00f8*/ 	.byte	0x03, 0x50
        /*00fa*/ 	.short	0x0000


	//----- nvinfo : EIATTR_MAXREG_COUNT
	.align		4
        /*00fc*/ 	.byte	0x03, 0x1b
        /*00fe*/ 	.short	0x00ff


	//----- nvinfo : EIATTR_MERCURY_ISA_VERSION
	.align		4
        /*0100*/ 	.byte	0x03, 0x5f
        /*0102*/ 	.short	0x0101


	//----- nvinfo : EIATTR_VRC_CTA_INIT_COUNT
	.align		4
        /*0104*/ 	.byte	0x02, 0x4a
	.zero		1
	.zero		1


	//----- nvinfo : EIATTR_EXIT_INSTR_OFFSETS
	.align		4
        /*0108*/ 	.byte	0x04, 0x1c
        /*010a*/ 	.short	(.L_525 - .L_524)


	//   ....[0]....
.L_524:
        /*010c*/ 	.word	0x00000070


	//   ....[1]....
        /*0110*/ 	.word	0x00001780


	//----- nvinfo : EIATTR_CBANK_PARAM_SIZE
	.align		4
.L_525:
        /*0114*/ 	.byte	0x03, 0x19
        /*0116*/ 	.short	0x0060


	//----- nvinfo : EIATTR_PARAM_CBANK
	.align		4
        /*0118*/ 	.byte	0x04, 0x0a
        /*011a*/ 	.short	(.L_527 - .L_526)
	.align		4
.L_526:
        /*011c*/ 	.word	index@(.nv.constant0._Z13tfm_near_normPfS_iiPKfS1_PKiS3_S3_iiiiS1_S1_)
        /*0120*/ 	.short	0x0380
        /*0122*/ 	.short	0x0060


	//----- nvinfo : EIATTR_SW_WAR
	.align		4
.L_527:
        /*0124*/ 	.byte	0x04, 0x36
        /*0126*/ 	.short	(.L_529 - .L_528)
.L_528:
        /*0128*/ 	.word	0x00000008
.L_529:


//--------------------- .nv.callgraph             --------------------------
	.section	.nv.callgraph,"",@"SHT_CUDA_CALLGRAPH"
	.align	4
	.sectionentsize	8
	.align		4
        /*0000*/ 	.word	0x00000000
	.align		4
        /*0004*/ 	.word	0xffffffff
	.align		4
        /*0008*/ 	.word	0x00000000
	.align		4
        /*000c*/ 	.word	0xfffffffe
	.align		4
        /*0010*/ 	.word	0x00000000
	.align		4
        /*0014*/ 	.word	0xfffffffd
	.align		4
        /*0018*/ 	.word	0x00000000
	.align		4
        /*001c*/ 	.word	0xfffffffc


//--------------------- .nv.constant4             --------------------------
	.section	.nv.constant4,"a",@progbits
	.align	8
	.align		8
.nv.constant4:
        /*0000*/ 	.dword	_ZN34_INTERNAL_9f5a38bb_4_k_cu_c2af6e664cuda3std3__45__cpo5beginE
	.align		8
        /*0008*/ 	.dword	_ZN34_INTERNAL_9f5a38bb_4_k_cu_c2af6e664cuda3std3__45__cpo3endE
	.align		8
        /*0010*/ 	.dword	_ZN34_INTERNAL_9f5a38bb_4_k_cu_c2af6e664cuda3std3__45__cpo6cbeginE
	.align		8
        /*0018*/ 	.dword	_ZN34_INTERNAL_9f5a38bb_4_k_cu_c2af6e664cuda3std3__45__cpo4cendE
	.align		8
        /*0020*/ 	.dword	_ZN34_INTERNAL_9f5a38bb_4_k_cu_c2af6e664cuda3std3__45__cpo6rbeginE
	.align		8
        /*0028*/ 	.dword	_ZN34_INTERNAL_9f5a38bb_4_k_cu_c2af6e664cuda3std3__45__cpo4rendE
	.align		8
        /*0030*/ 	.dword	_ZN34_INTERNAL_9f5a38bb_4_k_cu_c2af6e664cuda3std3__45__cpo7crbeginE
	.align		8
        /*0038*/ 	.dword	_ZN34_INTERNAL_9f5a38bb_4_k_cu_c2af6e664cuda3std3__45__cpo5crendE
	.align		8
        /*0040*/ 	.dword	_ZN34_INTERNAL_9f5a38bb_4_k_cu_c2af6e664cuda3std3__436_GLOBAL__N__9f5a38bb_4_k_cu_c2af6e666ignoreE
	.align		8
        /*0048*/ 	.dword	_ZN34_INTERNAL_9f5a38bb_4_k_cu_c2af6e664cuda3std3__419piecewise_constructE
	.align		8
        /*0050*/ 	.dword	_ZN34_INTERNAL_9f5a38bb_4_k_cu_c2af6e664cuda3std3__48in_placeE
	.align		8
        /*0058*/ 	.dword	_ZN34_INTERNAL_9f5a38bb_4_k_cu_c2af6e664cuda3std3__420unreachable_sentinelE
	.align		8
        /*0060*/ 	.dword	_ZN34_INTERNAL_9f5a38bb_4_k_cu_c2af6e664cuda3std3__47nulloptE
	.align		8
        /*0068*/ 	.dword	_ZN34_INTERNAL_9f5a38bb_4_k_cu_c2af6e664cuda3std3__48unexpectE
	.align		8
        /*0070*/ 	.dword	_ZN34_INTERNAL_9f5a38bb_4_k_cu_c2af6e664cuda3std6ranges3__45__cpo4swapE
	.align		8
        /*0078*/ 	.dword	_ZN34_INTERNAL_9f5a38bb_4_k_cu_c2af6e664cuda3std6ranges3__45__cpo9iter_moveE
	.align		8
        /*0080*/ 	.dword	_ZN34_INTERNAL_9f5a38bb_4_k_cu_c2af6e664cuda3std6ranges3__45__cpo5beginE
	.align		8
        /*0088*/ 	.dword	_ZN34_INTERNAL_9f5a38bb_4_k_cu_c2af6e664cuda3std6ranges3__45__cpo3endE
	.align		8
        /*0090*/ 	.dword	_ZN34_INTERNAL_9f5a38bb_4_k_cu_c2af6e664cuda3std6ranges3__45__cpo6cbeginE
	.align		8
        /*0098*/ 	.dword	_ZN34_INTERNAL_9f5a38bb_4_k_cu_c2af6e664cuda3std6ranges3__45__cpo4cendE
	.align		8
        /*00a0*/ 	.dword	_ZN34_INTERNAL_9f5a38bb_4_k_cu_c2af6e664cuda3std6ranges3__45__cpo7advanceE
	.align		8
        /*00a8*/ 	.dword	_ZN34_INTERNAL_9f5a38bb_4_k_cu_c2af6e664cuda3std6ranges3__45__cpo9iter_swapE
	.align		8
        /*00b0*/ 	.dword	_ZN34_INTERNAL_9f5a38bb_4_k_cu_c2af6e664cuda3std6ranges3__45__cpo4nextE
	.align		8
        /*00b8*/ 	.dword	_ZN34_INTERNAL_9f5a38bb_4_k_cu_c2af6e664cuda3std6ranges3__45__cpo4prevE
	.align		8
        /*00c0*/ 	.dword	_ZN34_INTERNAL_9f5a38bb_4_k_cu_c2af6e664cuda3std6ranges3__45__cpo4dataE
	.align		8
        /*00c8*/ 	.dword	_ZN34_INTERNAL_9f5a38bb_4_k_cu_c2af6e664cuda3std6ranges3__45__cpo5cdataE
	.align		8
        /*00d0*/ 	.dword	_ZN34_INTERNAL_9f5a38bb_4_k_cu_c2af6e664cuda3std6ranges3__45__cpo4sizeE
	.align		8
        /*00d8*/ 	.dword	_ZN34_INTERNAL_9f5a38bb_4_k_cu_c2af6e664cuda3std6ranges3__45__cpo5ssizeE
	.align		8
        /*00e0*/ 	.dword	_ZN34_INTERNAL_9f5a38bb_4_k_cu_c2af6e664cuda3std6ranges3__45__cpo8distanceE
	.align		8
        /*00e8*/ 	.dword	_ZN34_INTERNAL_9f5a38bb_4_k_cu_c2af6e666thrust24THRUST_300001_SM_1000_NS8cuda_cub3parE
	.align		8
        /*00f0*/ 	.dword	_ZN34_INTERNAL_9f5a38bb_4_k_cu_c2af6e666thrust24THRUST_300001_SM_1000_NS8cuda_cub10par_nosyncE
	.align		8
        /*00f8*/ 	.dword	_ZN34_INTERNAL_9f5a38bb_4_k_cu_c2af6e666thrust24THRUST_300001_SM_1000_NS6system6detail10sequential3seqE
	.align		8
        /*0100*/ 	.dword	_ZN34_INTERNAL_9f5a38bb_4_k_cu_c2af6e666thrust24THRUST_300001_SM_1000_NS12placeholders2_1E
	.align		8
        /*0108*/ 	.dword	_ZN34_INTERNAL_9f5a38bb_4_k_cu_c2af6e666thrust24THRUST_300001_SM_1000_NS12placeholders2_2E
	.align		8
        /*0110*/ 	.dword	_ZN34_INTERNAL_9f5a38bb_4_k_cu_c2af6e666thrust24THRUST_300001_SM_1000_NS12placeholders2_3E
	.align		8
        /*0118*/ 	.dword	_ZN34_INTERNAL_9f5a38bb_4_k_cu_c2af6e666thrust24THRUST_300001_SM_1000_NS12placeholders2_4E
	.align		8
        /*0120*/ 	.dword	_ZN34_INTERNAL_9f5a38bb_4_k_cu_c2af6e666thrust24THRUST_300001_SM_1000_NS12placeholders2_5E
	.align		8
        /*0128*/ 	.dword	_ZN34_INTERNAL_9f5a38bb_4_k_cu_c2af6e666thrust24THRUST_300001_SM_1000_NS12placeholders2_6E
	.align		8
        /*0130*/ 	.dword	_ZN34_INTERNAL_9f5a38bb_4_k_cu_c2af6e666thrust24THRUST_300001_SM_1000_NS12placeholders2_7E
	.align		8
        /*0138*/ 	.dword	_ZN34_INTERNAL_9f5a38bb_4_k_cu_c2af6e666thrust24THRUST_300001_SM_1000_NS12placeholders2_8E
	.align		8
        /*0140*/ 	.dword	_ZN34_INTERNAL_9f5a38bb_4_k_cu_c2af6e666thrust24THRUST_300001_SM_1000_NS12placeholders2_9E
	.align		8
        /*0148*/ 	.dword	_ZN34_INTERNAL_9f5a38bb_4_k_cu_c2af6e666thrust24THRUST_300001_SM_1000_NS12placeholders3_10E
	.align		8
        /*0150*/ 	.dword	_ZN34_INTERNAL_9f5a38bb_4_k_cu_c2af6e666thrust24THRUST_300001_SM_1000_NS3seqE
	.align		8
        /*0158*/ 	.dword	__cudart_i2opi_f


//--------------------- .text._ZN3cub18CUB_300001_SM_10006detail11EmptyKernelIvEEvv --------------------------
	.section	.text._ZN3cub18CUB_300001_SM_10006detail11EmptyKernelIvEEvv,"ax",@progbits
	.align	128
        .global         _ZN3cub18CUB_300001_SM_10006detail11EmptyKernelIvEEvv
        .type           _ZN3cub18CUB_300001_SM_10006detail11EmptyKernelIvEEvv,@function
        .size           _ZN3cub18CUB_300001_SM_10006detail11EmptyKernelIvEEvv,(.L_x_442 - _ZN3cub18CUB_300001_SM_10006detail11EmptyKernelIvEEvv)
        .other          _ZN3cub18CUB_300001_SM_10006detail11EmptyKernelIvEEvv,@"STO_CUDA_ENTRY STV_DEFAULT"
_ZN3cub18CUB_300001_SM_10006detail11EmptyKernelIvEEvv:
.text._ZN3cub18CUB_300001_SM_10006detail11EmptyKernelIvEEvv:
[----:B------:R-:W-:Y:S01]  /*0000*/  LDC R1, c[0x0][0x37c] ;  /* 0x0000df00ff017b82 */ /* 0x000fe20000000800 */
[----:B------:R-:W-:Y:S05]  /*0010*/  EXIT ;  /* 0x000000000000794d */ /* 0x000fea0003800000 */
.L_x_0:
[----:B------:R-:W-:-:S00]  /*0020*/  BRA `(.L_x_0) ;  /* 0xfffffffc00fc7947 */ /* 0x000fc0000383ffff */
[----:B------:R-:W-:-:S00]  /*0030*/  NOP ;  /* 0x0000000000007918 */ /* 0x000fc00000000000 */
        /* <DEDUP_REMOVED lines=12> */
.L_x_442:


//--------------------- .text._Z15tfm_lanczos_hmcPfS_iiPKfS1_PKiS3_S1_S1_S1_iiiiS1_S1_S1_f --------------------------
	.section	.text._Z15tfm_lanczos_hmcPfS_iiPKfS1_PKiS3_S1_S1_S1_iiiiS1_S1_S1_f,"ax",@progbits
	.align	128
        .global         _Z15tfm_lanczos_hmcPfS_iiPKfS1_PKiS3_S1_S1_S1_iiiiS1_S1_S1_f
        .type           _Z15tfm_lanczos_hmcPfS_iiPKfS1_PKiS3_S1_S1_S1_iiiiS1_S1_S1_f,@function
        .size           _Z15tfm_lanczos_hmcPfS_iiPKfS1_PKiS3_S1_S1_S1_iiiiS1_S1_S1_f,(.L_x_432 - _Z15tfm_lanczos_hmcPfS_iiPKfS1_PKiS3_S1_S1_S1_iiiiS1_S1_S1_f)
        .other          _Z15tfm_lanczos_hmcPfS_iiPKfS1_PKiS3_S1_S1_S1_iiiiS1_S1_S1_f,@"STO_CUDA_ENTRY STV_DEFAULT"
_Z15tfm_lanczos_hmcPfS_iiPKfS1_PKiS3_S1_S1_S1_iiiiS1_S1_S1_f:
.text._Z15tfm_lanczos_hmcPfS_iiPKfS1_PKiS3_S1_S1_S1_iiiiS1_S1_S1_f:
[----:B------:R-:W0:Y:S01]  /*0000*/  LDC R1, c[0x0][0x37c] ;  /* 0x0000df00ff017b82 */ /* 0x000e220000000800 */
[----:B------:R-:W1:Y:S01]  /*0010*/  S2R R4, SR_TID.X ;  /* 0x0000000000047919 */ /* 0x000e620000002100 */
[----:B------:R-:W2:Y:S01]  /*0020*/  LDCU.64 UR8, c[0x0][0x358] ;  /* 0x00006b00ff0877ac */ /* 0x000ea20008000a00 */
[----:B------:R-:W-:Y:S01]  /*0030*/  BSSY.RECONVERGENT B2, `(.L_x_1) ;  /* 0x00000f5000027945 */ /* 0x000fe20003800200 */
[----:B0-----:R-:W-:Y:S02]  /*0040*/  IADD3 R1, PT, PT, R1, -0x20, RZ ;  /* 0xffffffe001017810 */ /* 0x001fe40007ffe0ff */
[----:B-1----:R-:W-:-:S13]  /*0050*/  ISETP.GT.U32.AND P0, PT, R4, 0x3e8, PT ;  /* 0x000003e80400780c */ /* 0x002fda0003f04070 */
[----:B--2---:R-:W-:Y:S05]  /*0060*/  @P0 BRA `(.L_x_2) ;  /* 0x0000000c00c40947 */ /* 0x004fea0003800000 */
[----:B------:R-:W0:Y:S01]  /*0070*/  S2R R0, SR_CgaCtaId ;  /* 0x0000000000007919 */ /* 0x000e220000008800 */
[----:B------:R-:W1:Y:S01]  /*0080*/  LDCU UR4, c[0x0][0x3f8] ;  /* 0x00007f00ff0477ac */ /* 0x000e620008000800 */
[----:B------:R-:W2:Y:S01]  /*0090*/  LDC R3, c[0x0][0x360] ;  /* 0x0000d800ff037b82 */ /* 0x000ea20000000800 */
[----:B------:R-:W-:Y:S01]  /*00a0*/  MOV R5, 0x400 ;  /* 0x0000040000057802 */ /* 0x000fe20000000f00 */
[----:B------:R-:W-:Y:S01]  /*00b0*/  IMAD.MOV.U32 R6, RZ, RZ, R4 ;  /* 0x000000ffff067224 */ /* 0x000fe200078e0004 */
[----:B-1----:R-:W1:Y:S02]  /*00c0*/  F2F.F64.F32 R8, UR4 ;  /* 0x0000000400087d10 */ /* 0x002e640008201800 */
[----:B0-----:R-:W-:-:S07]  /*00d0*/  LEA R5, R0, R5, 0x18 ;  /* 0x0000000500057211 */ /* 0x001fce00078ec0ff */
.L_x_17:
[----:B0-----:R-:W0:Y:S01]  /*00e0*/  MUFU.RCP64H R13, 1000 ;  /* 0x408f4000000d7908 */ /* 0x001e220000001800 */
[----:B------:R-:W-:Y:S02]  /*00f0*/  HFMA2 R16, -RZ, RZ, 0, 0 ;  /* 0x00000000ff107431 */ /* 0x000fe400000001ff */
[----:B------:R-:W-:Y:S01]  /*0100*/  IMAD.MOV.U32 R17, RZ, RZ, 0x408f4000 ;  /* 0x408f4000ff117424 */ /* 0x000fe200078e00ff */
[----:B------:R-:W-:Y:S01]  /*0110*/  MOV R12, 0x1 ;  /* 0x00000001000c7802 */ /* 0x000fe20000000f00 */
[----:B-1----:R-:W-:Y:S01]  /*0120*/  IMAD.SHL.U32 R0, R6, 0x2, RZ ;  /* 0x0000000206007824 */ /* 0x002fe200078e00ff */
[----:B------:R-:W-:Y:S04]  /*0130*/  BSSY.RECONVERGENT B0, `(.L_x_3) ;  /* 0x0000013000007945 */ /* 0x000fe80003800200 */
[----:B0-----:R-:W-:-:S08]  /*0140*/  DFMA R10, R12, -R16, 1 ;  /* 0x3ff000000c0a742b */ /* 0x001fd00000000810 */
[----:B------:R-:W-:Y:S02]  /*0150*/  DFMA R14, R10, R10, R10 ;  /* 0x0000000a0a0e722b */ /* 0x000fe4000000000a */
[----:B------:R-:W1:Y:S06]  /*0160*/  I2F.F64.U32 R10, R0 ;  /* 0x00000000000a7312 */ /* 0x000e6c0000201800 */
[----:B------:R-:W-:-:S08]  /*0170*/  DFMA R14, R12, R14, R12 ;  /* 0x0000000e0c0e722b */ /* 0x000fd0000000000c */
[----:B------:R-:W-:Y:S02]  /*0180*/  DFMA R12, R14, -R16, 1 ;  /* 0x3ff000000e0c742b */ /* 0x000fe40000000810 */
[----:B-1----:R-:W-:-:S06]  /*0190*/  DMUL R18, R8, R10 ;  /* 0x0000000a08127228 */ /* 0x002fcc0000000000 */
[----:B------:R-:W-:-:S04]  /*01a0*/  DFMA R12, R14, R12, R14 ;  /* 0x0000000c0e0c722b */ /* 0x000fc8000000000e */
[----:B------:R-:W-:-:S04]  /*01b0*/  FSETP.GEU.AND P1, PT, |R19|, 6.5827683646048100446e-37, PT ;  /* 0x036000001300780b */ /* 0x000fc80003f2e200 */
[----:B------:R-:W-:-:S08]  /*01c0*/  DMUL R10, R18, R12 ;  /* 0x0000000c120a7228 */ /* 0x000fd00000000000 */
[----:B------:R-:W-:-:S08]  /*01d0*/  DFMA R14, R10, -1000, R18 ;  /* 0xc08f40000a0e782b */ /* 0x000fd00000000012 */
[----:B------:R-:W-:-:S10]  /*01e0*/  DFMA R10, R12, R14, R10 ;  /* 0x0000000e0c0a722b */ /* 0x000fd4000000000a */
[----:B---3--:R-:W-:-:S05]  /*01f0*/  FFMA R2, RZ, 4.4765625, R11 ;  /* 0x408f4000ff027823 */ /* 0x008fca000000000b */
[----:B------:R-:W-:-:S13]  /*0200*/  FSETP.GT.AND P0, PT, |R2|, 1.469367938527859385e-39, PT ;  /* 0x001000000200780b */ /* 0x000fda0003f04200 */
[----:B------:R-:W-:Y:S05]  /*0210*/  @P0 BRA P1, `(.L_x_4) ;  /* 0x0000000000100947 */ /* 0x000fea0000800000 */
[----:B------:R-:W-:-:S07]  /*0220*/  MOV R0, 0x240 ;  /* 0x0000024000007802 */ /* 0x000fce0000000f00 */
[----:B--2---:R-:W-:Y:S05]  /*0230*/  CALL.REL.NOINC `($__internal_0_$__cuda_sm20_div_rn_f64_full) ;  /* 0x0000005800e07944 */ /* 0x004fea0003c00000 */
[----:B------:R-:W-:Y:S01]  /*0240*/  MOV R10, R18 ;  /* 0x00000012000a7202 */ /* 0x000fe20000000f00 */
[----:B------:R-:W-:-:S07]  /*0250*/  IMAD.MOV.U32 R11, RZ, RZ, R19 ;  /* 0x000000ffff0b7224 */ /* 0x000fce00078e0013 */
.L_x_4:
[----:B------:R-:W-:Y:S05]  /*0260*/  BSYNC.RECONVERGENT B0 ;  /* 0x0000000000007941 */ /* 0x000fea0003800200 */
.L_x_3:
[----:B------:R-:W-:Y:S01]  /*0270*/  DADD R10, -R8, R10 ;  /* 0x00000000080a7229 */ /* 0x000fe2000000010a */
[----:B------:R-:W0:Y:S01]  /*0280*/  LDC R12, c[0x0][0x3f8] ;  /* 0x0000fe00ff0c7b82 */ /* 0x000e220000000800 */
[----:B------:R-:W-:Y:S08]  /*0290*/  BSSY.RECONVERGENT B3, `(.L_x_5) ;  /* 0x00000cb000037945 */ /* 0x000ff00003800200 */
[----:B------:R-:W0:Y:S02]  /*02a0*/  F2F.F32.F64 R10, R10 ;  /* 0x0000000a000a7310 */ /* 0x000e240000301000 */
[----:B0-----:R-:W-:-:S13]  /*02b0*/  FSETP.GT.AND P0, PT, |R10|, R12, PT ;  /* 0x0000000c0a00720b */ /* 0x001fda0003f04200 */
[----:B------:R-:W-:-:S05]  /*02c0*/  @P0 LEA R0, R6, R5, 0x2 ;  /* 0x0000000506000211 */ /* 0x000fca00078e10ff */
[----:B------:R0:W-:Y:S01]  /*02d0*/  @P0 STS [R0], RZ ;  /* 0x000000ff00000388 */ /* 0x0001e20000000800 */
[----:B------:R-:W-:Y:S05]  /*02e0*/  @P0 BRA `(.L_x_6) ;  /* 0x0000000c00140947 */ /* 0x000fea0003800000 */
[----:B------:R-:W1:Y:S01]  /*02f0*/  F2F.F64.F32 R14, |R10| ;  /* 0x4000000a000e7310 */ /* 0x000e620000201800 */
[----:B------:R-:W-:Y:S01]  /*0300*/  UMOV UR4, 0x9abcaf48 ;  /* 0x9abcaf4800047882 */ /* 0x000fe20000000000 */
[----:B------:R-:W-:Y:S02]  /*0310*/  UMOV UR5, 0x3e7ad7f2 ;  /* 0x3e7ad7f200057882 */ /* 0x000fe40000000000 */
[----:B-1----:R-:W-:-:S14]  /*0320*/  DSETP.GEU.AND P0, PT, R14, UR4, PT ;  /* 0x000000040e007e2a */ /* 0x002fdc000bf0e000 */
[----:B------:R-:W-:Y:S01]  /*0330*/  @!P0 IMAD R7, R6, 0x4, R5 ;  /* 0x0000000406078824 */ /* 0x000fe200078e0205 */
[----:B0-----:R-:W-:-:S05]  /*0340*/  @!P0 MOV R0, 0x3f800000 ;  /* 0x3f80000000008802 */ /* 0x001fca0000000f00 */
[----:B------:R1:W-:Y:S01]  /*0350*/  @!P0 STS [R7], R0 ;  /* 0x0000000007008388 */ /* 0x0003e20000000800 */
[----:B------:R-:W-:Y:S05]  /*0360*/  @!P0 BRA `(.L_x_6) ;  /* 0x0000000800f48947 */ /* 0x000fea0003800000 */
[----:B-1----:R-:W0:Y:S01]  /*0370*/  MUFU.RCP R0, R12 ;  /* 0x0000000c00007308 */ /* 0x002e220000001000 */
[----:B------:R-:W-:Y:S01]  /*0380*/  FMUL R7, R10, 3.1415927410125732422 ;  /* 0x40490fdb0a077820 */ /* 0x000fe20000400000 */
[----:B------:R-:W-:Y:S06]  /*0390*/  BSSY.RECONVERGENT B4, `(.L_x_7) ;  /* 0x000000e000047945 */ /* 0x000fec0003800200 */
[----:B------:R-:W1:Y:S01]  /*03a0*/  FCHK P0, R7, R12 ;  /* 0x0000000c07007302 */ /* 0x000e620000000000 */
[----:B0-----:R-:W-:-:S04]  /*03b0*/  FFMA R11, R0, -R12, 1 ;  /* 0x3f800000000b7423 */ /* 0x001fc8000000080c */
[----:B------:R-:W-:-:S04]  /*03c0*/  FFMA R0, R0, R11, R0 ;  /* 0x0000000b00007223 */ /* 0x000fc80000000000 */
[----:B------:R-:W-:-:S04]  /*03d0*/  FFMA R13, R7, R0, RZ ;  /* 0x00000000070d7223 */ /* 0x000fc800000000ff */
[----:B------:R-:W-:-:S04]  /*03e0*/  FFMA R2, R13, -R12, R7 ;  /* 0x8000000c0d027223 */ /* 0x000fc80000000007 */
[----:B------:R-:W-:Y:S01]  /*03f0*/  FFMA R13, R0, R2, R13 ;  /* 0x00000002000d7223 */ /* 0x000fe2000000000d */
[----:B-1----:R-:W-:Y:S06]  /*0400*/  @!P0 BRA `(.L_x_8) ;  /* 0x0000000000188947 */ /* 0x002fec0003800000 */
[----:B------:R-:W0:Y:S01]  /*0410*/  LDCU UR4, c[0x0][0x3f8] ;  /* 0x00007f00ff0477ac */ /* 0x000e220008000800 */
[----:B------:R-:W-:Y:S01]  /*0420*/  IMAD.MOV.U32 R0, RZ, RZ, R7 ;  /* 0x000000ffff007224 */ /* 0x000fe200078e0007 */
[----:B------:R-:W-:Y:S02]  /*0430*/  MOV R26, 0x460 ;  /* 0x00000460001a7802 */ /* 0x000fe40000000f00 */
[----:B0-----:R-:W-:-:S07]  /*0440*/  MOV R22, UR4 ;  /* 0x0000000400167c02 */ /* 0x001fce0008000f00 */
[----:B--2---:R-:W-:Y:S05]  /*0450*/  CALL.REL.NOINC `($__internal_2_$__cuda_sm3x_div_rn_noftz_f32_slowpath) ;  /* 0x0000006000747944 */ /* 0x004fea0003c00000 */
[----:B------:R-:W-:-:S07]  /*0460*/  IMAD.MOV.U32 R13, RZ, RZ, R0 ;  /* 0x000000ffff0d7224 */ /* 0x000fce00078e0000 */
.L_x_8:
[----:B------:R-:W-:Y:S05]  /*0470*/  BSYNC.RECONVERGENT B4 ;  /* 0x0000000000047941 */ /* 0x000fea0003800200 */
.L_x_7:
[C---:B------:R-:W-:Y:S01]  /*0480*/  FMUL R0, R13.reuse, 0.63661974668502807617 ;  /* 0x3f22f9830d007820 */ /* 0x040fe20000400000 */
[----:B------:R-:W-:Y:S01]  /*0490*/  FSETP.GE.AND P0, PT, |R13|, 105615, PT ;  /* 0x47ce47800d00780b */ /* 0x000fe20003f06200 */
[----:B------:R-:W-:Y:S04]  /*04a0*/  BSSY.RECONVERGENT B0, `(.L_x_9) ;  /* 0x000003a000007945 */ /* 0x000fe80003800200 */
[----:B------:R-:W0:Y:S02]  /*04b0*/  F2I.NTZ R0, R0 ;  /* 0x0000000000007305 */ /* 0x000e240000203100 */
[----:B0-----:R-:W-:-:S05]  /*04c0*/  I2FP.F32.S32 R2, R0 ;  /* 0x0000000000027245 */ /* 0x001fca0000201400 */
[----:B------:R-:W-:-:S04]  /*04d0*/  FFMA R11, R2, -1.5707962512969970703, R13 ;  /* 0xbfc90fda020b7823 */ /* 0x000fc8000000000d */
[----:B------:R-:W-:-:S04]  /*04e0*/  FFMA R11, R2, -7.5497894158615963534e-08, R11 ;  /* 0xb3a22168020b7823 */ /* 0x000fc8000000000b */
[----:B------:R-:W-:Y:S01]  /*04f0*/  FFMA R12, R2, -5.3903029534742383927e-15, R11 ;  /* 0xa7c234c5020c7823 */ /* 0x000fe2000000000b */
[----:B------:R-:W-:Y:S06]  /*0500*/  @!P0 BRA `(.L_x_10) ;  /* 0x0000000000cc8947 */ /* 0x000fec0003800000 */
[----:B------:R-:W-:-:S13]  /*0510*/  FSETP.NEU.AND P0, PT, |R13|, +INF , PT ;  /* 0x7f8000000d00780b */ /* 0x000fda0003f0d200 */
[----:B------:R-:W-:Y:S01]  /*0520*/  @!P0 FMUL R12, RZ, R13 ;  /* 0x0000000dff0c8220 */ /* 0x000fe20000400000 */
[----:B------:R-:W-:Y:S01]  /*0530*/  @!P0 MOV R0, RZ ;  /* 0x000000ff00008202 */ /* 0x000fe20000000f00 */
[----:B------:R-:W-:Y:S06]  /*0540*/  @!P0 BRA `(.L_x_10) ;  /* 0x0000000000bc8947 */ /* 0x000fec0003800000 */
[----:B------:R-:W0:Y:S01]  /*0550*/  LDC.64 R16, c[0x4][0x158] ;  /* 0x01005600ff107b82 */ /* 0x000e220000000a00 */
[----:B------:R-:W-:Y:S02]  /*0560*/  IMAD.SHL.U32 R2, R13, 0x100, RZ ;  /* 0x000001000d027824 */ /* 0x000fe400078e00ff */
[----:B------:R-:W-:Y:S02]  /*0570*/  HFMA2 R12, -RZ, RZ, 0, 0 ;  /* 0x00000000ff0c7431 */ /* 0x000fe400000001ff */
[----:B------:R-:W-:Y:S01]  /*0580*/  IMAD.MOV.U32 R0, RZ, RZ, RZ ;  /* 0x000000ffff007224 */ /* 0x000fe200078e00ff */
[----:B------:R-:W-:Y:S01]  /*0590*/  UMOV UR4, URZ ;  /* 0x000000ff00047c82 */ /* 0x000fe20008000000 */
[----:B------:R-:W-:-:S07]  /*05a0*/  LOP3.LUT R21, R2, 0x80000000, RZ, 0xfc, !PT ;  /* 0x8000000002157812 */ /* 0x000fce00078efcff */
.L_x_11:
[----:B0-----:R-:W-:-:S06]  /*05b0*/  IMAD.WIDE.U32 R10, R0, 0x4, R16 ;  /* 0x00000004000a7825 */ /* 0x001fcc00078e0010 */
[----:B------:R-:W3:Y:S01]  /*05c0*/  LDG.E.CONSTANT R10, desc[UR8][R10.64] ;  /* 0x000000080a0a7981 */ /* 0x000ee2000c1e9900 */
[C---:B-1----:R-:W-:Y:S01]  /*05d0*/  LEA R2, R0.reuse, R1, 0x2 ;  /* 0x0000000100027211 */ /* 0x042fe200078e10ff */
[----:B------:R-:W-:-:S05]  /*05e0*/  VIADD R0, R0, 0x1 ;  /* 0x0000000100007836 */ /* 0x000fca0000000000 */
[----:B------:R-:W-:Y:S01]  /*05f0*/  ISETP.NE.AND P0, PT, R0, 0x6, PT ;  /* 0x000000060000780c */ /* 0x000fe20003f05270 */
[----:B---3--:R-:W-:-:S03]  /*0600*/  IMAD.WIDE.U32 R14, R10, R21, RZ ;  /* 0x000000150a0e7225 */ /* 0x008fc600078e00ff */
[----:B------:R-:W-:-:S04]  /*0610*/  IADD3 R19, P1, PT, R14, R12, RZ ;  /* 0x0000000c0e137210 */ /* 0x000fc80007f3e0ff */
[----:B------:R-:W-:Y:S01]  /*0620*/  IADD3.X R12, PT, PT, R15, UR4, RZ, P1, !PT ;  /* 0x000000040f0c7c10 */ /* 0x000fe20008ffe4ff */
[----:B------:R1:W-:Y:S04]  /*0630*/  STL [R2], R19 ;  /* 0x0000001302007387 */ /* 0x0003e80000100800 */
[----:B------:R-:W-:Y:S05]  /*0640*/  @P0 BRA `(.L_x_11) ;  /* 0xfffffffc00d80947 */ /* 0x000fea000383ffff */
[----:B------:R-:W-:Y:S01]  /*0650*/  SHF.R.U32.HI R10, RZ, 0x17, R13 ;  /* 0x00000017ff0a7819 */ /* 0x000fe2000001160d */
[----:B------:R0:W-:Y:S03]  /*0660*/  STL [R1+0x18], R12 ;  /* 0x0000180c01007387 */ /* 0x0001e60000100800 */
[C---:B------:R-:W-:Y:S02]  /*0670*/  LOP3.LUT R0, R10.reuse, 0xe0, RZ, 0xc0, !PT ;  /* 0x000000e00a007812 */ /* 0x040fe400078ec0ff */
[----:B------:R-:W-:Y:S02]  /*0680*/  LOP3.LUT P0, RZ, R10, 0x1f, RZ, 0xc0, !PT ;  /* 0x0000001f0aff7812 */ /* 0x000fe4000780c0ff */
[----:B------:R-:W-:-:S04]  /*0690*/  IADD3 R0, PT, PT, R0, -0x80, RZ ;  /* 0xffffff8000007810 */ /* 0x000fc80007ffe0ff */
[----:B------:R-:W-:-:S05]  /*06a0*/  SHF.R.U32.HI R0, RZ, 0x5, R0 ;  /* 0x00000005ff007819 */ /* 0x000fca0000011600 */
[----:B------:R-:W-:-:S05]  /*06b0*/  IMAD R16, R0, -0x4, R1 ;  /* 0xfffffffc00107824 */ /* 0x000fca00078e0201 */
[----:B------:R-:W3:Y:S04]  /*06c0*/  LDL R0, [R16+0x18] ;  /* 0x0000180010007983 */ /* 0x000ee80000100800 */
[----:B------:R-:W3:Y:S04]  /*06d0*/  LDL R11, [R16+0x14] ;  /* 0x00001400100b7983 */ /* 0x000ee80000100800 */
[----:B-1----:R-:W4:Y:S01]  /*06e0*/  @P0 LDL R2, [R16+0x10] ;  /* 0x0000100010020983 */ /* 0x002f220000100800 */
[----:B------:R-:W-:Y:S01]  /*06f0*/  LOP3.LUT R10, R10, 0x1f, RZ, 0xc0, !PT ;  /* 0x0000001f0a0a7812 */ /* 0x000fe200078ec0ff */
[----:B------:R-:W-:Y:S01]  /*0700*/  UMOV UR4, 0x54442d19 ;  /* 0x54442d1900047882 */ /* 0x000fe20000000000 */
[----:B------:R-:W-:-:S02]  /*0710*/  UMOV UR5, 0x3bf921fb ;  /* 0x3bf921fb00057882 */ /* 0x000fc40000000000 */
[-C--:B---3--:R-:W-:Y:S02]  /*0720*/  @P0 SHF.L.W.U32.HI R0, R11, R10.reuse, R0 ;  /* 0x0000000a0b000219 */ /* 0x088fe40000010e00 */
[----:B----4-:R-:W-:Y:S02]  /*0730*/  @P0 SHF.L.W.U32.HI R11, R2, R10, R11 ;  /* 0x0000000a020b0219 */ /* 0x010fe40000010e0b */
[----:B------:R-:W-:Y:S02]  /*0740*/  ISETP.GE.AND P0, PT, R13, RZ, PT ;  /* 0x000000ff0d00720c */ /* 0x000fe40003f06270 */
[C-C-:B------:R-:W-:Y:S01]  /*0750*/  SHF.L.W.U32.HI R2, R11.reuse, 0x2, R0.reuse ;  /* 0x000000020b027819 */ /* 0x140fe20000010e00 */
[----:B------:R-:W-:Y:S01]  /*0760*/  IMAD.SHL.U32 R11, R11, 0x4, RZ ;  /* 0x000000040b0b7824 */ /* 0x000fe200078e00ff */
[----:B------:R-:W-:Y:S02]  /*0770*/  SHF.R.U32.HI R17, RZ, 0x1e, R0 ;  /* 0x0000001eff117819 */ /* 0x000fe40000011600 */
[----:B------:R-:W-:-:S02]  /*0780*/  SHF.R.S32.HI R10, RZ, 0x1f, R2 ;  /* 0x0000001fff0a7819 */ /* 0x000fc40000011402 */
[----:B------:R-:W-:Y:S02]  /*0790*/  LEA.HI R0, R2, R17, RZ, 0x1 ;  /* 0x0000001102007211 */ /* 0x000fe400078f08ff */
[C---:B------:R-:W-:Y:S02]  /*07a0*/  LOP3.LUT R14, R10.reuse, R11, RZ, 0x3c, !PT ;  /* 0x0000000b0a0e7212 */ /* 0x040fe400078e3cff */
[----:B------:R-:W-:Y:S02]  /*07b0*/  LOP3.LUT R15, R10, R2, RZ, 0x3c, !PT ;  /* 0x000000020a0f7212 */ /* 0x000fe400078e3cff */
[----:B------:R-:W-:Y:S02]  /*07c0*/  LOP3.LUT R13, R2, R13, RZ, 0x3c, !PT ;  /* 0x0000000d020d7212 */ /* 0x000fe400078e3cff */
[----:B------:R-:W-:Y:S02]  /*07d0*/  IADD3 R2, PT, PT, -R0, RZ, RZ ;  /* 0x000000ff00027210 */ /* 0x000fe40007ffe1ff */
[----:B------:R-:W1:Y:S01]  /*07e0*/  I2F.F64.S64 R14, R14 ;  /* 0x0000000e000e7312 */ /* 0x000e620000301c00 */
[----:B------:R-:W-:-:S02]  /*07f0*/  ISETP.GE.AND P1, PT, R13, RZ, PT ;  /* 0x000000ff0d00720c */ /* 0x000fc40003f26270 */
[----:B------:R-:W-:Y:S01]  /*0800*/  @!P0 IMAD.MOV.U32 R0, RZ, RZ, R2 ;  /* 0x000000ffff008224 */ /* 0x000fe200078e0002 */
[----:B-1----:R-:W-:-:S10]  /*0810*/  DMUL R10, R14, UR4 ;  /* 0x000000040e0a7c28 */ /* 0x002fd40008000000 */
[----:B------:R-:W0:Y:S02]  /*0820*/  F2F.F32.F64 R10, R10 ;  /* 0x0000000a000a7310 */ /* 0x000e240000301000 */
[----:B0-----:R-:W-:-:S07]  /*0830*/  FSEL R12, -R10, R10, !P1 ;  /* 0x0000000a0a0c7208 */ /* 0x001fce0004800100 */
.L_x_10:
[----:B------:R-:W-:Y:S05]  /*0840*/  BSYNC.RECONVERGENT B0 ;  /* 0x0000000000007941 */ /* 0x000fea0003800200 */
.L_x_9:
[----:B------:R-:W-:Y:S01]  /*0850*/  FMUL R2, R7, 0.63661974668502807617 ;  /* 0x3f22f98307027820 */ /* 0x000fe20000400000 */
[----:B------:R-:W-:Y:S01]  /*0860*/  MOV R17, 0x37cbac00 ;  /* 0x37cbac0000117802 */ /* 0x000fe20000000f00 */
[----:B------:R-:W-:Y:S01]  /*0870*/  FMUL R10, R12, R12 ;  /* 0x0000000c0c0a7220 */ /* 0x000fe20000400000 */
[C---:B------:R-:W-:Y:S01]  /*0880*/  LOP3.LUT R13, R0.reuse, 0x1, RZ, 0xc0, !PT ;  /* 0x00000001000d7812 */ /* 0x040fe200078ec0ff */
[----:B------:R-:W-:Y:S01]  /*0890*/  IMAD.MOV.U32 R16, RZ, RZ, 0x3d2aaabb ;  /* 0x3d2aaabbff107424 */ /* 0x000fe200078e00ff */
[----:B------:R-:W-:Y:S01]  /*08a0*/  LOP3.LUT P1, RZ, R0, 0x2, RZ, 0xc0, !PT ;  /* 0x0000000200ff7812 */ /* 0x000fe2000782c0ff */
[----:B------:R-:W0:Y:S01]  /*08b0*/  F2I.NTZ R2, R2 ;  /* 0x0000000200027305 */ /* 0x000e220000203100 */
[----:B------:R-:W-:Y:S01]  /*08c0*/  FFMA R11, R10, R17, -0.0013887860113754868507 ;  /* 0xbab607ed0a0b7423 */ /* 0x000fe20000000011 */
[----:B------:R-:W-:Y:S01]  /*08d0*/  ISETP.NE.U32.AND P0, PT, R13, 0x1, PT ;  /* 0x000000010d00780c */ /* 0x000fe20003f05070 */
[----:B------:R-:W-:Y:S01]  /*08e0*/  BSSY.RECONVERGENT B0, `(.L_x_12) ;  /* 0x0000044000007945 */ /* 0x000fe20003800200 */
[----:B------:R-:W-:-:S02]  /*08f0*/  MOV R13, 0x3effffff ;  /* 0x3effffff000d7802 */ /* 0x000fc40000000f00 */
[----:B------:R-:W-:Y:S02]  /*0900*/  FSEL R11, R11, -0.00019574658654164522886, !P0 ;  /* 0xb94d41530b0b7808 */ /* 0x000fe40004000000 */
[----:B------:R-:W-:Y:S02]  /*0910*/  FSEL R15, R16, 0.0083327032625675201416, !P0 ;  /* 0x3c0885e4100f7808 */ /* 0x000fe40004000000 */
[----:B------:R-:W-:-:S03]  /*0920*/  FSEL R0, R12, 1, P0 ;  /* 0x3f8000000c007808 */ /* 0x000fc60000000000 */
[C---:B------:R-:W-:Y:S01]  /*0930*/  FFMA R11, R10.reuse, R11, R15 ;  /* 0x0000000b0a0b7223 */ /* 0x040fe2000000000f */
[----:B------:R-:W-:Y:S02]  /*0940*/  FSEL R15, -R13, -0.16666662693023681641, !P0 ;  /* 0xbe2aaaa80d0f7808 */ /* 0x000fe40004000100 */
[----:B------:R-:W-:Y:S02]  /*0950*/  FSETP.GE.AND P0, PT, |R7|, 105615, PT ;  /* 0x47ce47800700780b */ /* 0x000fe40003f06200 */
[----:B0-----:R-:W-:Y:S01]  /*0960*/  I2FP.F32.S32 R14, R2 ;  /* 0x00000002000e7245 */ /* 0x001fe20000201400 */
[C---:B------:R-:W-:Y:S01]  /*0970*/  FFMA R15, R10.reuse, R11, R15 ;  /* 0x0000000b0a0f7223 */ /* 0x040fe2000000000f */
[----:B------:R-:W-:-:S03]  /*0980*/  FFMA R11, R10, R0, RZ ;  /* 0x000000000a0b7223 */ /* 0x000fc600000000ff */
[----:B------:R-:W-:Y:S01]  /*0990*/  FFMA R19, R14, -1.5707962512969970703, R7 ;  /* 0xbfc90fda0e137823 */ /* 0x000fe20000000007 */
[----:B------:R-:W-:-:S03]  /*09a0*/  FFMA R18, R11, R15, R0 ;  /* 0x0000000f0b127223 */ /* 0x000fc60000000000 */
[----:B------:R-:W-:Y:S01]  /*09b0*/  FFMA R19, R14, -7.5497894158615963534e-08, R19 ;  /* 0xb3a221680e137823 */ /* 0x000fe20000000013 */
[----:B------:R-:W-:-:S03]  /*09c0*/  @P1 FADD R18, RZ, -R18 ;  /* 0x80000012ff121221 */ /* 0x000fc60000000000 */
[----:B------:R-:W-:Y:S01]  /*09d0*/  FFMA R0, R14, -5.3903029534742383927e-15, R19 ;  /* 0xa7c234c50e007823 */ /* 0x000fe20000000013 */
[----:B------:R-:W-:Y:S06]  /*09e0*/  @!P0 BRA `(.L_x_13) ;  /* 0x0000000000cc8947 */ /* 0x000fec0003800000 */
[----:B------:R-:W-:-:S13]  /*09f0*/  FSETP.NEU.AND P0, PT, |R7|, +INF , PT ;  /* 0x7f8000000700780b */ /* 0x000fda0003f0d200 */
[----:B------:R-:W-:Y:S01]  /*0a00*/  @!P0 FMUL R0, RZ, R7 ;  /* 0x00000007ff008220 */ /* 0x000fe20000400000 */
[----:B------:R-:W-:Y:S01]  /*0a10*/  @!P0 IMAD.MOV.U32 R2, RZ, RZ, RZ ;  /* 0x000000ffff028224 */ /* 0x000fe200078e00ff */
[----:B------:R-:W-:Y:S06]  /*0a20*/  @!P0 BRA `(.L_x_13) ;  /* 0x0000000000bc8947 */ /* 0x000fec0003800000 */
[----:B------:R-:W0:Y:S01]  /*0a30*/  LDC.64 R10, c[0x4][0x158] ;  /* 0x01005600ff0a7b82 */ /* 0x000e220000000a00 */
[----:B------:R-:W-:Y:S01]  /*0a40*/  SHF.L.U32 R2, R7, 0x8, RZ ;  /* 0x0000000807027819 */ /* 0x000fe200000006ff */
[----:B------:R-:W-:Y:S02]  /*0a50*/  HFMA2 R0, -RZ, RZ, 0, 0 ;  /* 0x00000000ff007431 */ /* 0x000fe400000001ff */
[----:B------:R-:W-:Y:S01]  /*0a60*/  IMAD.MOV.U32 R12, RZ, RZ, RZ ;  /* 0x000000ffff0c7224 */ /* 0x000fe200078e00ff */
[----:B------:R-:W-:Y:S01]  /*0a70*/  UMOV UR4, URZ ;  /* 0x000000ff00047c82 */ /* 0x000fe20008000000 */
[----:B------:R-:W-:-:S07]  /*0a80*/  LOP3.LUT R23, R2, 0x80000000, RZ, 0xfc, !PT ;  /* 0x8000000002177812 */ /* 0x000fce00078efcff */
.L_x_14:
[----:B0-----:R-:W-:-:S06]  /*0a90*/  IMAD.WIDE.U32 R14, R0, 0x4, R10 ;  /* 0x00000004000e7825 */ /* 0x001fcc00078e000a */
[----:B------:R-:W3:Y:S01]  /*0aa0*/  LDG.E.CONSTANT R14, desc[UR8][R14.64] ;  /* 0x000000080e0e7981 */ /* 0x000ee2000c1e9900 */
[C---:B-1----:R-:W-:Y:S01]  /*0ab0*/  IMAD R2, R0.reuse, 0x4, R1 ;  /* 0x0000000400027824 */ /* 0x042fe200078e0201 */
[----:B------:R-:W-:-:S04]  /*0ac0*/  IADD3 R0, PT, PT, R0, 0x1, RZ ;  /* 0x0000000100007810 */ /* 0x000fc80007ffe0ff */
        /* <DEDUP_REMOVED lines=9> */
[----:B------:R-:W-:-:S03]  /*0b60*/  LOP3.LUT P0, RZ, R10, 0x1f, RZ, 0xc0, !PT ;  /* 0x0000001f0aff7812 */ /* 0x000fc6000780c0ff */
[----:B------:R-:W-:-:S05]  /*0b70*/  VIADD R0, R0, 0xffffff80 ;  /* 0xffffff8000007836 */ /* 0x000fca0000000000 */
[----:B------:R-:W-:-:S05]  /*0b80*/  SHF.R.U32.HI R0, RZ, 0x5, R0 ;  /* 0x00000005ff007819 */ /* 0x000fca0000011600 */
[----:B-1----:R-:W-:-:S05]  /*0b90*/  IMAD R19, R0, -0x4, R1 ;  /* 0xfffffffc00137824 */ /* 0x002fca00078e0201 */
[----:B------:R-:W3:Y:S04]  /*0ba0*/  LDL R0, [R19+0x18] ;  /* 0x0000180013007983 */ /* 0x000ee80000100800 */
[----:B------:R-:W3:Y:S04]  /*0bb0*/  LDL R11, [R19+0x14] ;  /* 0x00001400130b7983 */ /* 0x000ee80000100800 */
[----:B------:R-:W4:Y:S01]  /*0bc0*/  @P0 LDL R2, [R19+0x10] ;  /* 0x0000100013020983 */ /* 0x000f220000100800 */
[----:B------:R-:W-:Y:S01]  /*0bd0*/  LOP3.LUT R10, R10, 0x1f, RZ, 0xc0, !PT ;  /* 0x0000001f0a0a7812 */ /* 0x000fe200078ec0ff */
[----:B------:R-:W-:Y:S01]  /*0be0*/  UMOV UR4, 0x54442d19 ;  /* 0x54442d1900047882 */ /* 0x000fe20000000000 */
[----:B------:R-:W-:-:S02]  /*0bf0*/  UMOV UR5, 0x3bf921fb ;  /* 0x3bf921fb00057882 */ /* 0x000fc40000000000 */
[-C--:B---3--:R-:W-:Y:S02]  /*0c00*/  @P0 SHF.L.W.U32.HI R0, R11, R10.reuse, R0 ;  /* 0x0000000a0b000219 */ /* 0x088fe40000010e00 */
[----:B----4-:R-:W-:Y:S02]  /*0c10*/  @P0 SHF.L.W.U32.HI R11, R2, R10, R11 ;  /* 0x0000000a020b0219 */ /* 0x010fe40000010e0b */
[--C-:B------:R-:W-:Y:S02]  /*0c20*/  SHF.R.U32.HI R19, RZ, 0x1e, R0.reuse ;  /* 0x0000001eff137819 */ /* 0x100fe40000011600 */
[C---:B------:R-:W-:Y:S02]  /*0c30*/  SHF.L.W.U32.HI R2, R11.reuse, 0x2, R0 ;  /* 0x000000020b027819 */ /* 0x040fe40000010e00 */
[----:B------:R-:W-:Y:S02]  /*0c40*/  SHF.L.U32 R11, R11, 0x2, RZ ;  /* 0x000000020b0b7819 */ /* 0x000fe400000006ff */
[----:B------:R-:W-:-:S02]  /*0c50*/  SHF.R.S32.HI R10, RZ, 0x1f, R2 ;  /* 0x0000001fff0a7819 */ /* 0x000fc40000011402 */
[----:B------:R-:W-:Y:S02]  /*0c60*/  ISETP.GE.AND P0, PT, R7, RZ, PT ;  /* 0x000000ff0700720c */ /* 0x000fe40003f06270 */
[C---:B------:R-:W-:Y:S02]  /*0c70*/  LOP3.LUT R14, R10.reuse, R11, RZ, 0x3c, !PT ;  /* 0x0000000b0a0e7212 */ /* 0x040fe400078e3cff */
[----:B------:R-:W-:Y:S02]  /*0c80*/  LOP3.LUT R15, R10, R2, RZ, 0x3c, !PT ;  /* 0x000000020a0f7212 */ /* 0x000fe400078e3cff */
[C---:B------:R-:W-:Y:S02]  /*0c90*/  LOP3.LUT R0, R2.reuse, R7, RZ, 0x3c, !PT ;  /* 0x0000000702007212 */ /* 0x040fe400078e3cff */
[----:B------:R-:W-:Y:S02]  /*0ca0*/  LEA.HI R2, R2, R19, RZ, 0x1 ;  /* 0x0000001302027211 */ /* 0x000fe400078f08ff */
[----:B------:R-:W1:Y:S01]  /*0cb0*/  I2F.F64.S64 R14, R14 ;  /* 0x0000000e000e7312 */ /* 0x000e620000301c00 */
[----:B------:R-:W-:-:S02]  /*0cc0*/  ISETP.GE.AND P1, PT, R0, RZ, PT ;  /* 0x000000ff0000720c */ /* 0x000fc40003f26270 */
[----:B------:R-:W-:-:S05]  /*0cd0*/  IMAD.MOV R0, RZ, RZ, -R2 ;  /* 0x000000ffff007224 */ /* 0x000fca00078e0a02 */
[----:B------:R-:W-:Y:S01]  /*0ce0*/  @!P0 MOV R2, R0 ;  /* 0x0000000000028202 */ /* 0x000fe20000000f00 */
[----:B-1----:R-:W-:-:S10]  /*0cf0*/  DMUL R10, R14, UR4 ;  /* 0x000000040e0a7c28 */ /* 0x002fd40008000000 */
[----:B------:R-:W1:Y:S02]  /*0d00*/  F2F.F32.F64 R10, R10 ;  /* 0x0000000a000a7310 */ /* 0x000e640000301000 */
[----:B01----:R-:W-:-:S07]  /*0d10*/  FSEL R0, -R10, R10, !P1 ;  /* 0x0000000a0a007208 */ /* 0x003fce0004800100 */
.L_x_13:
[----:B------:R-:W-:Y:S05]  /*0d20*/  BSYNC.RECONVERGENT B0 ;  /* 0x0000000000007941 */ /* 0x000fea0003800200 */
.L_x_12:
[----:B------:R-:W-:Y:S01]  /*0d30*/  FMUL R10, R0, R0 ;  /* 0x00000000000a7220 */ /* 0x000fe20000400000 */
[----:B------:R-:W-:Y:S01]  /*0d40*/  LOP3.LUT R11, R2, 0x1, RZ, 0xc0, !PT ;  /* 0x00000001020b7812 */ /* 0x000fe200078ec0ff */
[----:B------:R-:W-:Y:S01]  /*0d50*/  FMUL R22, R7, R7 ;  /* 0x0000000707167220 */ /* 0x000fe20000400000 */
[----:B------:R-:W0:Y:S01]  /*0d60*/  LDCU UR4, c[0x0][0x3f8] ;  /* 0x00007f00ff0477ac */ /* 0x000e220008000800 */
[----:B------:R-:W-:Y:S01]  /*0d70*/  FFMA R17, R10, R17, -0.0013887860113754868507 ;  /* 0xbab607ed0a117423 */ /* 0x000fe20000000011 */
[----:B------:R-:W-:Y:S01]  /*0d80*/  ISETP.NE.U32.AND P0, PT, R11, 0x1, PT ;  /* 0x000000010b00780c */ /* 0x000fe20003f05070 */
[----:B------:R-:W-:Y:S01]  /*0d90*/  BSSY.RECONVERGENT B4, `(.L_x_15) ;  /* 0x0000018000047945 */ /* 0x000fe20003800200 */
[----:B------:R-:W-:Y:S01]  /*0da0*/  LOP3.LUT P1, RZ, R2, 0x2, RZ, 0xc0, !PT ;  /* 0x0000000202ff7812 */ /* 0x000fe2000782c0ff */
[----:B------:R-:W1:Y:S01]  /*0db0*/  MUFU.RCP R11, R22 ;  /* 0x00000016000b7308 */ /* 0x000e620000001000 */
[----:B------:R-:W-:Y:S02]  /*0dc0*/  FSEL R7, R16, 0.0083327032625675201416, !P0 ;  /* 0x3c0885e410077808 */ /* 0x000fe40004000000 */
[----:B------:R-:W-:-:S02]  /*0dd0*/  FSEL R17, R17, -0.00019574658654164522886, !P0 ;  /* 0xb94d415311117808 */ /* 0x000fc40004000000 */
[----:B------:R-:W-:Y:S02]  /*0de0*/  FSEL R2, -R13, -0.16666662693023681641, !P0 ;  /* 0xbe2aaaa80d027808 */ /* 0x000fe40004000100 */
[----:B------:R-:W-:Y:S01]  /*0df0*/  FSEL R0, R0, 1, P0 ;  /* 0x3f80000000007808 */ /* 0x000fe20000000000 */
[----:B------:R-:W-:-:S04]  /*0e00*/  FFMA R7, R10, R17, R7 ;  /* 0x000000110a077223 */ /* 0x000fc80000000007 */
[C---:B------:R-:W-:Y:S01]  /*0e10*/  FFMA R2, R10.reuse, R7, R2 ;  /* 0x000000070a027223 */ /* 0x040fe20000000002 */
[----:B------:R-:W-:-:S04]  /*0e20*/  FFMA R7, R10, R0, RZ ;  /* 0x000000000a077223 */ /* 0x000fc800000000ff */
[----:B------:R-:W-:Y:S01]  /*0e30*/  FFMA R0, R7, R2, R0 ;  /* 0x0000000207007223 */ /* 0x000fe20000000000 */
[----:B0-----:R-:W-:Y:S01]  /*0e40*/  FMUL R7, R18, UR4 ;  /* 0x0000000412077c20 */ /* 0x001fe20008400000 */
[----:B-1----:R-:W-:Y:S02]  /*0e50*/  FFMA R2, -R22, R11, 1 ;  /* 0x3f80000016027423 */ /* 0x002fe4000000010b */
[----:B------:R-:W-:Y:S02]  /*0e60*/  @P1 FADD R0, RZ, -R0 ;  /* 0x80000000ff001221 */ /* 0x000fe40000000000 */
[----:B------:R-:W-:Y:S02]  /*0e70*/  FFMA R11, R11, R2, R11 ;  /* 0x000000020b0b7223 */ /* 0x000fe4000000000b */
[----:B------:R-:W-:-:S04]  /*0e80*/  FMUL R0, R0, R7 ;  /* 0x0000000700007220 */ /* 0x000fc80000400000 */
[----:B------:R-:W0:Y:S01]  /*0e90*/  FCHK P0, R0, R22 ;  /* 0x0000001600007302 */ /* 0x000e220000000000 */
[----:B------:R-:W-:-:S04]  /*0ea0*/  FFMA R2, R0, R11, RZ ;  /* 0x0000000b00027223 */ /* 0x000fc800000000ff */
[----:B------:R-:W-:-:S04]  /*0eb0*/  FFMA R7, -R22, R2, R0 ;  /* 0x0000000216077223 */ /* 0x000fc80000000100 */
[----:B------:R-:W-:Y:S01]  /*0ec0*/  FFMA R2, R11, R7, R2 ;  /* 0x000000070b027223 */ /* 0x000fe20000000002 */
[----:B0-----:R-:W-:Y:S06]  /*0ed0*/  @!P0 BRA `(.L_x_16) ;  /* 0x00000000000c8947 */ /* 0x001fec0003800000 */
[----:B------:R-:W-:-:S07]  /*0ee0*/  MOV R26, 0xf00 ;  /* 0x00000f00001a7802 */ /* 0x000fce0000000f00 */
[----:B--2---:R-:W-:Y:S05]  /*0ef0*/  CALL.REL.NOINC `($__internal_2_$__cuda_sm3x_div_rn_noftz_f32_slowpath) ;  /* 0x0000005400cc7944 */ /* 0x004fea0003c00000 */
[----:B------:R-:W-:-:S07]  /*0f00*/  IMAD.MOV.U32 R2, RZ, RZ, R0 ;  /* 0x000000ffff027224 */ /* 0x000fce00078e0000 */
.L_x_16:
[----:B------:R-:W-:Y:S05]  /*0f10*/  BSYNC.RECONVERGENT B4 ;  /* 0x0000000000047941 */ /* 0x000fea0003800200 */
.L_x_15:
[----:B------:R-:W-:-:S05]  /*0f20*/  LEA R7, R6, R5, 0x2 ;  /* 0x0000000506077211 */ /* 0x000fca00078e10ff */
[----:B------:R3:W-:Y:S02]  /*0f30*/  STS [R7], R2 ;  /* 0x0000000207007388 */ /* 0x0007e40000000800 */
.L_x_6:
[----:B------:R-:W-:Y:S05]  /*0f40*/  BSYNC.RECONVERGENT B3 ;  /* 0x0000000000037941 */ /* 0x000fea0003800200 */
.L_x_5:
[----:B--2---:R-:W-:-:S05]  /*0f50*/  IMAD.IADD R6, R3, 0x1, R6 ;  /* 0x0000000103067824 */ /* 0x004fca00078e0206 */
[----:B------:R-:W-:-:S13]  /*0f60*/  ISETP.GE.U32.AND P0, PT, R6, 0x3e9, PT ;  /* 0x000003e90600780c */ /* 0x000fda0003f06070 */
[----:B------:R-:W-:Y:S05]  /*0f70*/  @!P0 BRA `(.L_x_17) ;  /* 0xfffffff000588947 */ /* 0x000fea000383ffff */
.L_x_2:
[----:B------:R-:W-:Y:S05]  /*0f80*/  BSYNC.RECONVERGENT B2 ;  /* 0x0000000000027941 */ /* 0x000fea0003800200 */
.L_x_1:
[----:B------:R-:W2:Y:S01]  /*0f90*/  S2UR UR4, SR_CTAID.X ;  /* 0x00000000000479c3 */ /* 0x000ea20000002500 */
[----:B------:R-:W4:Y:S07]  /*0fa0*/  LDCU UR5, c[0x0][0x3d0] ;  /* 0x00007a00ff0577ac */ /* 0x000f2e0008000800 */
[----:B------:R-:W2:Y:S02]  /*0fb0*/  LDC R23, c[0x0][0x360] ;  /* 0x0000d800ff177b82 */ /* 0x000ea40000000800 */
[----:B--2---:R-:W-:-:S06]  /*0fc0*/  IMAD R24, R23, UR4, R4 ;  /* 0x0000000417187c24 */ /* 0x004fcc000f8e0204 */
[----:B------:R-:W-:Y:S01]  /*0fd0*/  BAR.SYNC.DEFER_BLOCKING 0x0 ;  /* 0x0000000000007b1d */ /* 0x000fe20000010000 */
[----:B----4-:R-:W-:-:S13]  /*0fe0*/  ISETP.GE.AND P0, PT, R24, UR5, PT ;  /* 0x0000000518007c0c */ /* 0x010fda000bf06270 */
[----:B------:R-:W-:Y:S05]  /*0ff0*/  @P0 EXIT ;  /* 0x000000000000094d */ /* 0x000fea0003800000 */
[----:B------:R-:W2:Y:S01]  /*1000*/  LDCU UR6, c[0x0][0x394] ;  /* 0x00007280ff0677ac */ /* 0x000ea20008000800 */
[----:B-1-3--:R-:W1:Y:S01]  /*1010*/  LDC.64 R6, c[0x0][0x380] ;  /* 0x0000e000ff067b82 */ /* 0x00ae620000000a00 */
[----:B------:R-:W3:Y:S07]  /*1020*/  LDCU UR4, c[0x0][0x370] ;  /* 0x00006e00ff0477ac */ /* 0x000eee0008000800 */
[----:B------:R-:W4:Y:S01]  /*1030*/  LDC.64 R8, c[0x0][0x388] ;  /* 0x0000e200ff087b82 */ /* 0x000f220000000a00 */
[----:B--2---:R-:W-:Y:S01]  /*1040*/  UISETP.GT.AND UP0, UPT, UR6, URZ, UPT ;  /* 0x000000ff0600728c */ /* 0x004fe2000bf04270 */
[----:B---3--:R-:W-:-:S08]  /*1050*/  IMAD R23, R23, UR4, RZ ;  /* 0x0000000417177c24 */ /* 0x008fd0000f8e02ff */
[----:B------:R-:W-:Y:S05]  /*1060*/  BRA.U UP0, `(.L_x_18) ;  /* 0x0000000100207547 */ /* 0x000fea000b800000 */
.L_x_19:
[----:B-1----:R-:W-:-:S04]  /*1070*/  IMAD.WIDE R2, R24, 0x4, R6 ;  /* 0x0000000418027825 */ /* 0x002fc800078e0206 */
[----:B----4-:R-:W-:Y:S01]  /*1080*/  IMAD.WIDE R4, R24, 0x4, R8 ;  /* 0x0000000418047825 */ /* 0x010fe200078e0208 */
[----:B------:R2:W-:Y:S01]  /*1090*/  STG.E desc[UR8][R2.64], RZ ;  /* 0x000000ff02007986 */ /* 0x0005e2000c101908 */
[----:B------:R-:W-:-:S03]  /*10a0*/  IADD3 R24, PT, PT, R23, R24, RZ ;  /* 0x0000001817187210 */ /* 0x000fc60007ffe0ff */
[----:B------:R2:W-:Y:S01]  /*10b0*/  STG.E desc[UR8][R4.64], RZ ;  /* 0x000000ff04007986 */ /* 0x0005e2000c101908 */
[----:B------:R-:W-:-:S13]  /*10c0*/  ISETP.GE.AND P0, PT, R24, UR5, PT ;  /* 0x0000000518007c0c */ /* 0x000fda000bf06270 */
[----:B--2---:R-:W-:Y:S05]  /*10d0*/  @!P0 BRA `(.L_x_19) ;  /* 0xfffffffc00e48947 */ /* 0x004fea000383ffff */
[----:B------:R-:W-:Y:S05]  /*10e0*/  EXIT ;  /* 0x000000000000794d */ /* 0x000fea0003800000 */
.L_x_18:
[----:B------:R-:W2:Y:S01]  /*10f0*/  LDC R22, c[0x0][0x3f8] ;  /* 0x0000fe00ff167b82 */ /* 0x000ea20000000800 */
[----:B------:R-:W3:Y:S01]  /*1100*/  LDCU UR6, c[0x0][0x3d4] ;  /* 0x00007a80ff0677ac */ /* 0x000ee20008000800 */
[----:B------:R-:W3:Y:S02]  /*1110*/  LDCU.64 UR4, c[0x0][0x3d8] ;  /* 0x00007b00ff0477ac */ /* 0x000ee40008000a00 */
[----:B---3--:R-:W-:Y:S01]  /*1120*/  UIMAD UR4, UR4, UR6, URZ ;  /* 0x00000006040472a4 */ /* 0x008fe2000f8e02ff */
[----:B--2---:R-:W-:-:S03]  /*1130*/  FADD R22, R22, R22 ;  /* 0x0000001616167221 */ /* 0x004fc60000000000 */
[----:B------:R-:W-:-:S12]  /*1140*/  UIMAD UR4, UR4, UR5, URZ ;  /* 0x00000005040472a4 */ /* 0x000fd8000f8e02ff */
.L_x_112:
[----:B------:R-:W0:Y:S02]  /*1150*/  LDC.64 R2, c[0x0][0x3c8] ;  /* 0x0000f200ff027b82 */ /* 0x000e240000000a00 */
[----:B0-----:R-:W2:Y:S04]  /*1160*/  LDG.E R0, desc[UR8][R2.64+0x4] ;  /* 0x0000040802007981 */ /* 0x001ea8000c1e1900 */
[----:B------:R-:W2:Y:S02]  /*1170*/  LDG.E R21, desc[UR8][R2.64] ;  /* 0x0000000802157981 */ /* 0x000ea4000c1e1900 */
[----:B--2---:R-:W-:-:S04]  /*1180*/  FADD R0, R0, -R21 ;  /* 0x8000001500007221 */ /* 0x004fc80000000000 */
[----:B------:R-:W-:-:S05]  /*1190*/  VIADD R4, R0, 0x1800000 ;  /* 0x0180000000047836 */ /* 0x000fca0000000000 */
[----:B------:R-:W-:-:S04]  /*11a0*/  LOP3.LUT R4, R4, 0x7f800000, RZ, 0xc0, !PT ;  /* 0x7f80000004047812 */ /* 0x000fc800078ec0ff */
[----:B------:R-:W-:-:S13]  /*11b0*/  ISETP.GT.U32.AND P0, PT, R4, 0x1ffffff, PT ;  /* 0x01ffffff0400780c */ /* 0x000fda0003f04070 */
[----:B------:R-:W-:Y:S05]  /*11c0*/  @P0 BRA `(.L_x_20) ;  /* 0x00000000000c0947 */ /* 0x000fea0003800000 */
[----:B----4-:R-:W-:-:S07]  /*11d0*/  MOV R8, 0x11f0 ;  /* 0x000011f000087802 */ /* 0x010fce0000000f00 */
[----:B-1----:R-:W-:Y:S05]  /*11e0*/  CALL.REL.NOINC `($__internal_1_$__cuda_sm20_rcp_rn_f32_slowpath) ;  /* 0x0000005000387944 */ /* 0x002fea0003c00000 */
[----:B------:R-:W-:Y:S05]  /*11f0*/  BRA `(.L_x_21) ;  /* 0x0000000000107947 */ /* 0x000fea0003800000 */
.L_x_20:
[----:B------:R-:W0:Y:S02]  /*1200*/  MUFU.RCP R3, R0 ;  /* 0x0000000000037308 */ /* 0x000e240000001000 */
[----:B0-----:R-:W-:-:S04]  /*1210*/  FFMA R2, R0, R3, -1 ;  /* 0xbf80000000027423 */ /* 0x001fc80000000003 */
[----:B------:R-:W-:-:S04]  /*1220*/  FADD.FTZ R2, -R2, -RZ ;  /* 0x800000ff02027221 */ /* 0x000fc80000010100 */
[----:B------:R-:W-:-:S07]  /*1230*/  FFMA R20, R3, R2, R3 ;  /* 0x0000000203147223 */ /* 0x000fce0000000003 */
.L_x_21:
[----:B------:R-:W-:Y:S01]  /*1240*/  HFMA2 R17, -RZ, RZ, 0, 0 ;  /* 0x00000000ff117431 */ /* 0x000fe200000001ff */
[----:B------:R-:W-:-:S07]  /*1250*/  CS2R R18, SRZ ;  /* 0x0000000000127805 */ /* 0x000fce000001ff00 */
.L_x_111:
[----:B------:R-:W0:Y:S08]  /*1260*/  LDC.64 R26, c[0x0][0x3b0] ;  /* 0x0000ec00ff1a7b82 */ /* 0x000e300000000a00 */
[----:B------:R-:W2:Y:S08]  /*1270*/  LDC.64 R10, c[0x0][0x3a8] ;  /* 0x0000ea00ff0a7b82 */ /* 0x000eb00000000a00 */
[----:B-1----:R-:W1:Y:S01]  /*1280*/  LDC.64 R6, c[0x0][0x3c0] ;  /* 0x0000f000ff067b82 */ /* 0x002e620000000a00 */
[----:B0-----:R-:W-:-:S07]  /*1290*/  IMAD.WIDE.U32 R26, R18, 0x4, R26 ;  /* 0x00000004121a7825 */ /* 0x001fce00078e001a */
[----:B----4-:R-:W0:Y:S01]  /*12a0*/  LDC.64 R8, c[0x0][0x3b8] ;  /* 0x0000ee00ff087b82 */ /* 0x010e220000000a00 */
[----:B------:R-:W3:Y:S01]  /*12b0*/  LDG.E R26, desc[UR8][R26.64] ;  /* 0x000000081a1a7981 */ /* 0x000ee2000c1e1900 */
[----:B--2---:R-:W-:-:S06]  /*12c0*/  IMAD.WIDE.U32 R10, R18, 0x4, R10 ;  /* 0x00000004120a7825 */ /* 0x004fcc00078e000a */
[----:B------:R-:W2:Y:S01]  /*12d0*/  LDC.64 R12, c[0x0][0x3e0] ;  /* 0x0000f800ff0c7b82 */ /* 0x000ea20000000a00 */
[----:B------:R-:W4:Y:S07]  /*12e0*/  LDG.E R10, desc[UR8][R10.64] ;  /* 0x000000080a0a7981 */ /* 0x000f2e000c1e1900 */
[----:B------:R-:W5:Y:S08]  /*12f0*/  LDC.64 R4, c[0x0][0x3e8] ;  /* 0x0000fa00ff047b82 */ /* 0x000f700000000a00 */
[----:B------:R-:W1:Y:S02]  /*1300*/  LDC.64 R2, c[0x0][0x3f0] ;  /* 0x0000fc00ff027b82 */ /* 0x000e640000000a00 */
[----:B-1----:R-:W-:-:S06]  /*1310*/  IMAD.WIDE.U32 R2, R18, 0x4, R2 ;  /* 0x0000000412027825 */ /* 0x002fcc00078e0002 */
[----:B------:R-:W5:Y:S01]  /*1320*/  LDG.E R2, desc[UR8][R2.64] ;  /* 0x0000000802027981 */ /* 0x000f62000c1e1900 */
[----:B---3--:R-:W-:-:S05]  /*1330*/  IADD3 R25, PT, PT, R26, -0x1, RZ ;  /* 0xffffffff1a197810 */ /* 0x008fca0007ffe0ff */
[----:B------:R-:W-:Y:S02]  /*1340*/  IMAD R25, R25, UR4, R24 ;  /* 0x0000000419197c24 */ /* 0x000fe4000f8e0218 */
[----:B----4-:R-:W-:-:S04]  /*1350*/  VIADD R15, R10, 0xffffffff ;  /* 0xffffffff0a0f7836 */ /* 0x010fc80000000000 */
[----:B------:R-:W-:Y:S02]  /*1360*/  IMAD R15, R15, UR4, R24 ;  /* 0x000000040f0f7c24 */ /* 0x000fe4000f8e0218 */
[----:B------:R-:W-:-:S04]  /*1370*/  IMAD.WIDE R26, R25, 0x4, R6 ;  /* 0x00000004191a7825 */ /* 0x000fc800078e0206 */
[--C-:B0-----:R-:W-:Y:S02]  /*1380*/  IMAD.WIDE R28, R15, 0x4, R8.reuse ;  /* 0x000000040f1c7825 */ /* 0x101fe400078e0208 */
[----:B------:R-:W3:Y:S04]  /*1390*/  LDG.E R27, desc[UR8][R26.64] ;  /* 0x000000081a1b7981 */ /* 0x000ee8000c1e1900 */
[----:B------:R-:W3:Y:S01]  /*13a0*/  LDG.E R0, desc[UR8][R28.64] ;  /* 0x000000081c007981 */ /* 0x000ee2000c1e1900 */
[----:B------:R-:W-:-:S04]  /*13b0*/  IMAD.WIDE R30, R25, 0x4, R8 ;  /* 0x00000004191e7825 */ /* 0x000fc800078e0208 */
[----:B--2---:R-:W-:Y:S01]  /*13c0*/  IMAD.WIDE R10, R15, 0x4, R12 ;  /* 0x000000040f0a7825 */ /* 0x004fe200078e020c */
[----:B------:R-:W2:Y:S03]  /*13d0*/  LDG.E R16, desc[UR8][R30.64] ;  /* 0x000000081e107981 */ /* 0x000ea6000c1e1900 */
[C---:B-----5:R-:W-:Y:S02]  /*13e0*/  IMAD.WIDE R8, R25.reuse, 0x4, R4 ;  /* 0x0000000419087825 */ /* 0x060fe400078e0204 */
[----:B------:R-:W4:Y:S02]  /*13f0*/  LDG.E R10, desc[UR8][R10.64] ;  /* 0x000000080a0a7981 */ /* 0x000f24000c1e1900 */
[----:B------:R-:W-:Y:S02]  /*1400*/  IMAD.WIDE R12, R25, 0x4, R12 ;  /* 0x00000004190c7825 */ /* 0x000fe400078e020c */
[----:B------:R-:W4:Y:S02]  /*1410*/  LDG.E R9, desc[UR8][R8.64] ;  /* 0x0000000808097981 */ /* 0x000f24000c1e1900 */
[----:B------:R-:W-:-:S02]  /*1420*/  IMAD.WIDE R6, R15, 0x4, R6 ;  /* 0x000000040f067825 */ /* 0x000fc400078e0206 */
[----:B------:R-:W5:Y:S02]  /*1430*/  LDG.E R12, desc[UR8][R12.64] ;  /* 0x000000080c0c7981 */ /* 0x000f64000c1e1900 */
[----:B------:R-:W-:Y:S02]  /*1440*/  IMAD.WIDE R4, R15, 0x4, R4 ;  /* 0x000000040f047825 */ /* 0x000fe400078e0204 */
[----:B------:R-:W2:Y:S04]  /*1450*/  LDG.E R7, desc[UR8][R6.64] ;  /* 0x0000000806077981 */ /* 0x000ea8000c1e1900 */
[----:B------:R-:W5:Y:S01]  /*1460*/  LDG.E R5, desc[UR8][R4.64] ;  /* 0x0000000804057981 */ /* 0x000f62000c1e1900 */
[----:B------:R-:W-:Y:S01]  /*1470*/  BSSY.RECONVERGENT B2, `(.L_x_22) ;  /* 0x0000248000027945 */ /* 0x000fe20003800200 */
[----:B---3--:R-:W-:-:S05]  /*1480*/  FADD R0, R0, R27 ;  /* 0x0000001b00007221 */ /* 0x008fca0000000000 */
[----:B------:R-:W-:Y:S01]  /*1490*/  FSETP.GEU.AND P0, PT, R0, R21, PT ;  /* 0x000000150000720b */ /* 0x000fe20003f0e000 */
[----:B----4-:R-:W-:-:S04]  /*14a0*/  FMUL R15, R10, R9 ;  /* 0x000000090a0f7220 */ /* 0x010fc80000400000 */
[----:B------:R-:W-:Y:S01]  /*14b0*/  FMUL.D2 R15, R15, R2 ;  /* 0x000000020f0f7220 */ /* 0x000fe20000300000 */
[----:B--2---:R-:W-:Y:S01]  /*14c0*/  FADD R16, R16, R7 ;  /* 0x0000000710107221 */ /* 0x004fe20000000000 */
[----:B-----5:R-:W-:-:S03]  /*14d0*/  FMUL R25, R12, R5 ;  /* 0x000000050c197220 */ /* 0x020fc60000400000 */
[----:B------:R-:W-:Y:S01]  /*14e0*/  FADD R13, -R21, R16 ;  /* 0x00000010150d7221 */ /* 0x000fe20000000100 */
[----:B------:R-:W-:Y:S02]  /*14f0*/  FMUL.D2 R14, R2, R25 ;  /* 0x00000019020e7220 */ /* 0x000fe40000300000 */
[----:B------:R-:W-:Y:S05]  /*1500*/  @!P0 BRA `(.L_x_23) ;  /* 0x0000002000f88947 */ /* 0x000fea0003800000 */
[----:B------:R-:W0:Y:S08]  /*1510*/  LDC R9, c[0x0][0x390] ;  /* 0x0000e400ff097b82 */ /* 0x000e300000000800 */
[----:B------:R-:W0:Y:S02]  /*1520*/  LDC.64 R2, c[0x0][0x3c8] ;  /* 0x0000f200ff027b82 */ /* 0x000e240000000a00 */
[----:B0-----:R-:W-:-:S06]  /*1530*/  IMAD.WIDE R2, R9, 0x4, R2 ;  /* 0x0000000409027825 */ /* 0x001fcc00078e0202 */
[----:B------:R-:W2:Y:S02]  /*1540*/  LDG.E R2, desc[UR8][R2.64+-0x4] ;  /* 0xfffffc0802027981 */ /* 0x000ea4000c1e1900 */
[----:B--2---:R-:W-:-:S13]  /*1550*/  FSETP.GT.AND P0, PT, R0, R2, PT ;  /* 0x000000020000720b */ /* 0x004fda0003f04000 */
[----:B------:R-:W-:Y:S05]  /*1560*/  @P0 BRA `(.L_x_23) ;  /* 0x0000002000e00947 */ /* 0x000fea0003800000 */
[----:B------:R-:W-:Y:S01]  /*1570*/  FADD R3, -R21, R0 ;  /* 0x0000000015037221 */ /* 0x000fe20000000100 */
[----:B------:R-:W0:Y:S01]  /*1580*/  LDCU UR5, c[0x0][0x3f8] ;  /* 0x00007f00ff0577ac */ /* 0x000e220008000800 */
[----:B------:R-:W-:Y:S01]  /*1590*/  VIADD R2, R9, 0xffffffff ;  /* 0xffffffff09027836 */ /* 0x000fe20000000000 */
[----:B------:R-:W-:Y:S01]  /*15a0*/  BSSY.RECONVERGENT B3, `(.L_x_24) ;  /* 0x0000122000037945 */ /* 0x000fe20003800200 */
[----:B------:R-:W-:Y:S01]  /*15b0*/  FMUL R12, R3, R20 ;  /* 0x00000014030c7220 */ /* 0x000fe20000400000 */
[----:B------:R-:W-:Y:S01]  /*15c0*/  IMAD R9, R18, R9, RZ ;  /* 0x0000000912097224 */ /* 0x000fe200078e02ff */
[----:B------:R-:W-:Y:S02]  /*15d0*/  MOV R30, RZ ;  /* 0x000000ff001e7202 */ /* 0x000fe40000000f00 */
[----:B------:R-:W1:Y:S02]  /*15e0*/  F2I.TRUNC.NTZ R0, R12 ;  /* 0x0000000c00007305 */ /* 0x000e64000020f100 */
[----:B------:R-:W-:-:S02]  /*15f0*/  SHF.R.S32.HI R8, RZ, 0x1f, R9 ;  /* 0x0000001fff087819 */ /* 0x000fc40000011409 */
[----:B-1----:R-:W-:-:S05]  /*1600*/  I2FP.F32.S32 R0, R0 ;  /* 0x0000000000007245 */ /* 0x002fca0000201400 */
[C---:B0-----:R-:W-:Y:S01]  /*1610*/  FADD R11, R0.reuse, UR5 ;  /* 0x00000005000b7e21 */ /* 0x041fe20008000000 */
[----:B------:R-:W-:-:S04]  /*1620*/  FADD R0, R0, -UR5 ;  /* 0x8000000500007e21 */ /* 0x000fc80008000000 */
[----:B------:R-:W-:Y:S01]  /*1630*/  FADD R0, R0, 1 ;  /* 0x3f80000000007421 */ /* 0x000fe20000000000 */
[----:B------:R-:W-:Y:S08]  /*1640*/  F2I.TRUNC.NTZ R11, R11 ;  /* 0x0000000b000b7305 */ /* 0x000ff0000020f100 */
[----:B------:R-:W0:Y:S02]  /*1650*/  F2I.TRUNC.NTZ R10, R0 ;  /* 0x00000000000a7305 */ /* 0x000e24000020f100 */
[----:B0-----:R-:W-:-:S04]  /*1660*/  ISETP.GE.AND P0, PT, R11, R10, PT ;  /* 0x0000000a0b00720c */ /* 0x001fc80003f06270 */
[----:B------:R-:W-:-:S04]  /*1670*/  ISETP.GE.OR P0, PT, R11, R2, !P0 ;  /* 0x000000020b00720c */ /* 0x000fc80004706670 */
[----:B------:R-:W-:-:S13]  /*1680*/  ISETP.LT.OR P0, PT, R10, RZ, P0 ;  /* 0x000000ff0a00720c */ /* 0x000fda0000701670 */
[----:B------:R-:W-:Y:S05]  /*1690*/  @P0 BRA `(.L_x_25) ;  /* 0x0000001000480947 */ /* 0x000fea0003800000 */
[--C-:B------:R-:W-:Y:S01]  /*16a0*/  IMAD.IADD R7, R11, 0x1, -R10.reuse ;  /* 0x000000010b077824 */ /* 0x100fe200078e0a0a */
[----:B------:R-:W-:Y:S01]  /*16b0*/  BSSY.RECONVERGENT B4, `(.L_x_26) ;  /* 0x000009b000047945 */ /* 0x000fe20003800200 */
[----:B------:R-:W-:Y:S02]  /*16c0*/  HFMA2 R30, -RZ, RZ, 0, 0 ;  /* 0x00000000ff1e7431 */ /* 0x000fe400000001ff */
[----:B------:R-:W-:Y:S01]  /*16d0*/  IMAD.MOV.U32 R6, RZ, RZ, R10 ;  /* 0x000000ffff067224 */ /* 0x000fe200078e000a */
[C---:B------:R-:W-:Y:S02]  /*16e0*/  ISETP.GE.U32.AND P1, PT, R7.reuse, 0x3, PT ;  /* 0x000000030700780c */ /* 0x040fe40003f26070 */
[----:B------:R-:W-:-:S11]  /*16f0*/  IADD3 R7, PT, PT, R7, 0x1, RZ ;  /* 0x0000000107077810 */ /* 0x000fd60007ffe0ff */
[----:B------:R-:W-:Y:S05]  /*1700*/  @!P1 BRA `(.L_x_27) ;  /* 0x0000000800549947 */ /* 0x000fea0003800000 */
[----:B------:R-:W-:Y:S01]  /*1710*/  LOP3.LUT R5, R7, 0xfffffffc, RZ, 0xc0, !PT ;  /* 0xfffffffc07057812 */ /* 0x000fe200078ec0ff */
[----:B------:R-:W-:Y:S01]  /*1720*/  BSSY.RECONVERGENT B5, `(.L_x_28) ;  /* 0x0000092000057945 */ /* 0x000fe20003800200 */
[----:B------:R-:W-:Y:S01]  /*1730*/  VIADD R6, R10, 0x1 ;  /* 0x000000010a067836 */ /* 0x000fe20000000000 */
[----:B------:R-:W-:Y:S02]  /*1740*/  MOV R30, RZ ;  /* 0x000000ff001e7202 */ /* 0x000fe40000000f00 */
[----:B------:R-:W-:-:S07]  /*1750*/  IMAD.MOV R5, RZ, RZ, -R5 ;  /* 0x000000ffff057224 */ /* 0x000fce00078e0a05 */
.L_x_37:
[----:B------:R-:W0:Y:S01]  /*1760*/  LDCU UR5, c[0x0][0x3f8] ;  /* 0x00007f00ff0577ac */ /* 0x000e220008000800 */
[----:B------:R-:W-:Y:S01]  /*1770*/  IADD3 R4, PT, PT, R6, -0x1, RZ ;  /* 0xffffffff06047810 */ /* 0x000fe20007ffe0ff */
[----:B------:R-:W1:Y:S01]  /*1780*/  MUFU.RCP R25, R22 ;  /* 0x0000001600197308 */ /* 0x000e620000001000 */
[----:B------:R-:W-:Y:S02]  /*1790*/  BSSY.RECONVERGENT B6, `(.L_x_29) ;  /* 0x000000e000067945 */ /* 0x000fe40003800200 */
[----:B------:R-:W-:-:S05]  /*17a0*/  I2FP.F32.U32 R3, R4 ;  /* 0x0000000400037245 */ /* 0x000fca0000201000 */
[----:B------:R-:W-:-:S04]  /*17b0*/  FADD R0, R12, -R3 ;  /* 0x800000030c007221 */ /* 0x000fc80000000000 */
[----:B0-----:R-:W-:Y:S01]  /*17c0*/  FADD R0, R0, UR5 ;  /* 0x0000000500007e21 */ /* 0x001fe20008000000 */
[----:B-1----:R-:W-:-:S03]  /*17d0*/  FFMA R2, R25, -R22, 1 ;  /* 0x3f80000019027423 */ /* 0x002fc60000000816 */
[----:B------:R-:W0:Y:S01]  /*17e0*/  FCHK P1, R0, R22 ;  /* 0x0000001600007302 */ /* 0x000e220000020000 */
[----:B------:R-:W-:-:S04]  /*17f0*/  FFMA R25, R25, R2, R25 ;  /* 0x0000000219197223 */ /* 0x000fc80000000019 */
[----:B------:R-:W-:-:S04]  /*1800*/  FFMA R3, R0, R25, RZ ;  /* 0x0000001900037223 */ /* 0x000fc800000000ff */
[----:B------:R-:W-:-:S04]  /*1810*/  FFMA R2, R3, -R22, R0 ;  /* 0x8000001603027223 */ /* 0x000fc80000000000 */
[----:B------:R-:W-:Y:S01]  /*1820*/  FFMA R25, R25, R2, R3 ;  /* 0x0000000219197223 */ /* 0x000fe20000000003 */
[----:B0-----:R-:W-:Y:S06]  /*1830*/  @!P1 BRA `(.L_x_30) ;  /* 0x00000000000c9947 */ /* 0x001fec0003800000 */
[----:B------:R-:W-:-:S07]  /*1840*/  MOV R26, 0x1860 ;  /* 0x00001860001a7802 */ /* 0x000fce0000000f00 */
[----:B------:R-:W-:Y:S05]  /*1850*/  CALL.REL.NOINC `($__internal_2_$__cuda_sm3x_div_rn_noftz_f32_slowpath) ;  /* 0x0000004c00747944 */ /* 0x000fea0003c00000 */
[----:B------:R-:W-:-:S07]  /*1860*/  IMAD.MOV.U32 R25, RZ, RZ, R0 ;  /* 0x000000ffff197224 */ /* 0x000fce00078e0000 */
.L_x_30:
[----:B------:R-:W-:Y:S05]  /*1870*/  BSYNC.RECONVERGENT B6 ;  /* 0x0000000000067941 */ /* 0x000fea0003800200 */
.L_x_29:
[----:B------:R-:W0:Y:S01]  /*1880*/  LDCU.64 UR6, c[0x0][0x398] ;  /* 0x00007300ff0677ac */ /* 0x000e220008000a00 */
[----:B------:R-:W-:Y:S01]  /*1890*/  IADD3 R4, P1, PT, R9, R4, RZ ;  /* 0x0000000409047210 */ /* 0x000fe20007f3e0ff */
[----:B------:R-:W1:Y:S01]  /*18a0*/  S2R R29, SR_CgaCtaId ;  /* 0x00000000001d7919 */ /* 0x000e620000008800 */
[----:B------:R-:W-:Y:S01]  /*18b0*/  FMUL R26, R25, 1000 ;  /* 0x447a0000191a7820 */ /* 0x000fe20000400000 */
[----:B------:R-:W2:Y:S01]  /*18c0*/  LDCU UR5, c[0x0][0x3f8] ;  /* 0x00007f00ff0577ac */ /* 0x000ea20008000800 */
[----:B------:R-:W-:Y:S02]  /*18d0*/  IADD3.X R3, PT, PT, RZ, R8, RZ, P1, !PT ;  /* 0x00000008ff037210 */ /* 0x000fe40000ffe4ff */
[----:B0-----:R-:W-:-:S04]  /*18e0*/  LEA R2, P1, R4, UR6, 0x2 ;  /* 0x0000000604027c11 */ /* 0x001fc8000f8210ff */
[----:B------:R-:W-:-:S06]  /*18f0*/  LEA.HI.X R3, R4, UR7, R3, 0x2, P1 ;  /* 0x0000000704037c11 */ /* 0x000fcc00088f1403 */
[----:B------:R0:W3:Y:S01]  /*1900*/  LDG.E R3, desc[UR8][R2.64] ;  /* 0x0000000802037981 */ /* 0x0000e2000c1e1900 */
[----:B------:R-:W4:Y:S01]  /*1910*/  F2I.TRUNC.NTZ R27, R26 ;  /* 0x0000001a001b7305 */ /* 0x000f22000020f100 */
[----:B------:R-:W-:Y:S01]  /*1920*/  MOV R4, 0x400 ;  /* 0x0000040000047802 */ /* 0x000fe20000000f00 */
[----:B------:R-:W-:Y:S03]  /*1930*/  BSSY.RECONVERGENT B6, `(.L_x_31) ;  /* 0x0000019000067945 */ /* 0x000fe60003800200 */
[----:B-1----:R-:W-:Y:S02]  /*1940*/  LEA R4, R29, R4, 0x18 ;  /* 0x000000041d047211 */ /* 0x002fe400078ec0ff */
[----:B------:R-:W-:Y:S01]  /*1950*/  I2FP.F32.U32 R29, R6 ;  /* 0x00000006001d7245 */ /* 0x000fe20000201000 */
[----:B------:R-:W1:Y:S04]  /*1960*/  MUFU.RCP R31, R22 ;  /* 0x00000016001f7308 */ /* 0x000e680000001000 */
[----:B------:R-:W-:Y:S01]  /*1970*/  FADD R29, R12, -R29 ;  /* 0x8000001d0c1d7221 */ /* 0x000fe20000000000 */
[----:B----4-:R-:W-:-:S03]  /*1980*/  IMAD R28, R27, 0x4, R4 ;  /* 0x000000041b1c7824 */ /* 0x010fc600078e0204 */
[----:B--2---:R-:W-:Y:S01]  /*1990*/  FADD R29, R29, UR5 ;  /* 0x000000051d1d7e21 */ /* 0x004fe20008000000 */
[----:B------:R-:W-:Y:S01]  /*19a0*/  I2FP.F32.S32 R27, R27 ;  /* 0x0000001b001b7245 */ /* 0x000fe20000201400 */
[----:B------:R-:W-:Y:S02]  /*19b0*/  LDS R25, [R28] ;  /* 0x000000001c197984 */ /* 0x000fe40000000800 */
[----:B------:R-:W2:Y:S02]  /*19c0*/  FCHK P1, R29, R22 ;  /* 0x000000161d007302 */ /* 0x000ea40000020000 */
[----:B------:R-:W-:Y:S01]  /*19d0*/  FADD R26, R26, -R27 ;  /* 0x8000001b1a1a7221 */ /* 0x000fe20000000000 */
[----:B------:R-:W4:Y:S01]  /*19e0*/  LDS R32, [R28+0x4] ;  /* 0x000004001c207984 */ /* 0x000f220000000800 */
[----:B-1----:R-:W-:-:S04]  /*19f0*/  FFMA R0, R31, -R22, 1 ;  /* 0x3f8000001f007423 */ /* 0x002fc80000000816 */
[----:B------:R-:W-:-:S04]  /*1a00*/  FFMA R0, R31, R0, R31 ;  /* 0x000000001f007223 */ /* 0x000fc8000000001f */
[----:B------:R-:W-:-:S04]  /*1a10*/  FFMA R27, R0, R29, RZ ;  /* 0x0000001d001b7223 */ /* 0x000fc800000000ff */
[----:B0-----:R-:W-:-:S04]  /*1a20*/  FFMA R2, R27, -R22, R29 ;  /* 0x800000161b027223 */ /* 0x001fc8000000001d */
[----:B------:R-:W-:Y:S01]  /*1a30*/  FFMA R0, R0, R2, R27 ;  /* 0x0000000200007223 */ /* 0x000fe2000000001b */
[----:B----4-:R-:W-:-:S04]  /*1a40*/  FADD R32, -R25, R32 ;  /* 0x0000002019207221 */ /* 0x010fc80000000100 */
[----:B------:R-:W-:-:S04]  /*1a50*/  FFMA R25, R26, R32, R25 ;  /* 0x000000201a197223 */ /* 0x000fc80000000019 */
[----:B---3--:R-:W-:Y:S01]  /*1a60*/  FFMA R30, R25, R3, R30 ;  /* 0x00000003191e7223 */ /* 0x008fe2000000001e */
[----:B------:R-:W-:Y:S01]  /*1a70*/  IADD3 R3, PT, PT, R6, 0x2, RZ ;  /* 0x0000000206037810 */ /* 0x000fe20007ffe0ff */
[----:B--2---:R-:W-:Y:S06]  /*1a80*/  @!P1 BRA `(.L_x_32) ;  /* 0x00000000000c9947 */ /* 0x004fec0003800000 */
[----:B------:R-:W-:Y:S01]  /*1a90*/  IMAD.MOV.U32 R0, RZ, RZ, R29 ;  /* 0x000000ffff007224 */ /* 0x000fe200078e001d */
[----:B------:R-:W-:-:S07]  /*1aa0*/  MOV R26, 0x1ac0 ;  /* 0x00001ac0001a7802 */ /* 0x000fce0000000f00 */
[----:B------:R-:W-:Y:S05]  /*1ab0*/  CALL.REL.NOINC `($__internal_2_$__cuda_sm3x_div_rn_noftz_f32_slowpath) ;  /* 0x0000004800dc7944 */ /* 0x000fea0003c00000 */
.L_x_32:
[----:B------:R-:W-:Y:S05]  /*1ac0*/  BSYNC.RECONVERGENT B6 ;  /* 0x0000000000067941 */ /* 0x000fea0003800200 */
.L_x_31:
[----:B------:R-:W0:Y:S01]  /*1ad0*/  LDCU.64 UR6, c[0x0][0x398] ;  /* 0x00007300ff0677ac */ /* 0x000e220008000a00 */
[----:B------:R-:W-:Y:S01]  /*1ae0*/  IADD3 R2, P1, PT, R9, R6, RZ ;  /* 0x0000000609027210 */ /* 0x000fe20007f3e0ff */
[----:B------:R-:W-:Y:S01]  /*1af0*/  FMUL R29, R0, 1000 ;  /* 0x447a0000001d7820 */ /* 0x000fe20000400000 */
[----:B------:R-:W1:Y:S02]  /*1b00*/  LDCU UR5, c[0x0][0x3f8] ;  /* 0x00007f00ff0577ac */ /* 0x000e640008000800 */
[----:B------:R-:W-:Y:S02]  /*1b10*/  IADD3.X R25, PT, PT, RZ, R8, RZ, P1, !PT ;  /* 0x00000008ff197210 */ /* 0x000fe40000ffe4ff */
[----:B0-----:R-:W-:-:S04]  /*1b20*/  LEA R26, P1, R2, UR6, 0x2 ;  /* 0x00000006021a7c11 */ /* 0x001fc8000f8210ff */
[----:B------:R-:W-:-:S06]  /*1b30*/  LEA.HI.X R27, R2, UR7, R25, 0x2, P1 ;  /* 0x00000007021b7c11 */ /* 0x000fcc00088f1419 */
[----:B------:R0:W2:Y:S01]  /*1b40*/  LDG.E R27, desc[UR8][R26.64] ;  /* 0x000000081a1b7981 */ /* 0x0000a2000c1e1900 */
[----:B------:R-:W3:Y:S01]  /*1b50*/  F2I.TRUNC.NTZ R25, R29 ;  /* 0x0000001d00197305 */ /* 0x000ee2000020f100 */
[----:B------:R-:W-:Y:S01]  /*1b60*/  IADD3 R28, PT, PT, R6, 0x1, RZ ;  /* 0x00000001061c7810 */ /* 0x000fe20007ffe0ff */
[----:B------:R-:W-:Y:S03]  /*1b70*/  BSSY.RECONVERGENT B6, `(.L_x_33) ;  /* 0x0000017000067945 */ /* 0x000fe60003800200 */
[----:B------:R-:W-:-:S03]  /*1b80*/  I2FP.F32.U32 R35, R28 ;  /* 0x0000001c00237245 */ /* 0x000fc60000201000 */
[----:B------:R-:W4:Y:S02]  /*1b90*/  MUFU.RCP R37, R22 ;  /* 0x0000001600257308 */ /* 0x000f240000001000 */
[----:B------:R-:W-:Y:S01]  /*1ba0*/  FADD R35, R12, -R35 ;  /* 0x800000230c237221 */ /* 0x000fe20000000000 */
[----:B---3--:R-:W-:Y:S01]  /*1bb0*/  IMAD R31, R25, 0x4, R4 ;  /* 0x00000004191f7824 */ /* 0x008fe200078e0204 */
[----:B0-----:R-:W-:Y:S02]  /*1bc0*/  I2FP.F32.S32 R26, R25 ;  /* 0x00000019001a7245 */ /* 0x001fe40000201400 */
[----:B-1----:R-:W-:Y:S02]  /*1bd0*/  FADD R25, R35, UR5 ;  /* 0x0000000523197e21 */ /* 0x002fe40008000000 */
[----:B------:R-:W-:Y:S02]  /*1be0*/  LDS R2, [R31] ;  /* 0x000000001f027984 */ /* 0x000fe40000000800 */
[----:B------:R-:W0:Y:S01]  /*1bf0*/  FCHK P1, R25, R22 ;  /* 0x0000001619007302 */ /* 0x000e220000020000 */
[----:B------:R-:W-:Y:S01]  /*1c00*/  FADD R29, R29, -R26 ;  /* 0x8000001a1d1d7221 */ /* 0x000fe20000000000 */
[----:B------:R1:W3:Y:S01]  /*1c10*/  LDS R33, [R31+0x4] ;  /* 0x000004001f217984 */ /* 0x0002e20000000800 */
[----:B----4-:R-:W-:-:S04]  /*1c20*/  FFMA R0, R37, -R22, 1 ;  /* 0x3f80000025007423 */ /* 0x010fc80000000816 */
[----:B------:R-:W-:-:S04]  /*1c30*/  FFMA R0, R37, R0, R37 ;  /* 0x0000000025007223 */ /* 0x000fc80000000025 */
[----:B-1----:R-:W-:Y:S01]  /*1c40*/  FFMA R31, R0, R25, RZ ;  /* 0x00000019001f7223 */ /* 0x002fe200000000ff */
[----:B---3--:R-:W-:-:S04]  /*1c50*/  FADD R33, -R2, R33 ;  /* 0x0000002102217221 */ /* 0x008fc80000000100 */
[----:B------:R-:W-:Y:S01]  /*1c60*/  FFMA R29, R29, R33, R2 ;  /* 0x000000211d1d7223 */ /* 0x000fe20000000002 */
[----:B------:R-:W-:-:S04]  /*1c70*/  FFMA R2, R31, -R22, R25 ;  /* 0x800000161f027223 */ /* 0x000fc80000000019 */
[----:B------:R-:W-:Y:S01]  /*1c80*/  FFMA R0, R0, R2, R31 ;  /* 0x0000000200007223 */ /* 0x000fe2000000001f */
[----:B--2---:R-:W-:Y:S01]  /*1c90*/  FFMA R30, R29, R27, R30 ;  /* 0x0000001b1d1e7223 */ /* 0x004fe2000000001e */
[----:B0-----:R-:W-:Y:S06]  /*1ca0*/  @!P1 BRA `(.L_x_34) ;  /* 0x00000000000c9947 */ /* 0x001fec0003800000 */
[----:B------:R-:W-:Y:S01]  /*1cb0*/  IMAD.MOV.U32 R0, RZ, RZ, R25 ;  /* 0x000000ffff007224 */ /* 0x000fe200078e0019 */
[----:B------:R-:W-:-:S07]  /*1cc0*/  MOV R26, 0x1ce0 ;  /* 0x00001ce0001a7802 */ /* 0x000fce0000000f00 */
[----:B------:R-:W-:Y:S05]  /*1cd0*/  CALL.REL.NOINC `($__internal_2_$__cuda_sm3x_div_rn_noftz_f32_slowpath) ;  /* 0x0000004800547944 */ /* 0x000fea0003c00000 */
.L_x_34:
[----:B------:R-:W-:Y:S05]  /*1ce0*/  BSYNC.RECONVERGENT B6 ;  /* 0x0000000000067941 */ /* 0x000fea0003800200 */
.L_x_33:
[----:B------:R-:W0:Y:S01]  /*1cf0*/  LDCU.64 UR6, c[0x0][0x398] ;  /* 0x00007300ff0677ac */ /* 0x000e220008000a00 */
[----:B------:R-:W-:Y:S01]  /*1d00*/  IADD3 R28, P1, PT, R9, R28, RZ ;  /* 0x0000001c091c7210 */ /* 0x000fe20007f3e0ff */
[----:B------:R-:W1:Y:S03]  /*1d10*/  LDCU UR5, c[0x0][0x3f8] ;  /* 0x00007f00ff0577ac */ /* 0x000e660008000800 */
[----:B------:R-:W-:Y:S02]  /*1d20*/  IADD3.X R25, PT, PT, RZ, R8, RZ, P1, !PT ;  /* 0x00000008ff197210 */ /* 0x000fe40000ffe4ff */
[----:B0-----:R-:W-:-:S04]  /*1d30*/  LEA R26, P1, R28, UR6, 0x2 ;  /* 0x000000061c1a7c11 */ /* 0x001fc8000f8210ff */
[----:B------:R-:W-:-:S06]  /*1d40*/  LEA.HI.X R27, R28, UR7, R25, 0x2, P1 ;  /* 0x000000071c1b7c11 */ /* 0x000fcc00088f1419 */
[----:B------:R0:W2:Y:S01]  /*1d50*/  LDG.E R27, desc[UR8][R26.64] ;  /* 0x000000081a1b7981 */ /* 0x0000a2000c1e1900 */
[----:B------:R-:W-:Y:S01]  /*1d60*/  FMUL R28, R0, 1000 ;  /* 0x447a0000001c7820 */ /* 0x000fe20000400000 */
[----:B------:R-:W3:Y:S01]  /*1d70*/  MUFU.RCP R35, R22 ;  /* 0x0000001600237308 */ /* 0x000ee20000001000 */
[----:B------:R-:W-:Y:S01]  /*1d80*/  I2FP.F32.U32 R33, R3 ;  /* 0x0000000300217245 */ /* 0x000fe20000201000 */
[----:B------:R-:W-:Y:S04]  /*1d90*/  BSSY.RECONVERGENT B6, `(.L_x_35) ;  /* 0x0000016000067945 */ /* 0x000fe80003800200 */
[----:B------:R-:W-:Y:S02]  /*1da0*/  FADD R0, R12, -R33 ;  /* 0x800000210c007221 */ /* 0x000fe40000000000 */
[----:B------:R-:W4:Y:S01]  /*1db0*/  F2I.TRUNC.NTZ R25, R28 ;  /* 0x0000001c00197305 */ /* 0x000f22000020f100 */
[----:B---3--:R-:W-:Y:S01]  /*1dc0*/  FFMA R32, R35, -R22, 1 ;  /* 0x3f80000023207423 */ /* 0x008fe20000000816 */
[----:B----4-:R-:W-:Y:S01]  /*1dd0*/  IMAD R29, R25, 0x4, R4 ;  /* 0x00000004191d7824 */ /* 0x010fe200078e0204 */
[----:B------:R-:W-:Y:S01]  /*1de0*/  I2FP.F32.S32 R33, R25 ;  /* 0x0000001900217245 */ /* 0x000fe20000201400 */
[----:B-1----:R-:W-:Y:S01]  /*1df0*/  FADD R25, R0, UR5 ;  /* 0x0000000500197e21 */ /* 0x002fe20008000000 */
[----:B------:R-:W-:-:S02]  /*1e00*/  FFMA R0, R35, R32, R35 ;  /* 0x0000002023007223 */ /* 0x000fc40000000023 */
[----:B------:R-:W-:Y:S01]  /*1e10*/  LDS R2, [R29] ;  /* 0x000000001d027984 */ /* 0x000fe20000000800 */
[----:B------:R-:W1:Y:S01]  /*1e20*/  FCHK P1, R25, R22 ;  /* 0x0000001619007302 */ /* 0x000e620000020000 */
[----:B------:R-:W-:Y:S02]  /*1e30*/  FADD R33, R28, -R33 ;  /* 0x800000211c217221 */ /* 0x000fe40000000000 */
[----:B------:R3:W4:Y:S02]  /*1e40*/  LDS R31, [R29+0x4] ;  /* 0x000004001d1f7984 */ /* 0x0007240000000800 */
[----:B---3--:R-:W-:-:S04]  /*1e50*/  FFMA R29, R0, R25, RZ ;  /* 0x00000019001d7223 */ /* 0x008fc800000000ff */
[----:B0-----:R-:W-:-:S04]  /*1e60*/  FFMA R26, R29, -R22, R25 ;  /* 0x800000161d1a7223 */ /* 0x001fc80000000019 */
[----:B------:R-:W-:Y:S01]  /*1e70*/  FFMA R0, R0, R26, R29 ;  /* 0x0000001a00007223 */ /* 0x000fe2000000001d */
[----:B----4-:R-:W-:-:S04]  /*1e80*/  FADD R31, -R2, R31 ;  /* 0x0000001f021f7221 */ /* 0x010fc80000000100 */
[----:B------:R-:W-:-:S04]  /*1e90*/  FFMA R31, R33, R31, R2 ;  /* 0x0000001f211f7223 */ /* 0x000fc80000000002 */
[----:B--2---:R-:W-:Y:S01]  /*1ea0*/  FFMA R30, R31, R27, R30 ;  /* 0x0000001b1f1e7223 */ /* 0x004fe2000000001e */
[----:B-1----:R-:W-:Y:S06]  /*1eb0*/  @!P1 BRA `(.L_x_36) ;  /* 0x00000000000c9947 */ /* 0x002fec0003800000 */
[----:B------:R-:W-:Y:S02]  /*1ec0*/  MOV R0, R25 ;  /* 0x0000001900007202 */ /* 0x000fe40000000f00 */
[----:B------:R-:W-:-:S07]  /*1ed0*/  MOV R26, 0x1ef0 ;  /* 0x00001ef0001a7802 */ /* 0x000fce0000000f00 */
[----:B------:R-:W-:Y:S05]  /*1ee0*/  CALL.REL.NOINC `($__internal_2_$__cuda_sm3x_div_rn_noftz_f32_slowpath) ;  /* 0x0000004400d07944 */ /* 0x000fea0003c00000 */
.L_x_36:
[----:B------:R-:W-:Y:S05]  /*1ef0*/  BSYNC.RECONVERGENT B6 ;  /* 0x0000000000067941 */ /* 0x000fea0003800200 */
.L_x_35:
[----:B------:R-:W0:Y:S01]  /*1f00*/  LDCU.64 UR6, c[0x0][0x398] ;  /* 0x00007300ff0677ac */ /* 0x000e220008000a00 */
[----:B------:R-:W-:-:S05]  /*1f10*/  IADD3 R3, P1, PT, R9, R3, RZ ;  /* 0x0000000309037210 */ /* 0x000fca0007f3e0ff */
[----:B------:R-:W-:Y:S01]  /*1f20*/  IMAD.X R26, RZ, RZ, R8, P1 ;  /* 0x000000ffff1a7224 */ /* 0x000fe200008e0608 */
[----:B0-----:R-:W-:-:S04]  /*1f30*/  LEA R2, P1, R3, UR6, 0x2 ;  /* 0x0000000603027c11 */ /* 0x001fc8000f8210ff */
[----:B------:R-:W-:-:S05]  /*1f40*/  LEA.HI.X R3, R3, UR7, R26, 0x2, P1 ;  /* 0x0000000703037c11 */ /* 0x000fca00088f141a */
[----:B------:R-:W2:Y:S01]  /*1f50*/  LDG.E R2, desc[UR8][R2.64] ;  /* 0x0000000802027981 */ /* 0x000ea2000c1e1900 */
[----:B------:R-:W-:Y:S01]  /*1f60*/  FMUL R0, R0, 1000 ;  /* 0x447a000000007820 */ /* 0x000fe20000400000 */
[----:B------:R-:W-:Y:S01]  /*1f70*/  VIADD R5, R5, 0x4 ;  /* 0x0000000405057836 */ /* 0x000fe20000000000 */
[----:B------:R-:W-:Y:S02]  /*1f80*/  IADD3 R6, PT, PT, R6, 0x4, RZ ;  /* 0x0000000406067810 */ /* 0x000fe40007ffe0ff */
[----:B------:R-:W0:Y:S02]  /*1f90*/  F2I.TRUNC.NTZ R25, R0 ;  /* 0x0000000000197305 */ /* 0x000e24000020f100 */
[----:B------:R-:W-:Y:S02]  /*1fa0*/  ISETP.NE.AND P1, PT, R5, RZ, PT ;  /* 0x000000ff0500720c */ /* 0x000fe40003f25270 */
[----:B0-----:R-:W-:Y:S02]  /*1fb0*/  LEA R4, R25, R4, 0x2 ;  /* 0x0000000419047211 */ /* 0x001fe400078e10ff */
[----:B------:R-:W-:-:S03]  /*1fc0*/  I2FP.F32.S32 R25, R25 ;  /* 0x0000001900197245 */ /* 0x000fc60000201400 */
[----:B------:R-:W-:Y:S02]  /*1fd0*/  LDS R26, [R4] ;  /* 0x00000000041a7984 */ /* 0x000fe40000000800 */
[----:B------:R-:W-:Y:S02]  /*1fe0*/  FADD R25, R0, -R25 ;  /* 0x8000001900197221 */ /* 0x000fe40000000000 */
[----:B------:R-:W0:Y:S02]  /*1ff0*/  LDS R27, [R4+0x4] ;  /* 0x00000400041b7984 */ /* 0x000e240000000800 */
[----:B0-----:R-:W-:-:S04]  /*2000*/  FADD R27, -R26, R27 ;  /* 0x0000001b1a1b7221 */ /* 0x001fc80000000100 */
[----:B------:R-:W-:-:S04]  /*2010*/  FFMA R25, R25, R27, R26 ;  /* 0x0000001b19197223 */ /* 0x000fc8000000001a */
[----:B--2---:R-:W-:Y:S01]  /*2020*/  FFMA R30, R25, R2, R30 ;  /* 0x00000002191e7223 */ /* 0x004fe2000000001e */
[----:B------:R-:W-:Y:S06]  /*2030*/  @P1 BRA `(.L_x_37) ;  /* 0xfffffff400c81947 */ /* 0x000fec000383ffff */
[----:B------:R-:W-:Y:S05]  /*2040*/  BSYNC.RECONVERGENT B5 ;  /* 0x0000000000057941 */ /* 0x000fea0003800200 */
.L_x_28:
[----:B------:R-:W-:-:S07]  /*2050*/  VIADD R6, R6, 0xffffffff ;  /* 0xffffffff06067836 */ /* 0x000fce0000000000 */
.L_x_27:
[----:B------:R-:W-:Y:S05]  /*2060*/  BSYNC.RECONVERGENT B4 ;  /* 0x0000000000047941 */ /* 0x000fea0003800200 */
.L_x_26:
[----:B------:R-:W-:-:S13]  /*2070*/  LOP3.LUT P1, RZ, R7, 0x3, RZ, 0xc0, !PT ;  /* 0x0000000307ff7812 */ /* 0x000fda000782c0ff */
[----:B------:R-:W-:Y:S05]  /*2080*/  @!P1 BRA `(.L_x_25) ;  /* 0x0000000400cc9947 */ /* 0x000fea0003800000 */
[----:B------:R-:W-:Y:S01]  /*2090*/  LOP3.LUT R0, R7, 0x3, RZ, 0xc0, !PT ;  /* 0x0000000307007812 */ /* 0x000fe200078ec0ff */
[----:B------:R-:W-:Y:S03]  /*20a0*/  BSSY.RECONVERGENT B4, `(.L_x_38) ;  /* 0x000004a000047945 */ /* 0x000fe60003800200 */
[----:B------:R-:W-:-:S13]  /*20b0*/  ISETP.NE.AND P1, PT, R0, 0x1, PT ;  /* 0x000000010000780c */ /* 0x000fda0003f25270 */
[----:B------:R-:W-:Y:S05]  /*20c0*/  @!P1 BRA `(.L_x_39) ;  /* 0x00000004001c9947 */ /* 0x000fea0003800000 */
[----:B------:R-:W0:Y:S01]  /*20d0*/  LDCU UR5, c[0x0][0x3f8] ;  /* 0x00007f00ff0577ac */ /* 0x000e220008000800 */
[----:B------:R-:W1:Y:S01]  /*20e0*/  MUFU.RCP R5, R22 ;  /* 0x0000001600057308 */ /* 0x000e620000001000 */
[----:B------:R-:W-:Y:S01]  /*20f0*/  I2FP.F32.U32 R3, R6 ;  /* 0x0000000600037245 */ /* 0x000fe20000201000 */
[----:B------:R-:W-:Y:S04]  /*2100*/  BSSY.RECONVERGENT B5, `(.L_x_40) ;  /* 0x000000d000057945 */ /* 0x000fe80003800200 */
        /* <DEDUP_REMOVED lines=9> */
[----:B------:R-:W-:Y:S02]  /*21a0*/  MOV R0, R4 ;  /* 0x0000000400007202 */ /* 0x000fe40000000f00 */
[----:B------:R-:W-:-:S07]  /*21b0*/  MOV R26, 0x21d0 ;  /* 0x000021d0001a7802 */ /* 0x000fce0000000f00 */
[----:B------:R-:W-:Y:S05]  /*21c0*/  CALL.REL.NOINC `($__internal_2_$__cuda_sm3x_div_rn_noftz_f32_slowpath) ;  /* 0x0000004400187944 */ /* 0x000fea0003c00000 */
.L_x_41:
[----:B------:R-:W-:Y:S05]  /*21d0*/  BSYNC.RECONVERGENT B5 ;  /* 0x0000000000057941 */ /* 0x000fea0003800200 */
.L_x_40:
[----:B------:R-:W0:Y:S01]  /*21e0*/  LDCU.64 UR6, c[0x0][0x398] ;  /* 0x00007300ff0677ac */ /* 0x000e220008000a00 */
[----:B------:R-:W-:Y:S01]  /*21f0*/  IADD3 R2, P1, PT, R9, R6, RZ ;  /* 0x0000000609027210 */ /* 0x000fe20007f3e0ff */
[----:B------:R-:W-:Y:S01]  /*2200*/  FMUL R26, R0, 1000 ;  /* 0x447a0000001a7820 */ /* 0x000fe20000400000 */
[----:B------:R-:W1:Y:S03]  /*2210*/  LDCU UR5, c[0x0][0x3f8] ;  /* 0x00007f00ff0577ac */ /* 0x000e660008000800 */
[----:B------:R-:W-:Y:S01]  /*2220*/  IMAD.X R3, RZ, RZ, R8, P1 ;  /* 0x000000ffff037224 */ /* 0x000fe200008e0608 */
[----:B0-----:R-:W-:-:S04]  /*2230*/  LEA R4, P1, R2, UR6, 0x2 ;  /* 0x0000000602047c11 */ /* 0x001fc8000f8210ff */
[----:B------:R-:W-:-:S06]  /*2240*/  LEA.HI.X R5, R2, UR7, R3, 0x2, P1 ;  /* 0x0000000702057c11 */ /* 0x000fcc00088f1403 */
[----:B------:R0:W2:Y:S01]  /*2250*/  LDG.E R5, desc[UR8][R4.64] ;  /* 0x0000000804057981 */ /* 0x0000a2000c1e1900 */
[----:B------:R-:W3:Y:S01]  /*2260*/  F2I.TRUNC.NTZ R0, R26 ;  /* 0x0000001a00007305 */ /* 0x000ee2000020f100 */
[----:B------:R-:W-:Y:S01]  /*2270*/  MOV R3, 0x400 ;  /* 0x0000040000037802 */ /* 0x000fe20000000f00 */
[----:B------:R-:W-:Y:S01]  /*2280*/  BSSY.RECONVERGENT B5, `(.L_x_42) ;  /* 0x000001a000057945 */ /* 0x000fe20003800200 */
[----:B------:R-:W4:Y:S05]  /*2290*/  S2R R2, SR_CgaCtaId ;  /* 0x0000000000027919 */ /* 0x000f2a0000008800 */
[----:B------:R-:W5:Y:S01]  /*22a0*/  MUFU.RCP R33, R22 ;  /* 0x0000001600217308 */ /* 0x000f620000001000 */
[----:B0-----:R-:W-:-:S05]  /*22b0*/  VIADD R4, R6, 0x1 ;  /* 0x0000000106047836 */ /* 0x001fca0000000000 */
[----:B------:R-:W-:Y:S02]  /*22c0*/  I2FP.F32.U32 R25, R4 ;  /* 0x0000000400197245 */ /* 0x000fe40000201000 */
[----:B---3--:R-:W-:-:S03]  /*22d0*/  I2FP.F32.S32 R31, R0 ;  /* 0x00000000001f7245 */ /* 0x008fc60000201400 */
[----:B------:R-:W-:Y:S02]  /*22e0*/  FADD R25, R12, -R25 ;  /* 0x800000190c197221 */ /* 0x000fe40000000000 */
[----:B------:R-:W-:Y:S02]  /*22f0*/  FADD R31, R26, -R31 ;  /* 0x8000001f1a1f7221 */ /* 0x000fe40000000000 */
[----:B-1----:R-:W-:Y:S01]  /*2300*/  FADD R25, R25, UR5 ;  /* 0x0000000519197e21 */ /* 0x002fe20008000000 */
[----:B-----5:R-:W-:-:S03]  /*2310*/  FFMA R28, R33, -R22, 1 ;  /* 0x3f800000211c7423 */ /* 0x020fc60000000816 */
[----:B------:R-:W0:Y:S01]  /*2320*/  FCHK P1, R25, R22 ;  /* 0x0000001619007302 */ /* 0x000e220000020000 */
[----:B----4-:R-:W-:-:S04]  /*2330*/  LEA R3, R2, R3, 0x18 ;  /* 0x0000000302037211 */ /* 0x010fc800078ec0ff */
[----:B------:R-:W-:Y:S01]  /*2340*/  LEA R27, R0, R3, 0x2 ;  /* 0x00000003001b7211 */ /* 0x000fe200078e10ff */
[----:B------:R-:W-:-:S04]  /*2350*/  FFMA R0, R33, R28, R33 ;  /* 0x0000001c21007223 */ /* 0x000fc80000000021 */
[----:B------:R-:W-:Y:S04]  /*2360*/  LDS R2, [R27] ;  /* 0x000000001b027984 */ /* 0x000fe80000000800 */
[----:B------:R1:W3:Y:S02]  /*2370*/  LDS R29, [R27+0x4] ;  /* 0x000004001b1d7984 */ /* 0x0002e40000000800 */
[----:B-1----:R-:W-:-:S04]  /*2380*/  FFMA R27, R0, R25, RZ ;  /* 0x00000019001b7223 */ /* 0x002fc800000000ff */
[----:B------:R-:W-:-:S04]  /*2390*/  FFMA R26, R27, -R22, R25 ;  /* 0x800000161b1a7223 */ /* 0x000fc80000000019 */
[----:B------:R-:W-:Y:S01]  /*23a0*/  FFMA R0, R0, R26, R27 ;  /* 0x0000001a00007223 */ /* 0x000fe2000000001b */
[----:B---3--:R-:W-:-:S04]  /*23b0*/  FADD R29, -R2, R29 ;  /* 0x0000001d021d7221 */ /* 0x008fc80000000100 */
[----:B------:R-:W-:-:S04]  /*23c0*/  FFMA R29, R31, R29, R2 ;  /* 0x0000001d1f1d7223 */ /* 0x000fc80000000002 */
[----:B--2---:R-:W-:Y:S01]  /*23d0*/  FFMA R30, R29, R5, R30 ;  /* 0x000000051d1e7223 */ /* 0x004fe2000000001e */
[----:B0-----:R-:W-:Y:S06]  /*23e0*/  @!P1 BRA `(.L_x_43) ;  /* 0x00000000000c9947 */ /* 0x001fec0003800000 */
[----:B------:R-:W-:Y:S02]  /*23f0*/  MOV R0, R25 ;  /* 0x0000001900007202 */ /* 0x000fe40000000f00 */
[----:B------:R-:W-:-:S07]  /*2400*/  MOV R26, 0x2420 ;  /* 0x00002420001a7802 */ /* 0x000fce0000000f00 */
[----:B------:R-:W-:Y:S05]  /*2410*/  CALL.REL.NOINC `($__internal_2_$__cuda_sm3x_div_rn_noftz_f32_slowpath) ;  /* 0x0000004000847944 */ /* 0x000fea0003c00000 */
.L_x_43:
[----:B------:R-:W-:Y:S05]  /*2420*/  BSYNC.RECONVERGENT B5 ;  /* 0x0000000000057941 */ /* 0x000fea0003800200 */
.L_x_42:
[----:B------:R-:W0:Y:S01]  /*2430*/  LDCU.64 UR6, c[0x0][0x398] ;  /* 0x00007300ff0677ac */ /* 0x000e220008000a00 */
[----:B------:R-:W-:-:S05]  /*2440*/  IADD3 R2, P1, PT, R9, R4, RZ ;  /* 0x0000000409027210 */ /* 0x000fca0007f3e0ff */
[----:B------:R-:W-:Y:S01]  /*2450*/  IMAD.X R5, RZ, RZ, R8, P1 ;  /* 0x000000ffff057224 */ /* 0x000fe200008e0608 */
[----:B0-----:R-:W-:-:S04]  /*2460*/  LEA R4, P1, R2, UR6, 0x2 ;  /* 0x0000000602047c11 */ /* 0x001fc8000f8210ff */
[----:B------:R-:W-:-:S05]  /*2470*/  LEA.HI.X R5, R2, UR7, R5, 0x2, P1 ;  /* 0x0000000702057c11 */ /* 0x000fca00088f1405 */
[----:B------:R-:W2:Y:S01]  /*2480*/  LDG.E R4, desc[UR8][R4.64] ;  /* 0x0000000804047981 */ /* 0x000ea2000c1e1900 */
[----:B------:R-:W-:Y:S01]  /*2490*/  FMUL R0, R0, 1000 ;  /* 0x447a000000007820 */ /* 0x000fe20000400000 */
[----:B------:R-:W-:-:S03]  /*24a0*/  VIADD R6, R6, 0x2 ;  /* 0x0000000206067836 */ /* 0x000fc60000000000 */
[----:B------:R-:W0:Y:S02]  /*24b0*/  F2I.TRUNC.NTZ R2, R0 ;  /* 0x0000000000027305 */ /* 0x000e24000020f100 */
[----:B0-----:R-:W-:Y:S02]  /*24c0*/  LEA R3, R2, R3, 0x2 ;  /* 0x0000000302037211 */ /* 0x001fe400078e10ff */
[----:B------:R-:W-:-:S03]  /*24d0*/  I2FP.F32.S32 R27, R2 ;  /* 0x00000002001b7245 */ /* 0x000fc60000201400 */
[----:B------:R-:W-:Y:S02]  /*24e0*/  LDS R25, [R3] ;  /* 0x0000000003197984 */ /* 0x000fe40000000800 */
[----:B------:R-:W-:Y:S02]  /*24f0*/  FADD R2, R0, -R27 ;  /* 0x8000001b00027221 */ /* 0x000fe40000000000 */
[----:B------:R-:W0:Y:S02]  /*2500*/  LDS R26, [R3+0x4] ;  /* 0x00000400031a7984 */ /* 0x000e240000000800 */
[----:B0-----:R-:W-:-:S04]  /*2510*/  FADD R26, -R25, R26 ;  /* 0x0000001a191a7221 */ /* 0x001fc80000000100 */
[----:B------:R-:W-:-:S04]  /*2520*/  FFMA R25, R2, R26, R25 ;  /* 0x0000001a02197223 */ /* 0x000fc80000000019 */
[----:B--2---:R-:W-:-:S07]  /*2530*/  FFMA R30, R25, R4, R30 ;  /* 0x00000004191e7223 */ /* 0x004fce000000001e */
.L_x_39:
[----:B------:R-:W-:Y:S05]  /*2540*/  BSYNC.RECONVERGENT B4 ;  /* 0x0000000000047941 */ /* 0x000fea0003800200 */
.L_x_38:
[----:B------:R-:W-:-:S04]  /*2550*/  LOP3.LUT R7, R7, 0x1, RZ, 0xc0, !PT ;  /* 0x0000000107077812 */ /* 0x000fc800078ec0ff */
[----:B------:R-:W-:-:S13]  /*2560*/  ISETP.NE.U32.AND P1, PT, R7, 0x1, PT ;  /* 0x000000010700780c */ /* 0x000fda0003f25070 */
[----:B------:R-:W-:Y:S05]  /*2570*/  @P1 BRA `(.L_x_25) ;  /* 0x0000000000901947 */ /* 0x000fea0003800000 */
        /* <DEDUP_REMOVED lines=16> */
.L_x_45:
[----:B------:R-:W-:Y:S05]  /*2680*/  BSYNC.RECONVERGENT B4 ;  /* 0x0000000000047941 */ /* 0x000fea0003800200 */
.L_x_44:
[----:B------:R-:W0:Y:S01]  /*2690*/  LDCU.64 UR6, c[0x0][0x398] ;  /* 0x00007300ff0677ac */ /* 0x000e220008000a00 */
[----:B------:R-:W-:-:S05]  /*26a0*/  IADD3 R3, P1, PT, R9, R6, RZ ;  /* 0x0000000609037210 */ /* 0x000fca0007f3e0ff */
[----:B------:R-:W-:Y:S01]  /*26b0*/  IMAD.X R4, RZ, RZ, R8, P1 ;  /* 0x000000ffff047224 */ /* 0x000fe200008e0608 */
[----:B0-----:R-:W-:-:S04]  /*26c0*/  LEA R2, P1, R3, UR6, 0x2 ;  /* 0x0000000603027c11 */ /* 0x001fc8000f8210ff */
[----:B------:R-:W-:-:S05]  /*26d0*/  LEA.HI.X R3, R3, UR7, R4, 0x2, P1 ;  /* 0x0000000703037c11 */ /* 0x000fca00088f1404 */
[----:B------:R-:W2:Y:S01]  /*26e0*/  LDG.E R2, desc[UR8][R2.64] ;  /* 0x0000000802027981 */ /* 0x000ea2000c1e1900 */
[----:B------:R-:W0:Y:S01]  /*26f0*/  S2UR UR6, SR_CgaCtaId ;  /* 0x00000000000679c3 */ /* 0x000e220000008800 */
[----:B------:R-:W-:Y:S01]  /*2700*/  FMUL R0, R0, 1000 ;  /* 0x447a000000007820 */ /* 0x000fe20000400000 */
[----:B------:R-:W-:-:S03]  /*2710*/  UMOV UR5, 0x400 ;  /* 0x0000040000057882 */ /* 0x000fc60000000000 */
[----:B------:R-:W1:Y:S02]  /*2720*/  F2I.TRUNC.NTZ R4, R0 ;  /* 0x0000000000047305 */ /* 0x000e64000020f100 */
[----:B-1----:R-:W-:Y:S01]  /*2730*/  I2FP.F32.S32 R25, R4 ;  /* 0x0000000400197245 */ /* 0x002fe20000201400 */
[----:B0-----:R-:W-:-:S04]  /*2740*/  ULEA UR5, UR6, UR5, 0x18 ;  /* 0x0000000506057291 */ /* 0x001fc8000f8ec0ff */
[----:B------:R-:W-:Y:S02]  /*2750*/  FADD R25, R0, -R25 ;  /* 0x8000001900197221 */ /* 0x000fe40000000000 */
[----:B------:R-:W-:-:S05]  /*2760*/  LEA R5, R4, UR5, 0x2 ;  /* 0x0000000504057c11 */ /* 0x000fca000f8e10ff */
[----:B------:R-:W-:Y:S04]  /*2770*/  LDS R6, [R5] ;  /* 0x0000000005067984 */ /* 0x000fe80000000800 */
[----:B------:R-:W0:Y:S02]  /*2780*/  LDS R7, [R5+0x4] ;  /* 0x0000040005077984 */ /* 0x000e240000000800 */
[----:B0-----:R-:W-:-:S04]  /*2790*/  FADD R7, -R6, R7 ;  /* 0x0000000706077221 */ /* 0x001fc80000000100 */
[----:B------:R-:W-:-:S04]  /*27a0*/  FFMA R7, R25, R7, R6 ;  /* 0x0000000719077223 */ /* 0x000fc80000000006 */
[----:B--2---:R-:W-:-:S07]  /*27b0*/  FFMA R30, R7, R2, R30 ;  /* 0x00000002071e7223 */ /* 0x004fce000000001e */
.L_x_25:
[----:B------:R-:W-:Y:S05]  /*27c0*/  BSYNC.RECONVERGENT B3 ;  /* 0x0000000000037941 */ /* 0x000fea0003800200 */
.L_x_24:
[----:B------:R-:W-:Y:S01]  /*27d0*/  BSSY.RECONVERGENT B3, `(.L_x_46) ;  /* 0x0000110000037945 */ /* 0x000fe20003800200 */
[----:B------:R-:W-:Y:S02]  /*27e0*/  HFMA2 R4, -RZ, RZ, 0, 0 ;  /* 0x00000000ff047431 */ /* 0x000fe400000001ff */
[----:B------:R-:W-:Y:S01]  /*27f0*/  FFMA R17, R15, R30, R17 ;  /* 0x0000001e0f117223 */ /* 0x000fe20000000011 */
[----:B------:R-:W-:Y:S06]  /*2800*/  @P0 BRA `(.L_x_47) ;  /* 0x0000001000300947 */ /* 0x000fec0003800000 */
[----:B------:R-:W-:Y:S01]  /*2810*/  IMAD.IADD R5, R11, 0x1, -R10 ;  /* 0x000000010b057824 */ /* 0x000fe200078e0a0a */
[----:B------:R-:W-:Y:S01]  /*2820*/  BSSY.RECONVERGENT B4, `(.L_x_48) ;  /* 0x0000096000047945 */ /* 0x000fe20003800200 */
[----:B------:R-:W-:-:S03]  /*2830*/  MOV R4, RZ ;  /* 0x000000ff00047202 */ /* 0x000fc60000000f00 */
[C---:B------:R-:W-:Y:S01]  /*2840*/  ISETP.GE.U32.AND P0, PT, R5.reuse, 0x3, PT ;  /* 0x000000030500780c */ /* 0x040fe20003f06070 */
[----:B------:R-:W-:-:S12]  /*2850*/  VIADD R5, R5, 0x1 ;  /* 0x0000000105057836 */ /* 0x000fd80000000000 */
[----:B------:R-:W-:Y:S05]  /*2860*/  @!P0 BRA `(.L_x_49) ;  /* 0x0000000800448947 */ /* 0x000fea0003800000 */
[----:B------:R-:W-:Y:S01]  /*2870*/  MOV R7, RZ ;  /* 0x000000ff00077202 */ /* 0x000fe20000000f00 */
[----:B------:R-:W-:-:S07]  /*2880*/  IMAD.MOV.U32 R4, RZ, RZ, RZ ;  /* 0x000000ffff047224 */ /* 0x000fce00078e00ff */
.L_x_58:
        /* <DEDUP_REMOVED lines=15> */
[----:B------:R-:W-:-:S07]  /*2980*/  MOV R2, R0 ;  /* 0x0000000000027202 */ /* 0x000fce0000000f00 */
.L_x_51:
[----:B------:R-:W-:Y:S05]  /*2990*/  BSYNC.RECONVERGENT B5 ;  /* 0x0000000000057941 */ /* 0x000fea0003800200 */
.L_x_50:
[----:B------:R-:W0:Y:S01]  /*29a0*/  LDCU.64 UR6, c[0x0][0x3a0] ;  /* 0x00007400ff0677ac */ /* 0x000e220008000a00 */
[----:B------:R-:W-:Y:S01]  /*29b0*/  IADD3 R0, P0, PT, R9, R10, RZ ;  /* 0x0000000a09007210 */ /* 0x000fe20007f1e0ff */
[----:B------:R-:W1:Y:S01]  /*29c0*/  S2R R6, SR_CgaCtaId ;  /* 0x0000000000067919 */ /* 0x000e620000008800 */
[----:B------:R-:W-:Y:S01]  /*29d0*/  FMUL R11, R2, 1000 ;  /* 0x447a0000020b7820 */ /* 0x000fe20000400000 */
[----:B------:R-:W2:Y:S02]  /*29e0*/  LDCU UR5, c[0x0][0x3f8] ;  /* 0x00007f00ff0577ac */ /* 0x000ea40008000800 */
[----:B------:R-:W-:Y:S01]  /*29f0*/  IMAD.X R3, RZ, RZ, R8, P0 ;  /* 0x000000ffff037224 */ /* 0x000fe200000e0608 */
[----:B0-----:R-:W-:-:S04]  /*2a00*/  LEA R26, P0, R0, UR6, 0x2 ;  /* 0x00000006001a7c11 */ /* 0x001fc8000f8010ff */
[----:B------:R-:W-:-:S06]  /*2a10*/  LEA.HI.X R27, R0, UR7, R3, 0x2, P0 ;  /* 0x00000007001b7c11 */ /* 0x000fcc00080f1403 */
[----:B------:R0:W3:Y:S01]  /*2a20*/  LDG.E R27, desc[UR8][R26.64] ;  /* 0x000000081a1b7981 */ /* 0x0000e2000c1e1900 */
[----:B------:R-:W4:Y:S01]  /*2a30*/  F2I.TRUNC.NTZ R0, R11 ;  /* 0x0000000b00007305 */ /* 0x000f22000020f100 */
[----:B------:R-:W-:Y:S01]  /*2a40*/  MOV R3, 0x400 ;  /* 0x0000040000037802 */ /* 0x000fe20000000f00 */
[----:B------:R-:W-:Y:S03]  /*2a50*/  BSSY.RECONVERGENT B5, `(.L_x_52) ;  /* 0x0000019000057945 */ /* 0x000fe60003800200 */
[----:B-1----:R-:W-:Y:S01]  /*2a60*/  LEA R3, R6, R3, 0x18 ;  /* 0x0000000306037211 */ /* 0x002fe200078ec0ff */
[----:B------:R-:W-:Y:S02]  /*2a70*/  VIADD R6, R10, 0x1 ;  /* 0x000000010a067836 */ /* 0x000fe40000000000 */
[----:B------:R-:W1:Y:S03]  /*2a80*/  MUFU.RCP R33, R22 ;  /* 0x0000001600217308 */ /* 0x000e660000001000 */
[----:B------:R-:W-:-:S02]  /*2a90*/  I2FP.F32.U32 R31, R6 ;  /* 0x00000006001f7245 */ /* 0x000fc40000201000 */
[----:B----4-:R-:W-:-:S03]  /*2aa0*/  LEA R25, R0, R3, 0x2 ;  /* 0x0000000300197211 */ /* 0x010fc600078e10ff */
[----:B------:R-:W-:Y:S01]  /*2ab0*/  FADD R31, R12, -R31 ;  /* 0x8000001f0c1f7221 */ /* 0x000fe20000000000 */
[----:B0-----:R-:W-:Y:S01]  /*2ac0*/  I2FP.F32.S32 R26, R0 ;  /* 0x00000000001a7245 */ /* 0x001fe20000201400 */
[----:B------:R-:W-:Y:S02]  /*2ad0*/  LDS R2, [R25] ;  /* 0x0000000019027984 */ /* 0x000fe40000000800 */
[----:B--2---:R-:W-:Y:S02]  /*2ae0*/  FADD R0, R31, UR5 ;  /* 0x000000051f007e21 */ /* 0x004fe40008000000 */
[----:B------:R-:W-:Y:S01]  /*2af0*/  FADD R11, R11, -R26 ;  /* 0x8000001a0b0b7221 */ /* 0x000fe20000000000 */
[----:B------:R0:W2:Y:S01]  /*2b00*/  LDS R29, [R25+0x4] ;  /* 0x00000400191d7984 */ /* 0x0000a20000000800 */
[----:B------:R-:W4:Y:S01]  /*2b10*/  FCHK P0, R0, R22 ;  /* 0x0000001600007302 */ /* 0x000f220000000000 */
[----:B-1----:R-:W-:-:S04]  /*2b20*/  FFMA R28, R33, -R22, 1 ;  /* 0x3f800000211c7423 */ /* 0x002fc80000000816 */
[----:B------:R-:W-:-:S04]  /*2b30*/  FFMA R33, R33, R28, R33 ;  /* 0x0000001c21217223 */ /* 0x000fc80000000021 */
[----:B0-----:R-:W-:-:S04]  /*2b40*/  FFMA R25, R0, R33, RZ ;  /* 0x0000002100197223 */ /* 0x001fc800000000ff */
[----:B------:R-:W-:-:S04]  /*2b50*/  FFMA R26, R25, -R22, R0 ;  /* 0x80000016191a7223 */ /* 0x000fc80000000000 */
[----:B------:R-:W-:Y:S01]  /*2b60*/  FFMA R25, R26, R33, R25 ;  /* 0x000000211a197223 */ /* 0x000fe20000000019 */
[----:B--2---:R-:W-:-:S04]  /*2b70*/  FADD R29, -R2, R29 ;  /* 0x0000001d021d7221 */ /* 0x004fc80000000100 */
[----:B------:R-:W-:-:S04]  /*2b80*/  FFMA R11, R11, R29, R2 ;  /* 0x0000001d0b0b7223 */ /* 0x000fc80000000002 */
[----:B---3--:R-:W-:Y:S01]  /*2b90*/  FFMA R4, R11, R27, R4 ;  /* 0x0000001b0b047223 */ /* 0x008fe20000000004 */
[----:B----4-:R-:W-:Y:S06]  /*2ba0*/  @!P0 BRA `(.L_x_53) ;  /* 0x00000000000c8947 */ /* 0x010fec0003800000 */
[----:B------:R-:W-:-:S07]  /*2bb0*/  MOV R26, 0x2bd0 ;  /* 0x00002bd0001a7802 */ /* 0x000fce0000000f00 */
[----:B------:R-:W-:Y:S05]  /*2bc0*/  CALL.REL.NOINC `($__internal_2_$__cuda_sm3x_div_rn_noftz_f32_slowpath) ;  /* 0x0000003800987944 */ /* 0x000fea0003c00000 */
[----:B------:R-:W-:-:S07]  /*2bd0*/  MOV R25, R0 ;  /* 0x0000000000197202 */ /* 0x000fce0000000f00 */
.L_x_53:
[----:B------:R-:W-:Y:S05]  /*2be0*/  BSYNC.RECONVERGENT B5 ;  /* 0x0000000000057941 */ /* 0x000fea0003800200 */
.L_x_52:
        /* <DEDUP_REMOVED lines=9> */
[----:B------:R-:W-:Y:S01]  /*2c80*/  VIADD R6, R10, 0x2 ;  /* 0x000000020a067836 */ /* 0x000fe20000000000 */
[----:B------:R-:W-:Y:S04]  /*2c90*/  BSSY.RECONVERGENT B5, `(.L_x_54) ;  /* 0x0000017000057945 */ /* 0x000fe80003800200 */
[----:B------:R-:W-:Y:S02]  /*2ca0*/  I2FP.F32.U32 R31, R6 ;  /* 0x00000006001f7245 */ /* 0x000fe40000201000 */
[----:B------:R-:W4:Y:S03]  /*2cb0*/  MUFU.RCP R33, R22 ;  /* 0x0000001600217308 */ /* 0x000f260000001000 */
[----:B------:R-:W-:Y:S01]  /*2cc0*/  FADD R31, R12, -R31 ;  /* 0x8000001f0c1f7221 */ /* 0x000fe20000000000 */
[----:B---3--:R-:W-:-:S02]  /*2cd0*/  LEA R11, R0, R3, 0x2 ;  /* 0x00000003000b7211 */ /* 0x008fc400078e10ff */
[----:B0-----:R-:W-:Y:S01]  /*2ce0*/  I2FP.F32.S32 R26, R0 ;  /* 0x00000000001a7245 */ /* 0x001fe20000201400 */
[----:B-1----:R-:W-:Y:S02]  /*2cf0*/  FADD R0, R31, UR5 ;  /* 0x000000051f007e21 */ /* 0x002fe40008000000 */
[----:B------:R-:W-:Y:S02]  /*2d00*/  LDS R2, [R11] ;  /* 0x000000000b027984 */ /* 0x000fe40000000800 */
[----:B------:R-:W0:Y:S01]  /*2d10*/  FCHK P0, R0, R22 ;  /* 0x0000001600007302 */ /* 0x000e220000000000 */
[----:B------:R-:W-:Y:S01]  /*2d20*/  FADD R25, R25, -R26 ;  /* 0x8000001a19197221 */ /* 0x000fe20000000000 */
[----:B------:R1:W3:Y:S01]  /*2d30*/  LDS R29, [R11+0x4] ;  /* 0x000004000b1d7984 */ /* 0x0002e20000000800 */
[----:B----4-:R-:W-:-:S04]  /*2d40*/  FFMA R28, R33, -R22, 1 ;  /* 0x3f800000211c7423 */ /* 0x010fc80000000816 */
[----:B------:R-:W-:-:S04]  /*2d50*/  FFMA R33, R33, R28, R33 ;  /* 0x0000001c21217223 */ /* 0x000fc80000000021 */
[----:B-1----:R-:W-:-:S04]  /*2d60*/  FFMA R11, R0, R33, RZ ;  /* 0x00000021000b7223 */ /* 0x002fc800000000ff */
[----:B------:R-:W-:-:S04]  /*2d70*/  FFMA R26, R11, -R22, R0 ;  /* 0x800000160b1a7223 */ /* 0x000fc80000000000 */
[----:B------:R-:W-:Y:S01]  /*2d80*/  FFMA R11, R26, R33, R11 ;  /* 0x000000211a0b7223 */ /* 0x000fe2000000000b */
[----:B---3--:R-:W-:-:S04]  /*2d90*/  FADD R29, -R2, R29 ;  /* 0x0000001d021d7221 */ /* 0x008fc80000000100 */
[----:B------:R-:W-:-:S04]  /*2da0*/  FFMA R25, R25, R29, R2 ;  /* 0x0000001d19197223 */ /* 0x000fc80000000002 */
[----:B--2---:R-:W-:Y:S01]  /*2db0*/  FFMA R4, R25, R27, R4 ;  /* 0x0000001b19047223 */ /* 0x004fe20000000004 */
[----:B0-----:R-:W-:Y:S06]  /*2dc0*/  @!P0 BRA `(.L_x_55) ;  /* 0x00000000000c8947 */ /* 0x001fec0003800000 */
[----:B------:R-:W-:-:S07]  /*2dd0*/  MOV R26, 0x2df0 ;  /* 0x00002df0001a7802 */ /* 0x000fce0000000f00 */
[----:B------:R-:W-:Y:S05]  /*2de0*/  CALL.REL.NOINC `($__internal_2_$__cuda_sm3x_div_rn_noftz_f32_slowpath) ;  /* 0x0000003800107944 */ /* 0x000fea0003c00000 */
[----:B------:R-:W-:-:S07]  /*2df0*/  MOV R11, R0 ;  /* 0x00000000000b7202 */ /* 0x000fce0000000f00 */
.L_x_55:
[----:B------:R-:W-:Y:S05]  /*2e00*/  BSYNC.RECONVERGENT B5 ;  /* 0x0000000000057941 */ /* 0x000fea0003800200 */
.L_x_54:
        /* <DEDUP_REMOVED lines=33> */
.L_x_57:
[----:B------:R-:W-:Y:S05]  /*3020*/  BSYNC.RECONVERGENT B5 ;  /* 0x0000000000057941 */ /* 0x000fea0003800200 */
.L_x_56:
        /* <DEDUP_REMOVED lines=8> */
[----:B------:R-:W-:Y:S02]  /*30b0*/  LOP3.LUT R6, R5, 0xfffffffc, RZ, 0xc0, !PT ;  /* 0xfffffffc05067812 */ /* 0x000fe400078ec0ff */
[----:B------:R-:W0:Y:S01]  /*30c0*/  F2I.TRUNC.NTZ R0, R25 ;  /* 0x0000001900007305 */ /* 0x000e22000020f100 */
[----:B------:R-:W-:Y:S02]  /*30d0*/  IADD3 R10, PT, PT, R10, 0x4, RZ ;  /* 0x000000040a0a7810 */ /* 0x000fe40007ffe0ff */
[----:B------:R-:W-:Y:S02]  /*30e0*/  ISETP.NE.AND P0, PT, R7, R6, PT ;  /* 0x000000060700720c */ /* 0x000fe40003f05270 */
[----:B0-----:R-:W-:-:S02]  /*30f0*/  LEA R3, R0, R3, 0x2 ;  /* 0x0000000300037211 */ /* 0x001fc400078e10ff */
        /* <DEDUP_REMOVED lines=8> */
.L_x_49:
[----:B------:R-:W-:Y:S05]  /*3180*/  BSYNC.RECONVERGENT B4 ;  /* 0x0000000000047941 */ /* 0x000fea0003800200 */
.L_x_48:
[----:B------:R-:W-:-:S13]  /*3190*/  LOP3.LUT P0, R0, R5, 0x3, RZ, 0xc0, !PT ;  /* 0x0000000305007812 */ /* 0x000fda000780c0ff */
[----:B------:R-:W-:Y:S05]  /*31a0*/  @!P0 BRA `(.L_x_47) ;  /* 0x0000000400c88947 */ /* 0x000fea0003800000 */
[----:B------:R-:W-:Y:S01]  /*31b0*/  ISETP.NE.AND P0, PT, R0, 0x1, PT ;  /* 0x000000010000780c */ /* 0x000fe20003f05270 */
[----:B------:R-:W-:-:S12]  /*31c0*/  BSSY.RECONVERGENT B4, `(.L_x_59) ;  /* 0x0000049000047945 */ /* 0x000fd80003800200 */
        /* <DEDUP_REMOVED lines=17> */
.L_x_62:
[----:B------:R-:W-:Y:S05]  /*32e0*/  BSYNC.RECONVERGENT B5 ;  /* 0x0000000000057941 */ /* 0x000fea0003800200 */
.L_x_61:
        /* <DEDUP_REMOVED lines=12> */
[----:B-1----:R-:W-:-:S03]  /*33b0*/  LEA R3, R26, R3, 0x18 ;  /* 0x000000031a037211 */ /* 0x002fc600078ec0ff */
[----:B------:R-:W1:Y:S01]  /*33c0*/  MUFU.RCP R29, R22 ;  /* 0x00000016001d7308 */ /* 0x000e620000001000 */
[----:B0-----:R-:W-:-:S04]  /*33d0*/  IADD3 R6, PT, PT, R10, 0x1, RZ ;  /* 0x000000010a067810 */ /* 0x001fc80007ffe0ff */
[----:B------:R-:W-:Y:S01]  /*33e0*/  I2FP.F32.U32 R27, R6 ;  /* 0x00000006001b7245 */ /* 0x000fe20000201000 */
[----:B----4-:R-:W-:-:S04]  /*33f0*/  IMAD R11, R0, 0x4, R3 ;  /* 0x00000004000b7824 */ /* 0x010fc800078e0203 */
[----:B------:R-:W-:Y:S01]  /*3400*/  FADD R28, R12, -R27 ;  /* 0x8000001b0c1c7221 */ /* 0x000fe20000000000 */
[----:B------:R-:W-:Y:S01]  /*3410*/  I2FP.F32.S32 R27, R0 ;  /* 0x00000000001b7245 */ /* 0x000fe20000201400 */
[----:B------:R-:W-:Y:S02]  /*3420*/  LDS R25, [R11] ;  /* 0x000000000b197984 */ /* 0x000fe40000000800 */
[----:B--2---:R-:W-:Y:S02]  /*3430*/  FADD R0, R28, UR5 ;  /* 0x000000051c007e21 */ /* 0x004fe40008000000 */
[----:B------:R0:W2:Y:S01]  /*3440*/  LDS R26, [R11+0x4] ;  /* 0x000004000b1a7984 */ /* 0x0000a20000000800 */
[C---:B-1----:R-:W-:Y:S01]  /*3450*/  FFMA R30, R29.reuse, -R22, 1 ;  /* 0x3f8000001d1e7423 */ /* 0x042fe20000000816 */
[----:B------:R-:W1:Y:S01]  /*3460*/  FCHK P0, R0, R22 ;  /* 0x0000001600007302 */ /* 0x000e620000000000 */
[----:B------:R-:W-:Y:S02]  /*3470*/  FADD R2, R2, -R27 ;  /* 0x8000001b02027221 */ /* 0x000fe40000000000 */
[----:B------:R-:W-:-:S04]  /*3480*/  FFMA R29, R29, R30, R29 ;  /* 0x0000001e1d1d7223 */ /* 0x000fc8000000001d */
[----:B0-----:R-:W-:-:S04]  /*3490*/  FFMA R11, R0, R29, RZ ;  /* 0x0000001d000b7223 */ /* 0x001fc800000000ff */
[----:B------:R-:W-:-:S04]  /*34a0*/  FFMA R28, R11, -R22, R0 ;  /* 0x800000160b1c7223 */ /* 0x000fc80000000000 */
[----:B------:R-:W-:Y:S01]  /*34b0*/  FFMA R11, R28, R29, R11 ;  /* 0x0000001d1c0b7223 */ /* 0x000fe2000000000b */
[----:B--2---:R-:W-:-:S04]  /*34c0*/  FADD R26, -R25, R26 ;  /* 0x0000001a191a7221 */ /* 0x004fc80000000100 */
[----:B------:R-:W-:-:S04]  /*34d0*/  FFMA R25, R2, R26, R25 ;  /* 0x0000001a02197223 */ /* 0x000fc80000000019 */
[----:B---3--:R-:W-:Y:S01]  /*34e0*/  FFMA R4, R25, R7, R4 ;  /* 0x0000000719047223 */ /* 0x008fe20000000004 */
[----:B-1----:R-:W-:Y:S06]  /*34f0*/  @!P0 BRA `(.L_x_64) ;  /* 0x00000000000c8947 */ /* 0x002fec0003800000 */
[----:B------:R-:W-:-:S07]  /*3500*/  MOV R26, 0x3520 ;  /* 0x00003520001a7802 */ /* 0x000fce0000000f00 */
[----:B------:R-:W-:Y:S05]  /*3510*/  CALL.REL.NOINC `($__internal_2_$__cuda_sm3x_div_rn_noftz_f32_slowpath) ;  /* 0x0000003000447944 */ /* 0x000fea0003c00000 */
[----:B------:R-:W-:-:S07]  /*3520*/  IMAD.MOV.U32 R11, RZ, RZ, R0 ;  /* 0x000000ffff0b7224 */ /* 0x000fce00078e0000 */
.L_x_64:
[----:B------:R-:W-:Y:S05]  /*3530*/  BSYNC.RECONVERGENT B5 ;  /* 0x0000000000057941 */ /* 0x000fea0003800200 */
.L_x_63:
[----:B------:R-:W0:Y:S01]  /*3540*/  LDCU.64 UR6, c[0x0][0x3a0] ;  /* 0x00007400ff0677ac */ /* 0x000e220008000a00 */
[----:B------:R-:W-:-:S04]  /*3550*/  IADD3 R0, P0, PT, R9, R6, RZ ;  /* 0x0000000609007210 */ /* 0x000fc80007f1e0ff */
[----:B------:R-:W-:Y:S02]  /*3560*/  IADD3.X R7, PT, PT, RZ, R8, RZ, P0, !PT ;  /* 0x00000008ff077210 */ /* 0x000fe400007fe4ff */
[----:B0-----:R-:W-:-:S04]  /*3570*/  LEA R6, P0, R0, UR6, 0x2 ;  /* 0x0000000600067c11 */ /* 0x001fc8000f8010ff */
[----:B------:R-:W-:-:S05]  /*3580*/  LEA.HI.X R7, R0, UR7, R7, 0x2, P0 ;  /* 0x0000000700077c11 */ /* 0x000fca00080f1407 */
[----:B------:R-:W2:Y:S01]  /*3590*/  LDG.E R6, desc[UR8][R6.64] ;  /* 0x0000000806067981 */ /* 0x000ea2000c1e1900 */
[----:B------:R-:W-:Y:S01]  /*35a0*/  FMUL R11, R11, 1000 ;  /* 0x447a00000b0b7820 */ /* 0x000fe20000400000 */
[----:B------:R-:W-:-:S03]  /*35b0*/  IADD3 R10, PT, PT, R10, 0x2, RZ ;  /* 0x000000020a0a7810 */ /* 0x000fc60007ffe0ff */
[----:B------:R-:W0:Y:S02]  /*35c0*/  F2I.TRUNC.NTZ R0, R11 ;  /* 0x0000000b00007305 */ /* 0x000e24000020f100 */
[----:B0-----:R-:W-:Y:S01]  /*35d0*/  IMAD R3, R0, 0x4, R3 ;  /* 0x0000000400037824 */ /* 0x001fe200078e0203 */
[----:B------:R-:W-:-:S04]  /*35e0*/  I2FP.F32.S32 R0, R0 ;  /* 0x0000000000007245 */ /* 0x000fc80000201400 */
[----:B------:R-:W-:Y:S01]  /*35f0*/  LDS R2, [R3] ;  /* 0x0000000003027984 */ /* 0x000fe20000000800 */
[----:B------:R-:W-:-:S03]  /*3600*/  FADD R27, R11, -R0 ;  /* 0x800000000b1b7221 */ /* 0x000fc60000000000 */
[----:B------:R-:W0:Y:S02]  /*3610*/  LDS R25, [R3+0x4] ;  /* 0x0000040003197984 */ /* 0x000e240000000800 */
[----:B0-----:R-:W-:-:S04]  /*3620*/  FADD R25, -R2, R25 ;  /* 0x0000001902197221 */ /* 0x001fc80000000100 */
[----:B------:R-:W-:-:S04]  /*3630*/  FFMA R25, R27, R25, R2 ;  /* 0x000000191b197223 */ /* 0x000fc80000000002 */
[----:B--2---:R-:W-:-:S07]  /*3640*/  FFMA R4, R25, R6, R4 ;  /* 0x0000000619047223 */ /* 0x004fce0000000004 */
.L_x_60:
[----:B------:R-:W-:Y:S05]  /*3650*/  BSYNC.RECONVERGENT B4 ;  /* 0x0000000000047941 */ /* 0x000fea0003800200 */
.L_x_59:
        /* <DEDUP_REMOVED lines=19> */
.L_x_66:
[----:B------:R-:W-:Y:S05]  /*3790*/  BSYNC.RECONVERGENT B4 ;  /* 0x0000000000047941 */ /* 0x000fea0003800200 */
.L_x_65:
[----:B------:R-:W0:Y:S01]  /*37a0*/  LDCU.64 UR6, c[0x0][0x3a0] ;  /* 0x00007400ff0677ac */ /* 0x000e220008000a00 */
[----:B------:R-:W-:-:S04]  /*37b0*/  IADD3 R9, P0, PT, R9, R10, RZ ;  /* 0x0000000a09097210 */ /* 0x000fc80007f1e0ff */
[----:B------:R-:W-:Y:S02]  /*37c0*/  IADD3.X R8, PT, PT, RZ, R8, RZ, P0, !PT ;  /* 0x00000008ff087210 */ /* 0x000fe400007fe4ff */
[----:B0-----:R-:W-:-:S04]  /*37d0*/  LEA R2, P0, R9, UR6, 0x2 ;  /* 0x0000000609027c11 */ /* 0x001fc8000f8010ff */
[----:B------:R-:W-:-:S05]  /*37e0*/  LEA.HI.X R3, R9, UR7, R8, 0x2, P0 ;  /* 0x0000000709037c11 */ /* 0x000fca00080f1408 */
[----:B------:R-:W2:Y:S01]  /*37f0*/  LDG.E R2, desc[UR8][R2.64] ;  /* 0x0000000802027981 */ /* 0x000ea2000c1e1900 */
[----:B------:R-:W0:Y:S01]  /*3800*/  S2UR UR6, SR_CgaCtaId ;  /* 0x00000000000679c3 */ /* 0x000e220000008800 */
[----:B------:R-:W-:Y:S01]  /*3810*/  FMUL R5, R5, 1000 ;  /* 0x447a000005057820 */ /* 0x000fe20000400000 */
[----:B------:R-:W-:-:S03]  /*3820*/  UMOV UR5, 0x400 ;  /* 0x0000040000057882 */ /* 0x000fc60000000000 */
[----:B------:R-:W1:Y:S01]  /*3830*/  F2I.TRUNC.NTZ R0, R5 ;  /* 0x0000000500007305 */ /* 0x000e62000020f100 */
[----:B0-----:R-:W-:-:S06]  /*3840*/  ULEA UR5, UR6, UR5, 0x18 ;  /* 0x0000000506057291 */ /* 0x001fcc000f8ec0ff */
[----:B-1----:R-:W-:Y:S02]  /*3850*/  LEA R6, R0, UR5, 0x2 ;  /* 0x0000000500067c11 */ /* 0x002fe4000f8e10ff */
[----:B------:R-:W-:-:S03]  /*3860*/  I2FP.F32.S32 R0, R0 ;  /* 0x0000000000007245 */ /* 0x000fc60000201400 */
[----:B------:R-:W-:Y:S02]  /*3870*/  LDS R7, [R6] ;  /* 0x0000000006077984 */ /* 0x000fe40000000800 */
[----:B------:R-:W-:Y:S02]  /*3880*/  FADD R0, R5, -R0 ;  /* 0x8000000005007221 */ /* 0x000fe40000000000 */
[----:B------:R-:W0:Y:S02]  /*3890*/  LDS R8, [R6+0x4] ;  /* 0x0000040006087984 */ /* 0x000e240000000800 */
[----:B0-----:R-:W-:-:S04]  /*38a0*/  FADD R8, -R7, R8 ;  /* 0x0000000807087221 */ /* 0x001fc80000000100 */
[----:B------:R-:W-:-:S04]  /*38b0*/  FFMA R7, R0, R8, R7 ;  /* 0x0000000800077223 */ /* 0x000fc80000000007 */
[----:B--2---:R-:W-:-:S07]  /*38c0*/  FFMA R4, R7, R2, R4 ;  /* 0x0000000207047223 */ /* 0x004fce0000000004 */
.L_x_47:
[----:B------:R-:W-:Y:S05]  /*38d0*/  BSYNC.RECONVERGENT B3 ;  /* 0x0000000000037941 */ /* 0x000fea0003800200 */
.L_x_46:
[----:B------:R-:W-:-:S07]  /*38e0*/  FFMA R19, R15, R4, R19 ;  /* 0x000000040f137223 */ /* 0x000fce0000000013 */
.L_x_23:
[----:B------:R-:W-:Y:S05]  /*38f0*/  BSYNC.RECONVERGENT B2 ;  /* 0x0000000000027941 */ /* 0x000fea0003800200 */
.L_x_22:
[----:B------:R-:W-:Y:S01]  /*3900*/  FSETP.GEU.AND P0, PT, R16, R21, PT ;  /* 0x000000151000720b */ /* 0x000fe20003f0e000 */
[----:B------:R-:W-:-:S12]  /*3910*/  BSSY.RECONVERGENT B2, `(.L_x_67) ;  /* 0x000023b000027945 */ /* 0x000fd80003800200 */
[----:B------:R-:W-:Y:S05]  /*3920*/  @!P0 BRA `(.L_x_68) ;  /* 0x0000002000e48947 */ /* 0x000fea0003800000 */
[----:B------:R-:W0:Y:S08]  /*3930*/  LDC R5, c[0x0][0x390] ;  /* 0x0000e400ff057b82 */ /* 0x000e300000000800 */
[----:B------:R-:W0:Y:S02]  /*3940*/  LDC.64 R2, c[0x0][0x3c8] ;  /* 0x0000f200ff027b82 */ /* 0x000e240000000a00 */
[----:B0-----:R-:W-:-:S06]  /*3950*/  IMAD.WIDE R2, R5, 0x4, R2 ;  /* 0x0000000405027825 */ /* 0x001fcc00078e0202 */
[----:B------:R-:W2:Y:S02]  /*3960*/  LDG.E R3, desc[UR8][R2.64+-0x4] ;  /* 0xfffffc0802037981 */ /* 0x000ea4000c1e1900 */
[----:B--2---:R-:W-:-:S13]  /*3970*/  FSETP.GT.AND P0, PT, R16, R3, PT ;  /* 0x000000031000720b */ /* 0x004fda0003f04000 */
[----:B------:R-:W-:Y:S05]  /*3980*/  @P0 BRA `(.L_x_68) ;  /* 0x0000002000cc0947 */ /* 0x000fea0003800000 */
[----:B------:R-:W-:Y:S01]  /*3990*/  FMUL R13, R13, R20 ;  /* 0x000000140d0d7220 */ /* 0x000fe20000400000 */
[----:B------:R-:W0:Y:S01]  /*39a0*/  LDCU UR5, c[0x0][0x3f8] ;  /* 0x00007f00ff0577ac */ /* 0x000e220008000800 */
[----:B------:R-:W-:Y:S01]  /*39b0*/  IADD3 R3, PT, PT, R5, -0x1, RZ ;  /* 0xffffffff05037810 */ /* 0x000fe20007ffe0ff */
[----:B------:R-:W-:Y:S01]  /*39c0*/  IMAD R4, R18, R5, RZ ;  /* 0x0000000512047224 */ /* 0x000fe200078e02ff */
[----:B------:R-:W1:Y:S01]  /*39d0*/  F2I.TRUNC.NTZ R0, R13 ;  /* 0x0000000d00007305 */ /* 0x000e62000020f100 */
[----:B------:R-:W-:Y:S01]  /*39e0*/  BSSY.RECONVERGENT B3, `(.L_x_69) ;  /* 0x000011b000037945 */ /* 0x000fe20003800200 */
[----:B------:R-:W-:Y:S02]  /*39f0*/  IMAD.MOV.U32 R6, RZ, RZ, RZ ;  /* 0x000000ffff067224 */ /* 0x000fe400078e00ff */
[----:B------:R-:W-:Y:S02]  /*3a00*/  SHF.R.S32.HI R9, RZ, 0x1f, R4 ;  /* 0x0000001fff097819 */ /* 0x000fe40000011404 */
        /* <DEDUP_REMOVED lines=10> */
[----:B------:R-:W-:Y:S01]  /*3ab0*/  IADD3 R7, PT, PT, R8, -R15, RZ ;  /* 0x8000000f08077210 */ /* 0x000fe20007ffe0ff */
[----:B------:R-:W-:Y:S01]  /*3ac0*/  BSSY.RECONVERGENT B4, `(.L_x_71) ;  /* 0x0000098000047945 */ /* 0x000fe20003800200 */
[----:B------:R-:W-:Y:S02]  /*3ad0*/  HFMA2 R6, -RZ, RZ, 0, 0 ;  /* 0x00000000ff067431 */ /* 0x000fe400000001ff */
[----:B------:R-:W-:Y:S01]  /*3ae0*/  IMAD.MOV.U32 R11, RZ, RZ, R15 ;  /* 0x000000ffff0b7224 */ /* 0x000fe200078e000f */
[C---:B------:R-:W-:Y:S02]  /*3af0*/  ISETP.GE.U32.AND P1, PT, R7.reuse, 0x3, PT ;  /* 0x000000030700780c */ /* 0x040fe40003f26070 */
[----:B------:R-:W-:-:S11]  /*3b00*/  IADD3 R7, PT, PT, R7, 0x1, RZ ;  /* 0x0000000107077810 */ /* 0x000fd60007ffe0ff */
[----:B------:R-:W-:Y:S05]  /*3b10*/  @!P1 BRA `(.L_x_72) ;  /* 0x0000000800489947 */ /* 0x000fea0003800000 */
[----:B------:R-:W-:Y:S01]  /*3b20*/  MOV R10, RZ ;  /* 0x000000ff000a7202 */ /* 0x000fe20000000f00 */
[----:B------:R-:W-:Y:S01]  /*3b30*/  IMAD.MOV.U32 R6, RZ, RZ, RZ ;  /* 0x000000ffff067224 */ /* 0x000fe200078e00ff */
[----:B------:R-:W-:-:S07]  /*3b40*/  MOV R11, R15 ;  /* 0x0000000f000b7202 */ /* 0x000fce0000000f00 */
.L_x_81:
        /* <DEDUP_REMOVED lines=16> */
.L_x_74:
[----:B------:R-:W-:Y:S05]  /*3c50*/  BSYNC.RECONVERGENT B5 ;  /* 0x0000000000057941 */ /* 0x000fea0003800200 */
.L_x_73:
        /* <DEDUP_REMOVED lines=11> */
[----:B------:R-:W-:Y:S01]  /*3d10*/  BSSY.RECONVERGENT B5, `(.L_x_75) ;  /* 0x0000019000057945 */ /* 0x000fe20003800200 */
[----:B------:R-:W-:Y:S02]  /*3d20*/  IADD3 R5, PT, PT, R11, 0x1, RZ ;  /* 0x000000010b057810 */ /* 0x000fe40007ffe0ff */
[----:B-1----:R-:W-:-:S03]  /*3d30*/  LEA R3, R12, R3, 0x18 ;  /* 0x000000030c037211 */ /* 0x002fc600078ec0ff */
[----:B------:R-:W1:Y:S01]  /*3d40*/  MUFU.RCP R31, R22 ;  /* 0x00000016001f7308 */ /* 0x000e620000001000 */
[----:B0-----:R-:W-:-:S05]  /*3d50*/  I2FP.F32.U32 R26, R5 ;  /* 0x00000005001a7245 */ /* 0x001fca0000201000 */
[----:B------:R-:W-:Y:S01]  /*3d60*/  FADD R26, R13, -R26 ;  /* 0x8000001a0d1a7221 */ /* 0x000fe20000000000 */
[----:B----4-:R-:W-:Y:S02]  /*3d70*/  LEA R12, R0, R3, 0x2 ;  /* 0x00000003000c7211 */ /* 0x010fe400078e10ff */
[----:B------:R-:W-:Y:S01]  /*3d80*/  I2FP.F32.S32 R29, R0 ;  /* 0x00000000001d7245 */ /* 0x000fe20000201400 */
[----:B--2---:R-:W-:Y:S02]  /*3d90*/  FADD R0, R26, UR5 ;  /* 0x000000051a007e21 */ /* 0x004fe40008000000 */
[----:B------:R-:W-:Y:S02]  /*3da0*/  LDS R16, [R12] ;  /* 0x000000000c107984 */ /* 0x000fe40000000800 */
[----:B------:R-:W0:Y:S01]  /*3db0*/  FCHK P1, R0, R22 ;  /* 0x0000001600007302 */ /* 0x000e220000020000 */
[----:B------:R-:W-:Y:S01]  /*3dc0*/  FADD R29, R2, -R29 ;  /* 0x8000001d021d7221 */ /* 0x000fe20000000000 */
[----:B------:R-:W2:Y:S01]  /*3dd0*/  LDS R25, [R12+0x4] ;  /* 0x000004000c197984 */ /* 0x000ea20000000800 */
[----:B-1----:R-:W-:-:S04]  /*3de0*/  FFMA R28, R31, -R22, 1 ;  /* 0x3f8000001f1c7423 */ /* 0x002fc80000000816 */
[----:B------:R-:W-:-:S04]  /*3df0*/  FFMA R33, R31, R28, R31 ;  /* 0x0000001c1f217223 */ /* 0x000fc8000000001f */
[----:B------:R-:W-:-:S04]  /*3e00*/  FFMA R31, R0, R33, RZ ;  /* 0x00000021001f7223 */ /* 0x000fc800000000ff */
[----:B------:R-:W-:-:S04]  /*3e10*/  FFMA R2, R31, -R22, R0 ;  /* 0x800000161f027223 */ /* 0x000fc80000000000 */
[----:B------:R-:W-:Y:S01]  /*3e20*/  FFMA R2, R2, R33, R31 ;  /* 0x0000002102027223 */ /* 0x000fe2000000001f */
[----:B--2---:R-:W-:-:S04]  /*3e30*/  FADD R25, -R16, R25 ;  /* 0x0000001910197221 */ /* 0x004fc80000000100 */
[----:B------:R-:W-:-:S04]  /*3e40*/  FFMA R25, R29, R25, R16 ;  /* 0x000000191d197223 */ /* 0x000fc80000000010 */
[----:B---3--:R-:W-:Y:S01]  /*3e50*/  FFMA R6, R25, R27, R6 ;  /* 0x0000001b19067223 */ /* 0x008fe20000000006 */
[----:B0-----:R-:W-:Y:S06]  /*3e60*/  @!P1 BRA `(.L_x_76) ;  /* 0x00000000000c9947 */ /* 0x001fec0003800000 */
[----:B------:R-:W-:-:S07]  /*3e70*/  MOV R26, 0x3e90 ;  /* 0x00003e90001a7802 */ /* 0x000fce0000000f00 */
[----:B------:R-:W-:Y:S05]  /*3e80*/  CALL.REL.NOINC `($__internal_2_$__cuda_sm3x_div_rn_noftz_f32_slowpath) ;  /* 0x0000002400e87944 */ /* 0x000fea0003c00000 */
[----:B------:R-:W-:-:S07]  /*3e90*/  IMAD.MOV.U32 R2, RZ, RZ, R0 ;  /* 0x000000ffff027224 */ /* 0x000fce00078e0000 */
.L_x_76:
[----:B------:R-:W-:Y:S05]  /*3ea0*/  BSYNC.RECONVERGENT B5 ;  /* 0x0000000000057941 */ /* 0x000fea0003800200 */
.L_x_75:
        /* <DEDUP_REMOVED lines=9> */
[----:B------:R-:W-:Y:S01]  /*3f40*/  VIADD R5, R11, 0x2 ;  /* 0x000000020b057836 */ /* 0x000fe20000000000 */
[----:B------:R-:W-:Y:S04]  /*3f50*/  BSSY.RECONVERGENT B5, `(.L_x_77) ;  /* 0x0000017000057945 */ /* 0x000fe80003800200 */
[----:B------:R-:W-:Y:S02]  /*3f60*/  I2FP.F32.U32 R28, R5 ;  /* 0x00000005001c7245 */ /* 0x000fe40000201000 */
[----:B------:R-:W0:Y:S03]  /*3f70*/  MUFU.RCP R31, R22 ;  /* 0x00000016001f7308 */ /* 0x000e260000001000 */
[----:B------:R-:W-:Y:S01]  /*3f80*/  FADD R28, R13, -R28 ;  /* 0x8000001c0d1c7221 */ /* 0x000fe20000000000 */
[----:B---3--:R-:W-:-:S02]  /*3f90*/  LEA R12, R0, R3, 0x2 ;  /* 0x00000003000c7211 */ /* 0x008fc400078e10ff */
[----:B------:R-:W-:Y:S01]  /*3fa0*/  I2FP.F32.S32 R29, R0 ;  /* 0x00000000001d7245 */ /* 0x000fe20000201400 */
[----:B-1----:R-:W-:Y:S02]  /*3fb0*/  FADD R0, R28, UR5 ;  /* 0x000000051c007e21 */ /* 0x002fe40008000000 */
[----:B------:R-:W-:Y:S02]  /*3fc0*/  LDS R16, [R12] ;  /* 0x000000000c107984 */ /* 0x000fe40000000800 */
[----:B------:R-:W1:Y:S01]  /*3fd0*/  FCHK P1, R0, R22 ;  /* 0x0000001600007302 */ /* 0x000e620000020000 */
[----:B------:R-:W-:Y:S01]  /*3fe0*/  FADD R29, R2, -R29 ;  /* 0x8000001d021d7221 */ /* 0x000fe20000000000 */
[----:B------:R-:W3:Y:S01]  /*3ff0*/  LDS R25, [R12+0x4] ;  /* 0x000004000c197984 */ /* 0x000ee20000000800 */
[----:B0-----:R-:W-:-:S04]  /*4000*/  FFMA R26, R31, -R22, 1 ;  /* 0x3f8000001f1a7423 */ /* 0x001fc80000000816 */
[----:B------:R-:W-:-:S04]  /*4010*/  FFMA R33, R31, R26, R31 ;  /* 0x0000001a1f217223 */ /* 0x000fc8000000001f */
[----:B------:R-:W-:-:S04]  /*4020*/  FFMA R31, R0, R33, RZ ;  /* 0x00000021001f7223 */ /* 0x000fc800000000ff */
[----:B------:R-:W-:-:S04]  /*4030*/  FFMA R2, R31, -R22, R0 ;  /* 0x800000161f027223 */ /* 0x000fc80000000000 */
[----:B------:R-:W-:Y:S01]  /*4040*/  FFMA R2, R2, R33, R31 ;  /* 0x0000002102027223 */ /* 0x000fe2000000001f */
[----:B---3--:R-:W-:-:S04]  /*4050*/  FADD R25, -R16, R25 ;  /* 0x0000001910197221 */ /* 0x008fc80000000100 */
[----:B------:R-:W-:-:S04]  /*4060*/  FFMA R25, R29, R25, R16 ;  /* 0x000000191d197223 */ /* 0x000fc80000000010 */
[----:B--2---:R-:W-:Y:S01]  /*4070*/  FFMA R6, R25, R27, R6 ;  /* 0x0000001b19067223 */ /* 0x004fe20000000006 */
[----:B-1----:R-:W-:Y:S06]  /*4080*/  @!P1 BRA `(.L_x_78) ;  /* 0x00000000000c9947 */ /* 0x002fec0003800000 */
[----:B------:R-:W-:-:S07]  /*4090*/  MOV R26, 0x40b0 ;  /* 0x000040b0001a7802 */ /* 0x000fce0000000f00 */
[----:B------:R-:W-:Y:S05]  /*40a0*/  CALL.REL.NOINC `($__internal_2_$__cuda_sm3x_div_rn_noftz_f32_slowpath) ;  /* 0x0000002400607944 */ /* 0x000fea0003c00000 */
[----:B------:R-:W-:-:S07]  /*40b0*/  MOV R2, R0 ;  /* 0x0000000000027202 */ /* 0x000fce0000000f00 */
.L_x_78:
[----:B------:R-:W-:Y:S05]  /*40c0*/  BSYNC.RECONVERGENT B5 ;  /* 0x0000000000057941 */ /* 0x000fea0003800200 */
.L_x_77:
        /* <DEDUP_REMOVED lines=12> */
[----:B------:R-:W0:Y:S02]  /*4190*/  MUFU.RCP R31, R22 ;  /* 0x00000016001f7308 */ /* 0x000e240000001000 */
[----:B------:R-:W-:Y:S01]  /*41a0*/  FADD R28, R13, -R28 ;  /* 0x8000001c0d1c7221 */ /* 0x000fe20000000000 */
[----:B---3--:R-:W-:Y:S01]  /*41b0*/  IMAD R12, R0, 0x4, R3 ;  /* 0x00000004000c7824 */ /* 0x008fe200078e0203 */
[----:B------:R-:W-:Y:S02]  /*41c0*/  I2FP.F32.S32 R29, R0 ;  /* 0x00000000001d7245 */ /* 0x000fe40000201400 */
        /* <DEDUP_REMOVED lines=17> */
.L_x_80:
[----:B------:R-:W-:Y:S05]  /*42e0*/  BSYNC.RECONVERGENT B5 ;  /* 0x0000000000057941 */ /* 0x000fea0003800200 */
.L_x_79:
[----:B------:R-:W0:Y:S01]  /*42f0*/  LDCU.64 UR6, c[0x0][0x398] ;  /* 0x00007300ff0677ac */ /* 0x000e220008000a00 */
[----:B------:R-:W-:-:S05]  /*4300*/  IADD3 R5, P1, PT, R4, R5, RZ ;  /* 0x0000000504057210 */ /* 0x000fca0007f3e0ff */
[----:B------:R-:W-:Y:S01]  /*4310*/  IMAD.X R0, RZ, RZ, R9, P1 ;  /* 0x000000ffff007224 */ /* 0x000fe200008e0609 */
[----:B0-----:R-:W-:-:S04]  /*4320*/  LEA R26, P1, R5, UR6, 0x2 ;  /* 0x00000006051a7c11 */ /* 0x001fc8000f8210ff */
[----:B------:R-:W-:-:S05]  /*4330*/  LEA.HI.X R27, R5, UR7, R0, 0x2, P1 ;  /* 0x00000007051b7c11 */ /* 0x000fca00088f1400 */
[----:B------:R-:W2:Y:S01]  /*4340*/  LDG.E R26, desc[UR8][R26.64] ;  /* 0x000000081a1a7981 */ /* 0x000ea2000c1e1900 */
[----:B------:R-:W-:Y:S01]  /*4350*/  FMUL R2, R2, 1000 ;  /* 0x447a000002027820 */ /* 0x000fe20000400000 */
[----:B------:R-:W-:Y:S01]  /*4360*/  IADD3 R10, PT, PT, R10, 0x4, RZ ;  /* 0x000000040a0a7810 */ /* 0x000fe20007ffe0ff */
[----:B------:R-:W-:Y:S01]  /*4370*/  VIADD R11, R11, 0x4 ;  /* 0x000000040b0b7836 */ /* 0x000fe20000000000 */
[----:B------:R-:W-:Y:S01]  /*4380*/  LOP3.LUT R29, R7, 0xfffffffc, RZ, 0xc0, !PT ;  /* 0xfffffffc071d7812 */ /* 0x000fe200078ec0ff */
[----:B------:R-:W0:Y:S03]  /*4390*/  F2I.TRUNC.NTZ R0, R2 ;  /* 0x0000000200007305 */ /* 0x000e26000020f100 */
        /* <DEDUP_REMOVED lines=10> */
.L_x_72:
[----:B------:R-:W-:Y:S05]  /*4440*/  BSYNC.RECONVERGENT B4 ;  /* 0x0000000000047941 */ /* 0x000fea0003800200 */
.L_x_71:
        /* <DEDUP_REMOVED lines=21> */
.L_x_85:
[----:B------:R-:W-:Y:S05]  /*45a0*/  BSYNC.RECONVERGENT B5 ;  /* 0x0000000000057941 */ /* 0x000fea0003800200 */
.L_x_84:
        /* <DEDUP_REMOVED lines=11> */
[----:B------:R-:W-:Y:S01]  /*4660*/  BSSY.RECONVERGENT B5, `(.L_x_86) ;  /* 0x0000019000057945 */ /* 0x000fe20003800200 */
[----:B------:R-:W-:Y:S02]  /*4670*/  IADD3 R5, PT, PT, R11, 0x1, RZ ;  /* 0x000000010b057810 */ /* 0x000fe40007ffe0ff */
[----:B-1----:R-:W-:Y:S02]  /*4680*/  LEA R3, R10, R3, 0x18 ;  /* 0x000000030a037211 */ /* 0x002fe400078ec0ff */
[----:B------:R-:W-:Y:S01]  /*4690*/  I2FP.F32.U32 R16, R5 ;  /* 0x0000000500107245 */ /* 0x000fe20000201000 */
[----:B------:R-:W0:Y:S04]  /*46a0*/  MUFU.RCP R31, R22 ;  /* 0x00000016001f7308 */ /* 0x000e280000001000 */
[----:B------:R-:W-:Y:S01]  /*46b0*/  FADD R16, R13, -R16 ;  /* 0x800000100d107221 */ /* 0x000fe20000000000 */
[----:B----4-:R-:W-:Y:S01]  /*46c0*/  IMAD R10, R0, 0x4, R3 ;  /* 0x00000004000a7824 */ /* 0x010fe200078e0203 */
[----:B------:R-:W-:-:S02]  /*46d0*/  I2FP.F32.S32 R29, R0 ;  /* 0x00000000001d7245 */ /* 0x000fc40000201400 */
[----:B--2---:R-:W-:Y:S02]  /*46e0*/  FADD R0, R16, UR5 ;  /* 0x0000000510007e21 */ /* 0x004fe40008000000 */
[----:B------:R-:W-:Y:S02]  /*46f0*/  LDS R12, [R10] ;  /* 0x000000000a0c7984 */ /* 0x000fe40000000800 */
[----:B------:R-:W1:Y:S01]  /*4700*/  FCHK P1, R0, R22 ;  /* 0x0000001600007302 */ /* 0x000e620000020000 */
[----:B------:R-:W-:Y:S01]  /*4710*/  FADD R29, R2, -R29 ;  /* 0x8000001d021d7221 */ /* 0x000fe20000000000 */
[----:B------:R-:W2:Y:S01]  /*4720*/  LDS R25, [R10+0x4] ;  /* 0x000004000a197984 */ /* 0x000ea20000000800 */
[----:B0-----:R-:W-:-:S04]  /*4730*/  FFMA R26, R31, -R22, 1 ;  /* 0x3f8000001f1a7423 */ /* 0x001fc80000000816 */
[----:B------:R-:W-:-:S04]  /*4740*/  FFMA R33, R31, R26, R31 ;  /* 0x0000001a1f217223 */ /* 0x000fc8000000001f */
[----:B------:R-:W-:-:S04]  /*4750*/  FFMA R31, R0, R33, RZ ;  /* 0x00000021001f7223 */ /* 0x000fc800000000ff */
        /* <DEDUP_REMOVED lines=8> */
[----:B------:R-:W-:-:S07]  /*47e0*/  MOV R2, R0 ;  /* 0x0000000000027202 */ /* 0x000fce0000000f00 */
.L_x_87:
[----:B------:R-:W-:Y:S05]  /*47f0*/  BSYNC.RECONVERGENT B5 ;  /* 0x0000000000057941 */ /* 0x000fea0003800200 */
.L_x_86:
[----:B------:R-:W0:Y:S01]  /*4800*/  LDCU.64 UR6, c[0x0][0x398] ;  /* 0x00007300ff0677ac */ /* 0x000e220008000a00 */
[----:B------:R-:W-:-:S05]  /*4810*/  IADD3 R5, P1, PT, R4, R5, RZ ;  /* 0x0000000504057210 */ /* 0x000fca0007f3e0ff */
[----:B------:R-:W-:Y:S01]  /*4820*/  IMAD.X R0, RZ, RZ, R9, P1 ;  /* 0x000000ffff007224 */ /* 0x000fe200008e0609 */
[----:B0-----:R-:W-:-:S04]  /*4830*/  LEA R26, P1, R5, UR6, 0x2 ;  /* 0x00000006051a7c11 */ /* 0x001fc8000f8210ff */
[----:B------:R-:W-:-:S05]  /*4840*/  LEA.HI.X R27, R5, UR7, R0, 0x2, P1 ;  /* 0x00000007051b7c11 */ /* 0x000fca00088f1400 */
[----:B------:R-:W2:Y:S01]  /*4850*/  LDG.E R26, desc[UR8][R26.64] ;  /* 0x000000081a1a7981 */ /* 0x000ea2000c1e1900 */
[----:B------:R-:W-:Y:S01]  /*4860*/  FMUL R2, R2, 1000 ;  /* 0x447a000002027820 */ /* 0x000fe20000400000 */
[----:B------:R-:W-:-:S03]  /*4870*/  IADD3 R11, PT, PT, R11, 0x2, RZ ;  /* 0x000000020b0b7810 */ /* 0x000fc60007ffe0ff */
        /* <DEDUP_REMOVED lines=9> */
.L_x_83:
[----:B------:R-:W-:Y:S05]  /*4910*/  BSYNC.RECONVERGENT B4 ;  /* 0x0000000000047941 */ /* 0x000fea0003800200 */
.L_x_82:
        /* <DEDUP_REMOVED lines=19> */
.L_x_89:
[----:B------:R-:W-:Y:S05]  /*4a50*/  BSYNC.RECONVERGENT B4 ;  /* 0x0000000000047941 */ /* 0x000fea0003800200 */
.L_x_88:
        /* <DEDUP_REMOVED lines=19> */
.L_x_70:
[----:B------:R-:W-:Y:S05]  /*4b90*/  BSYNC.RECONVERGENT B3 ;  /* 0x0000000000037941 */ /* 0x000fea0003800200 */
.L_x_69:
[----:B------:R-:W-:Y:S01]  /*4ba0*/  BSSY.RECONVERGENT B3, `(.L_x_90) ;  /* 0x0000110000037945 */ /* 0x000fe20003800200 */
[----:B------:R-:W-:Y:S02]  /*4bb0*/  HFMA2 R3, -RZ, RZ, 0, 0 ;  /* 0x00000000ff037431 */ /* 0x000fe400000001ff */
[----:B------:R-:W-:Y:S01]  /*4bc0*/  FFMA R17, R14, R6, R17 ;  /* 0x000000060e117223 */ /* 0x000fe20000000011 */
[----:B------:R-:W-:Y:S06]  /*4bd0*/  @P0 BRA `(.L_x_91) ;  /* 0x0000001000300947 */ /* 0x000fec0003800000 */
[----:B------:R-:W-:Y:S01]  /*4be0*/  IMAD.IADD R6, R8, 0x1, -R15 ;  /* 0x0000000108067824 */ /* 0x000fe200078e0a0f */
[----:B------:R-:W-:Y:S01]  /*4bf0*/  BSSY.RECONVERGENT B4, `(.L_x_92) ;  /* 0x0000096000047945 */ /* 0x000fe20003800200 */
[----:B------:R-:W-:-:S03]  /*4c00*/  MOV R3, RZ ;  /* 0x000000ff00037202 */ /* 0x000fc60000000f00 */
[C---:B------:R-:W-:Y:S02]  /*4c10*/  ISETP.GE.U32.AND P0, PT, R6.reuse, 0x3, PT ;  /* 0x000000030600780c */ /* 0x040fe40003f06070 */
[----:B------:R-:W-:-:S11]  /*4c20*/  IADD3 R6, PT, PT, R6, 0x1, RZ ;  /* 0x0000000106067810 */ /* 0x000fd60007ffe0ff */
[----:B------:R-:W-:Y:S05]  /*4c30*/  @!P0 BRA `(.L_x_93) ;  /* 0x0000000800448947 */ /* 0x000fea0003800000 */
[----:B------:R-:W-:Y:S01]  /*4c40*/  IMAD.MOV.U32 R8, RZ, RZ, RZ ;  /* 0x000000ffff087224 */ /* 0x000fe200078e00ff */
[----:B------:R-:W-:-:S07]  /*4c50*/  MOV R3, RZ ;  /* 0x000000ff00037202 */ /* 0x000fce0000000f00 */
.L_x_102:
        /* <DEDUP_REMOVED lines=16> */
.L_x_95:
[----:B------:R-:W-:Y:S05]  /*4d60*/  BSYNC.RECONVERGENT B5 ;  /* 0x0000000000057941 */ /* 0x000fea0003800200 */
.L_x_94:
[----:B------:R-:W0:Y:S01]  /*4d70*/  LDCU.64 UR6, c[0x0][0x3a0] ;  /* 0x00007400ff0677ac */ /* 0x000e220008000a00 */
[----:B------:R-:W-:Y:S01]  /*4d80*/  IADD3 R0, P0, PT, R4, R15, RZ ;  /* 0x0000000f04007210 */ /* 0x000fe20007f1e0ff */
[----:B------:R-:W1:Y:S01]  /*4d90*/  S2R R12, SR_CgaCtaId ;  /* 0x00000000000c7919 */ /* 0x000e620000008800 */
[----:B------:R-:W-:Y:S01]  /*4da0*/  FMUL R2, R2, 1000 ;  /* 0x447a000002027820 */ /* 0x000fe20000400000 */
[----:B------:R-:W2:Y:S02]  /*4db0*/  LDCU UR5, c[0x0][0x3f8] ;  /* 0x00007f00ff0577ac */ /* 0x000ea40008000800 */
[----:B------:R-:W-:Y:S01]  /*4dc0*/  IMAD.X R5, RZ, RZ, R9, P0 ;  /* 0x000000ffff057224 */ /* 0x000fe200000e0609 */
[----:B0-----:R-:W-:-:S04]  /*4dd0*/  LEA R10, P0, R0, UR6, 0x2 ;  /* 0x00000006000a7c11 */ /* 0x001fc8000f8010ff */
[----:B------:R-:W-:-:S05]  /*4de0*/  LEA.HI.X R11, R0, UR7, R5, 0x2, P0 ;  /* 0x00000007000b7c11 */ /* 0x000fca00080f1405 */
[----:B------:R0:W3:Y:S01]  /*4df0*/  LDG.E R10, desc[UR8][R10.64] ;  /* 0x000000080a0a7981 */ /* 0x0000e2000c1e1900 */
[----:B------:R-:W4:Y:S01]  /*4e00*/  F2I.TRUNC.NTZ R0, R2 ;  /* 0x0000000200007305 */ /* 0x000f22000020f100 */
[----:B------:R-:W-:Y:S01]  /*4e10*/  MOV R5, 0x400 ;  /* 0x0000040000057802 */ /* 0x000fe20000000f00 */
[----:B------:R-:W-:Y:S01]  /*4e20*/  BSSY.RECONVERGENT B5, `(.L_x_96) ;  /* 0x0000019000057945 */ /* 0x000fe20003800200 */
[----:B------:R-:W-:Y:S02]  /*4e30*/  IADD3 R7, PT, PT, R15, 0x1, RZ ;  /* 0x000000010f077810 */ /* 0x000fe40007ffe0ff */
[----:B-1----:R-:W-:-:S03]  /*4e40*/  LEA R5, R12, R5, 0x18 ;  /* 0x000000050c057211 */ /* 0x002fc600078ec0ff */
[----:B------:R-:W1:Y:S01]  /*4e50*/  MUFU.RCP R27, R22 ;  /* 0x00000016001b7308 */ /* 0x000e620000001000 */
[----:B------:R-:W-:-:S05]  /*4e60*/  I2FP.F32.U32 R26, R7 ;  /* 0x00000007001a7245 */ /* 0x000fca0000201000 */
[----:B------:R-:W-:Y:S01]  /*4e70*/  FADD R26, R13, -R26 ;  /* 0x8000001a0d1a7221 */ /* 0x000fe20000000000 */
[----:B----4-:R-:W-:Y:S02]  /*4e80*/  LEA R12, R0, R5, 0x2 ;  /* 0x00000005000c7211 */ /* 0x010fe400078e10ff */
[----:B0-----:R-:W-:Y:S01]  /*4e90*/  I2FP.F32.S32 R11, R0 ;  /* 0x00000000000b7245 */ /* 0x001fe20000201400 */
        /* <DEDUP_REMOVED lines=17> */
.L_x_97:
[----:B------:R-:W-:Y:S05]  /*4fb0*/  BSYNC.RECONVERGENT B5 ;  /* 0x0000000000057941 */ /* 0x000fea0003800200 */
.L_x_96:
[----:B------:R-:W0:Y:S01]  /*4fc0*/  LDCU.64 UR6, c[0x0][0x3a0] ;  /* 0x00007400ff0677ac */ /* 0x000e220008000a00 */
[----:B------:R-:W-:Y:S01]  /*4fd0*/  IADD3 R7, P0, PT, R4, R7, RZ ;  /* 0x0000000704077210 */ /* 0x000fe20007f1e0ff */
[----:B------:R-:W-:Y:S01]  /*4fe0*/  FMUL R2, R2, 1000 ;  /* 0x447a000002027820 */ /* 0x000fe20000400000 */
[----:B------:R-:W1:Y:S02]  /*4ff0*/  LDCU UR5, c[0x0][0x3f8] ;  /* 0x00007f00ff0577ac */ /* 0x000e640008000800 */
[----:B------:R-:W-:Y:S02]  /*5000*/  IADD3.X R0, PT, PT, RZ, R9, RZ, P0, !PT ;  /* 0x00000009ff007210 */ /* 0x000fe400007fe4ff */
[----:B0-----:R-:W-:-:S04]  /*5010*/  LEA R10, P0, R7, UR6, 0x2 ;  /* 0x00000006070a7c11 */ /* 0x001fc8000f8010ff */
[----:B------:R-:W-:-:S05]  /*5020*/  LEA.HI.X R11, R7, UR7, R0, 0x2, P0 ;  /* 0x00000007070b7c11 */ /* 0x000fca00080f1400 */
        /* <DEDUP_REMOVED lines=13> */
[----:B------:R-:W1:Y:S01]  /*5100*/  LDS R25, [R12+0x4] ;  /* 0x000004000c197984 */ /* 0x000e620000000800 */
[----:B----4-:R-:W-:-:S04]  /*5110*/  FFMA R28, R27, -R22, 1 ;  /* 0x3f8000001b1c7423 */ /* 0x010fc80000000816 */
[----:B------:R-:W-:-:S04]  /*5120*/  FFMA R29, R27, R28, R27 ;  /* 0x0000001c1b1d7223 */ /* 0x000fc8000000001b */
[----:B------:R-:W-:-:S04]  /*5130*/  FFMA R27, R0, R29, RZ ;  /* 0x0000001d001b7223 */ /* 0x000fc800000000ff */
[----:B------:R-:W-:-:S04]  /*5140*/  FFMA R2, R27, -R22, R0 ;  /* 0x800000161b027223 */ /* 0x000fc80000000000 */
[----:B------:R-:W-:Y:S01]  /*5150*/  FFMA R2, R2, R29, R27 ;  /* 0x0000001d02027223 */ /* 0x000fe2000000001b */
[----:B-1----:R-:W-:-:S04]  /*5160*/  FADD R25, -R16, R25 ;  /* 0x0000001910197221 */ /* 0x002fc80000000100 */
[----:B------:R-:W-:-:S04]  /*5170*/  FFMA R16, R11, R25, R16 ;  /* 0x000000190b107223 */ /* 0x000fc80000000010 */
[----:B--2---:R-:W-:Y:S01]  /*5180*/  FFMA R3, R16, R10, R3 ;  /* 0x0000000a10037223 */ /* 0x004fe20000000003 */
[----:B0-----:R-:W-:Y:S06]  /*5190*/  @!P0 BRA `(.L_x_99) ;  /* 0x00000000000c8947 */ /* 0x001fec0003800000 */
[----:B------:R-:W-:-:S07]  /*51a0*/  MOV R26, 0x51c0 ;  /* 0x000051c0001a7802 */ /* 0x000fce0000000f00 */
[----:B------:R-:W-:Y:S05]  /*51b0*/  CALL.REL.NOINC `($__internal_2_$__cuda_sm3x_div_rn_noftz_f32_slowpath) ;  /* 0x00000014001c7944 */ /* 0x000fea0003c00000 */
[----:B------:R-:W-:-:S07]  /*51c0*/  MOV R2, R0 ;  /* 0x0000000000027202 */ /* 0x000fce0000000f00 */
.L_x_99:
[----:B------:R-:W-:Y:S05]  /*51d0*/  BSYNC.RECONVERGENT B5 ;  /* 0x0000000000057941 */ /* 0x000fea0003800200 */
.L_x_98:
        /* <DEDUP_REMOVED lines=33> */
.L_x_101:
[----:B------:R-:W-:Y:S05]  /*53f0*/  BSYNC.RECONVERGENT B5 ;  /* 0x0000000000057941 */ /* 0x000fea0003800200 */
.L_x_100:
        /* <DEDUP_REMOVED lines=21> */
.L_x_93:
[----:B------:R-:W-:Y:S05]  /*5550*/  BSYNC.RECONVERGENT B4 ;  /* 0x0000000000047941 */ /* 0x000fea0003800200 */
.L_x_92:
        /* <DEDUP_REMOVED lines=21> */
.L_x_106:
[----:B------:R-:W-:Y:S05]  /*56b0*/  BSYNC.RECONVERGENT B5 ;  /* 0x0000000000057941 */ /* 0x000fea0003800200 */
.L_x_105:
[----:B------:R-:W0:Y:S01]  /*56c0*/  LDCU.64 UR6, c[0x0][0x3a0] ;  /* 0x00007400ff0677ac */ /* 0x000e220008000a00 */
[----:B------:R-:W-:Y:S01]  /*56d0*/  IADD3 R0, P0, PT, R4, R15, RZ ;  /* 0x0000000f04007210 */ /* 0x000fe20007f1e0ff */
[----:B------:R-:W1:Y:S01]  /*56e0*/  S2R R8, SR_CgaCtaId ;  /* 0x0000000000087919 */ /* 0x000e620000008800 */
[----:B------:R-:W-:Y:S01]  /*56f0*/  FMUL R2, R2, 1000 ;  /* 0x447a000002027820 */ /* 0x000fe20000400000 */
[----:B------:R-:W2:Y:S01]  /*5700*/  LDCU UR5, c[0x0][0x3f8] ;  /* 0x00007f00ff0577ac */ /* 0x000ea20008000800 */
[----:B------:R-:W-:Y:S02]  /*5710*/  IADD3.X R5, PT, PT, RZ, R9, RZ, P0, !PT ;  /* 0x00000009ff057210 */ /* 0x000fe400007fe4ff */
        /* <DEDUP_REMOVED lines=11> */
[----:B----4-:R-:W-:Y:S01]  /*57d0*/  IMAD R8, R0, 0x4, R5 ;  /* 0x0000000400087824 */ /* 0x010fe200078e0205 */
[----:B0-----:R-:W-:Y:S02]  /*57e0*/  I2FP.F32.S32 R11, R0 ;  /* 0x00000000000b7245 */ /* 0x001fe40000201400 */
[----:B--2---:R-:W-:Y:S02]  /*57f0*/  FADD R0, R16, UR5 ;  /* 0x0000000510007e21 */ /* 0x004fe40008000000 */
[----:B------:R-:W-:Y:S01]  /*5800*/  LDS R12, [R8] ;  /* 0x00000000080c7984 */ /* 0x000fe20000000800 */
[----:B------:R-:W-:Y:S01]  /*5810*/  FADD R11, R2, -R11 ;  /* 0x8000000b020b7221 */ /* 0x000fe20000000000 */
[----:B------:R-:W0:Y:S02]  /*5820*/  FCHK P0, R0, R22 ;  /* 0x0000001600007302 */ /* 0x000e240000000000 */
        /* <DEDUP_REMOVED lines=12> */
[----:B------:R-:W-:-:S07]  /*58f0*/  MOV R2, R0 ;  /* 0x0000000000027202 */ /* 0x000fce0000000f00 */
.L_x_108:
[----:B------:R-:W-:Y:S05]  /*5900*/  BSYNC.RECONVERGENT B5 ;  /* 0x0000000000057941 */ /* 0x000fea0003800200 */
.L_x_107:
        /* <DEDUP_REMOVED lines=17> */
.L_x_104:
[----:B------:R-:W-:Y:S05]  /*5a20*/  BSYNC.RECONVERGENT B4 ;  /* 0x0000000000047941 */ /* 0x000fea0003800200 */
.L_x_103:
        /* <DEDUP_REMOVED lines=19> */
.L_x_110:
[----:B------:R-:W-:Y:S05]  /*5b60*/  BSYNC.RECONVERGENT B4 ;  /* 0x0000000000047941 */ /* 0x000fea0003800200 */
.L_x_109:
        /* <DEDUP_REMOVED lines=11> */
[----:B0-----:R-:W-:-:S06]  /*5c20*/  ULEA UR5, UR6, UR5, 0x18 ;  /* 0x0000000506057291 */ /* 0x001fcc000f8ec0ff */
[----:B------:R-:W-:Y:S01]  /*5c30*/  LEA R6, R0, UR5, 0x2 ;  /* 0x0000000500067c11 */ /* 0x000fe2000f8e10ff */
[----:B------:R-:W-:-:S04]  /*5c40*/  FADD R0, R2, -R9 ;  /* 0x8000000902007221 */ /* 0x000fc80000000000 */
[----:B------:R-:W-:Y:S04]  /*5c50*/  LDS R7, [R6] ;  /* 0x0000000006077984 */ /* 0x000fe80000000800 */
[----:B------:R-:W0:Y:S02]  /*5c60*/  LDS R8, [R6+0x4] ;  /* 0x0000040006087984 */ /* 0x000e240000000800 */
[----:B0-----:R-:W-:-:S04]  /*5c70*/  FADD R8, -R7, R8 ;  /* 0x0000000807087221 */ /* 0x001fc80000000100 */
[----:B------:R-:W-:-:S04]  /*5c80*/  FFMA R0, R0, R8, R7 ;  /* 0x0000000800007223 */ /* 0x000fc80000000007 */
[----:B--2---:R-:W-:-:S07]  /*5c90*/  FFMA R3, R0, R4, R3 ;  /* 0x0000000400037223 */ /* 0x004fce0000000003 */
.L_x_91:
[----:B------:R-:W-:Y:S05]  /*5ca0*/  BSYNC.RECONVERGENT B3 ;  /* 0x0000000000037941 */ /* 0x000fea0003800200 */
.L_x_90:
[----:B------:R-:W-:-:S07]  /*5cb0*/  FFMA R19, R14, R3, R19 ;  /* 0x000000030e137223 */ /* 0x000fce0000000013 */
.L_x_68:
[----:B------:R-:W-:Y:S05]  /*5cc0*/  BSYNC.RECONVERGENT B2 ;  /* 0x0000000000027941 */ /* 0x000fea0003800200 */
.L_x_67:
[----:B------:R-:W0:Y:S01]  /*5cd0*/  LDCU UR5, c[0x0][0x394] ;  /* 0x00007280ff0577ac */ /* 0x000e220008000800 */
[----:B------:R-:W-:-:S04]  /*5ce0*/  IADD3 R18, PT, PT, R18, 0x1, RZ ;  /* 0x0000000112127810 */ /* 0x000fc80007ffe0ff */
[----:B0-----:R-:W-:-:S13]  /*5cf0*/  ISETP.NE.AND P0, PT, R18, UR5, PT ;  /* 0x0000000512007c0c */ /* 0x001fda000bf05270 */
[----:B------:R-:W-:Y:S05]  /*5d00*/  @P0 BRA `(.L_x_111) ;  /* 0xffffffb400540947 */ /* 0x000fea000383ffff */
[----:B------:R-:W0:Y:S01]  /*5d10*/  LDC.64 R2, c[0x0][0x380] ;  /* 0x0000e000ff027b82 */ /* 0x000e220000000a00 */
[----:B------:R-:W1:Y:S07]  /*5d20*/  LDCU UR5, c[0x0][0x3d0] ;  /* 0x00007a00ff0577ac */ /* 0x000e6e0008000800 */
[----:B------:R-:W2:Y:S01]  /*5d30*/  LDC.64 R4, c[0x0][0x388] ;  /* 0x0000e200ff047b82 */ /* 0x000ea20000000a00 */
[----:B0-----:R-:W-:-:S05]  /*5d40*/  IMAD.WIDE R2, R24, 0x4, R2 ;  /* 0x0000000418027825 */ /* 0x001fca00078e0202 */
[----:B------:R3:W-:Y:S01]  /*5d50*/  STG.E desc[UR8][R2.64], R17 ;  /* 0x0000001102007986 */ /* 0x0007e2000c101908 */
[----:B--2---:R-:W-:-:S04]  /*5d60*/  IMAD.WIDE R4, R24, 0x4, R4 ;  /* 0x0000000418047825 */ /* 0x004fc800078e0204 */
[----:B------:R-:W-:Y:S01]  /*5d70*/  IMAD.IADD R24, R23, 0x1, R24 ;  /* 0x0000000117187824 */ /* 0x000fe200078e0218 */
[----:B------:R3:W-:Y:S04]  /*5d80*/  STG.E desc[UR8][R4.64], R19 ;  /* 0x0000001304007986 */ /* 0x0007e8000c101908 */
[----:B-1----:R-:W-:-:S13]  /*5d90*/  ISETP.GE.AND P0, PT, R24, UR5, PT ;  /* 0x0000000518007c0c */ /* 0x002fda000bf06270 */
[----:B---3--:R-:W-:Y:S05]  /*5da0*/  @!P0 BRA `(.L_x_112) ;  /* 0xffffffb000e88947 */ /* 0x008fea000383ffff */
[----:B------:R-:W-:Y:S05]  /*5db0*/  EXIT ;  /* 0x000000000000794d */ /* 0x000fea0003800000 */
        .weak           $__internal_0_$__cuda_sm20_div_rn_f64_full
        .type           $__internal_0_$__cuda_sm20_div_rn_f64_full,@function
        .size           $__internal_0_$__cuda_sm20_div_rn_f64_full,($__internal_1_$__cuda_sm20_rcp_rn_f32_slowpath - $__internal_0_$__cuda_sm20_div_rn_f64_full)
$__internal_0_$__cuda_sm20_div_rn_f64_full:
[----:B------:R-:W-:Y:S01]  /*5dc0*/  MOV R13, 0x3fff4000 ;  /* 0x3fff4000000d7802 */ /* 0x000fe20000000f00 */
[----:B------:R-:W-:Y:S02]  /*5dd0*/  HFMA2 R12, -RZ, RZ, 0, 0 ;  /* 0x00000000ff0c7431 */ /* 0x000fe400000001ff */
[----:B------:R-:W-:Y:S01]  /*5de0*/  IMAD.MOV.U32 R14, RZ, RZ, 0x1 ;  /* 0x00000001ff0e7424 */ /* 0x000fe200078e00ff */
[----:B------:R-:W-:Y:S01]  /*5df0*/  MOV R11, R19 ;  /* 0x00000013000b7202 */ /* 0x000fe20000000f00 */
[----:B------:R-:W0:Y:S01]  /*5e00*/  MUFU.RCP64H R15, R13 ;  /* 0x0000000d000f7308 */ /* 0x000e220000001800 */
[----:B------:R-:W-:Y:S01]  /*5e10*/  IMAD.MOV.U32 R7, RZ, RZ, 0x1ca00000 ;  /* 0x1ca00000ff077424 */ /* 0x000fe200078e00ff */
[----:B------:R-:W-:Y:S01]  /*5e20*/  MOV R10, R18 ;  /* 0x00000012000a7202 */ /* 0x000fe20000000f00 */
[----:B------:R-:W-:Y:S01]  /*5e30*/  BSSY.RECONVERGENT B1, `(.L_x_113) ;  /* 0x0000046000017945 */ /* 0x000fe20003800200 */
[C---:B------:R-:W-:Y:S02]  /*5e40*/  FSETP.GEU.AND P1, PT, |R11|.reuse, 1.469367938527859385e-39, PT ;  /* 0x001000000b00780b */ /* 0x040fe40003f2e200 */
[----:B------:R-:W-:-:S02]  /*5e50*/  LOP3.LUT R2, R11, 0x7ff00000, RZ, 0xc0, !PT ;  /* 0x7ff000000b027812 */ /* 0x000fc400078ec0ff */
[----:B------:R-:W-:Y:S02]  /*5e60*/  MOV R23, 0x40800000 ;  /* 0x4080000000177802 */ /* 0x000fe40000000f00 */
[----:B------:R-:W-:Y:S01]  /*5e70*/  ISETP.GE.U32.AND P0, PT, R2, 0x40800000, PT ;  /* 0x408000000200780c */ /* 0x000fe20003f06070 */
[----:B------:R-:W-:Y:S02]  /*5e80*/  IMAD.MOV.U32 R22, RZ, RZ, R2 ;  /* 0x000000ffff167224 */ /* 0x000fe400078e0002 */
[----:B------:R-:W-:Y:S01]  /*5e90*/  VIADD R25, R23, 0xffffffff ;  /* 0xffffffff17197836 */ /* 0x000fe20000000000 */
[----:B------:R-:W-:Y:S01]  /*5ea0*/  SEL R7, R7, 0x63400000, !P0 ;  /* 0x6340000007077807 */ /* 0x000fe20004000000 */
[----:B0-----:R-:W-:-:S08]  /*5eb0*/  DFMA R16, R14, -R12, 1 ;  /* 0x3ff000000e10742b */ /* 0x001fd0000000080c */
[----:B------:R-:W-:-:S08]  /*5ec0*/  DFMA R16, R16, R16, R16 ;  /* 0x000000101010722b */ /* 0x000fd00000000010 */
[----:B------:R-:W-:Y:S01]  /*5ed0*/  DFMA R18, R14, R16, R14 ;  /* 0x000000100e12722b */ /* 0x000fe2000000000e */
[C-C-:B------:R-:W-:Y:S02]  /*5ee0*/  @!P1 LOP3.LUT R16, R7.reuse, 0x80000000, R11.reuse, 0xf8, !PT ;  /* 0x8000000007109812 */ /* 0x140fe400078ef80b */
[----:B------:R-:W-:Y:S02]  /*5ef0*/  LOP3.LUT R15, R7, 0x800fffff, R11, 0xf8, !PT ;  /* 0x800fffff070f7812 */ /* 0x000fe400078ef80b */
[----:B------:R-:W-:Y:S02]  /*5f00*/  @!P1 LOP3.LUT R17, R16, 0x100000, RZ, 0xfc, !PT ;  /* 0x0010000010119812 */ /* 0x000fe400078efcff */
[----:B------:R-:W-:Y:S01]  /*5f10*/  MOV R14, R10 ;  /* 0x0000000a000e7202 */ /* 0x000fe20000000f00 */
[----:B------:R-:W-:Y:S01]  /*5f20*/  DFMA R20, R18, -R12, 1 ;  /* 0x3ff000001214742b */ /* 0x000fe2000000080c */
[----:B------:R-:W-:-:S06]  /*5f30*/  @!P1 MOV R16, RZ ;  /* 0x000000ff00109202 */ /* 0x000fcc0000000f00 */
[----:B------:R-:W-:Y:S02]  /*5f40*/  @!P1 DFMA R14, R14, 2, -R16 ;  /* 0x400000000e0e982b */ /* 0x000fe40000000810 */
[----:B------:R-:W-:-:S08]  /*5f50*/  DFMA R16, R18, R20, R18 ;  /* 0x000000141210722b */ /* 0x000fd00000000012 */
[----:B------:R-:W-:Y:S01]  /*5f60*/  @!P1 LOP3.LUT R22, R15, 0x7ff00000, RZ, 0xc0, !PT ;  /* 0x7ff000000f169812 */ /* 0x000fe200078ec0ff */
[----:B------:R-:W-:-:S03]  /*5f70*/  DMUL R20, R16, R14 ;  /* 0x0000000e10147228 */ /* 0x000fc60000000000 */
[----:B------:R-:W-:-:S04]  /*5f80*/  IADD3 R24, PT, PT, R22, -0x1, RZ ;  /* 0xffffffff16187810 */ /* 0x000fc80007ffe0ff */
[----:B------:R-:W-:Y:S01]  /*5f90*/  ISETP.GT.U32.AND P0, PT, R24, 0x7feffffe, PT ;  /* 0x7feffffe1800780c */ /* 0x000fe20003f04070 */
[----:B------:R-:W-:-:S03]  /*5fa0*/  DFMA R18, R20, -R12, R14 ;  /* 0x8000000c1412722b */ /* 0x000fc6000000000e */
[----:B------:R-:W-:-:S05]  /*5fb0*/  ISETP.GT.U32.OR P0, PT, R25, 0x7feffffe, P0 ;  /* 0x7feffffe1900780c */ /* 0x000fca0000704470 */
[----:B------:R-:W-:-:S08]  /*5fc0*/  DFMA R16, R16, R18, R20 ;  /* 0x000000121010722b */ /* 0x000fd00000000014 */
[----:B------:R-:W-:Y:S05]  /*5fd0*/  @P0 BRA `(.L_x_114) ;  /* 0x0000000000680947 */ /* 0x000fea0003800000 */
[----:B------:R-:W-:Y:S02]  /*5fe0*/  MOV R11, 0x40800000 ;  /* 0x40800000000b7802 */ /* 0x000fe40000000f00 */
[----:B------:R-:W-:Y:S02]  /*5ff0*/  MOV R10, RZ ;  /* 0x000000ff000a7202 */ /* 0x000fe40000000f00 */
[----:B------:R-:W-:-:S04]  /*6000*/  VIADDMNMX R2, R2, -R11, 0xb9600000, !PT ;  /* 0xb960000002027446 */ /* 0x000fc8000780090b */
[----:B------:R-:W-:-:S04]  /*6010*/  VIMNMX R2, PT, PT, R2, 0x46a00000, PT ;  /* 0x46a0000002027848 */ /* 0x000fc80003fe0100 */
[----:B------:R-:W-:-:S05]  /*6020*/  IADD3 R20, PT, PT, -R7, R2, RZ ;  /* 0x0000000207147210 */ /* 0x000fca0007ffe1ff */
[----:B------:R-:W-:-:S06]  /*6030*/  VIADD R11, R20, 0x7fe00000 ;  /* 0x7fe00000140b7836 */ /* 0x000fcc0000000000 */
[----:B------:R-:W-:-:S10]  /*6040*/  DMUL R18, R16, R10 ;  /* 0x0000000a10127228 */ /* 0x000fd40000000000 */
[----:B------:R-:W-:-:S13]  /*6050*/  FSETP.GTU.AND P0, PT, |R19|, 1.469367938527859385e-39, PT ;  /* 0x001000001300780b */ /* 0x000fda0003f0c200 */
[----:B------:R-:W-:Y:S05]  /*6060*/  @P0 BRA `(.L_x_115) ;  /* 0x0000000000880947 */ /* 0x000fea0003800000 */
[----:B------:R-:W-:Y:S01]  /*6070*/  DFMA R12, R16, -R12, R14 ;  /* 0x8000000c100c722b */ /* 0x000fe2000000000e */
[----:B------:R-:W-:-:S09]  /*6080*/  MOV R10, RZ ;  /* 0x000000ff000a7202 */ /* 0x000fd20000000f00 */
[C---:B------:R-:W-:Y:S02]  /*6090*/  FSETP.NEU.AND P0, PT, R13.reuse, RZ, PT ;  /* 0x000000ff0d00720b */ /* 0x040fe40003f0d000 */
[----:B------:R-:W-:-:S04]  /*60a0*/  LOP3.LUT R2, R13, 0x408f4000, RZ, 0x3c, !PT ;  /* 0x408f40000d027812 */ /* 0x000fc800078e3cff */
[----:B------:R-:W-:-:S04]  /*60b0*/  LOP3.LUT R7, R2, 0x80000000, RZ, 0xc0, !PT ;  /* 0x8000000002077812 */ /* 0x000fc800078ec0ff */
[----:B------:R-:W-:-:S03]  /*60c0*/  LOP3.LUT R11, R7, R11, RZ, 0xfc, !PT ;  /* 0x0000000b070b7212 */ /* 0x000fc600078efcff */
[----:B------:R-:W-:Y:S05]  /*60d0*/  @!P0 BRA `(.L_x_115) ;  /* 0x00000000006c8947 */ /* 0x000fea0003800000 */
[----:B------:R-:W-:Y:S01]  /*60e0*/  IMAD.MOV R13, RZ, RZ, -R20 ;  /* 0x000000ffff0d7224 */ /* 0x000fe200078e0a14 */
[----:B------:R-:W-:Y:S01]  /*60f0*/  MOV R12, RZ ;  /* 0x000000ff000c7202 */ /* 0x000fe20000000f00 */
[----:B------:R-:W-:-:S05]  /*6100*/  DMUL.RP R10, R16, R10 ;  /* 0x0000000a100a7228 */ /* 0x000fca0000008000 */
[----:B------:R-:W-:-:S05]  /*6110*/  DFMA R12, R18, -R12, R16 ;  /* 0x8000000c120c722b */ /* 0x000fca0000000010 */
[----:B------:R-:W-:Y:S02]  /*6120*/  LOP3.LUT R7, R11, R7, RZ, 0x3c, !PT ;  /* 0x000000070b077212 */ /* 0x000fe400078e3cff */
[----:B------:R-:W-:-:S04]  /*6130*/  IADD3 R12, PT, PT, -R20, -0x43300000, RZ ;  /* 0xbcd00000140c7810 */ /* 0x000fc80007ffe1ff */
[----:B------:R-:W-:-:S04]  /*6140*/  FSETP.NEU.AND P0, PT, |R13|, R12, PT ;  /* 0x0000000c0d00720b */ /* 0x000fc80003f0d200 */
[----:B------:R-:W-:Y:S02]  /*6150*/  FSEL R18, R10, R18, !P0 ;  /* 0x000000120a127208 */ /* 0x000fe40004000000 */
[----:B------:R-:W-:Y:S01]  /*6160*/  FSEL R19, R7, R19, !P0 ;  /* 0x0000001307137208 */ /* 0x000fe20004000000 */
[----:B------:R-:W-:Y:S06]  /*6170*/  BRA `(.L_x_115) ;  /* 0x0000000000447947 */ /* 0x000fec0003800000 */
.L_x_114:
[----:B------:R-:W-:-:S14]  /*6180*/  DSETP.NAN.AND P0, PT, R10, R10, PT ;  /* 0x0000000a0a00722a */ /* 0x000fdc0003f08000 */
[----:B------:R-:W-:Y:S05]  /*6190*/  @P0 BRA `(.L_x_116) ;  /* 0x0000000000340947 */ /* 0x000fea0003800000 */
[----:B------:R-:W-:Y:S01]  /*61a0*/  ISETP.NE.AND P0, PT, R22, R23, PT ;  /* 0x000000171600720c */ /* 0x000fe20003f05270 */
[----:B------:R-:W-:Y:S01]  /*61b0*/  IMAD.MOV.U32 R19, RZ, RZ, -0x80000 ;  /* 0xfff80000ff137424 */ /* 0x000fe200078e00ff */
[----:B------:R-:W-:-:S11]  /*61c0*/  MOV R18, 0x0 ;  /* 0x0000000000127802 */ /* 0x000fd60000000f00 */
[----:B------:R-:W-:Y:S05]  /*61d0*/  @!P0 BRA `(.L_x_115) ;  /* 0x00000000002c8947 */ /* 0x000fea0003800000 */
[----:B------:R-:W-:Y:S02]  /*61e0*/  ISETP.NE.AND P0, PT, R22, 0x7ff00000, PT ;  /* 0x7ff000001600780c */ /* 0x000fe40003f05270 */
[----:B------:R-:W-:Y:S02]  /*61f0*/  LOP3.LUT R10, R11, 0x408f4000, RZ, 0x3c, !PT ;  /* 0x408f40000b0a7812 */ /* 0x000fe400078e3cff */
[----:B------:R-:W-:Y:S02]  /*6200*/  ISETP.EQ.OR P0, PT, R23, RZ, !P0 ;  /* 0x000000ff1700720c */ /* 0x000fe40004702670 */
[----:B------:R-:W-:-:S11]  /*6210*/  LOP3.LUT R19, R10, 0x80000000, RZ, 0xc0, !PT ;  /* 0x800000000a137812 */ /* 0x000fd600078ec0ff */
[----:B------:R-:W-:Y:S02]  /*6220*/  @P0 LOP3.LUT R2, R19, 0x7ff00000, RZ, 0xfc, !PT ;  /* 0x7ff0000013020812 */ /* 0x000fe400078efcff */
[----:B------:R-:W-:Y:S02]  /*6230*/  @!P0 MOV R18, RZ ;  /* 0x000000ff00128202 */ /* 0x000fe40000000f00 */
[----:B------:R-:W-:Y:S01]  /*6240*/  @P0 MOV R18, RZ ;  /* 0x000000ff00120202 */ /* 0x000fe20000000f00 */
[----:B------:R-:W-:Y:S01]  /*6250*/  @P0 IMAD.MOV.U32 R19, RZ, RZ, R2 ;  /* 0x000000ffff130224 */ /* 0x000fe200078e0002 */
[----:B------:R-:W-:Y:S06]  /*6260*/  BRA `(.L_x_115) ;  /* 0x0000000000087947 */ /* 0x000fec0003800000 */
.L_x_116:
[----:B------:R-:W-:Y:S02]  /*6270*/  LOP3.LUT R19, R11, 0x80000, RZ, 0xfc, !PT ;  /* 0x000800000b137812 */ /* 0x000fe400078efcff */
[----:B------:R-:W-:-:S07]  /*6280*/  MOV R18, R10 ;  /* 0x0000000a00127202 */ /* 0x000fce0000000f00 */
.L_x_115:
[----:B------:R-:W-:Y:S05]  /*6290*/  BSYNC.RECONVERGENT B1 ;  /* 0x0000000000017941 */ /* 0x000fea0003800200 */
.L_x_113:
[----:B------:R-:W-:Y:S01]  /*62a0*/  MOV R10, R0 ;  /* 0x00000000000a7202 */ /* 0x000fe20000000f00 */
[----:B------:R-:W-:-:S04]  /*62b0*/  IMAD.MOV.U32 R11, RZ, RZ, 0x0 ;  /* 0x00000000ff0b7424 */ /* 0x000fc800078e00ff */
[----:B------:R-:W-:Y:S05]  /*62c0*/  RET.REL.NODEC R10 `(_Z15tfm_lanczos_hmcPfS_iiPKfS1_PKiS3_S1_S1_S1_iiiiS1_S1_S1_f) ;  /* 0xffffff9c0a4c7950 */ /* 0x000fea0003c3ffff */
        .weak           $__internal_1_$__cuda_sm20_rcp_rn_f32_slowpath
        .type           $__internal_1_$__cuda_sm20_rcp_rn_f32_slowpath,@function
        .size           $__internal_1_$__cuda_sm20_rcp_rn_f32_slowpath,($__internal_2_$__cuda_sm3x_div_rn_noftz_f32_slowpath - $__internal_1_$__cuda_sm20_rcp_rn_f32_slowpath)
$__internal_1_$__cuda_sm20_rcp_rn_f32_slowpath:
[----:B------:R-:W-:Y:S01]  /*62d0*/  SHF.L.U32 R2, R0, 0x1, RZ ;  /* 0x0000000100027819 */ /* 0x000fe200000006ff */
[----:B------:R-:W-:Y:S03]  /*62e0*/  BSSY.RECONVERGENT B0, `(.L_x_117) ;  /* 0x0000030000007945 */ /* 0x000fe60003800200 */
[----:B------:R-:W-:-:S04]  /*62f0*/  SHF.R.U32.HI R2, RZ, 0x18, R2 ;  /* 0x00000018ff027819 */ /* 0x000fc80000011602 */
[----:B------:R-:W-:-:S13]  /*6300*/  ISETP.NE.U32.AND P0, PT, R2, RZ, PT ;  /* 0x000000ff0200720c */ /* 0x000fda0003f05070 */
[----:B------:R-:W-:Y:S05]  /*6310*/  @P0 BRA `(.L_x_118) ;  /* 0x0000000000280947 */ /* 0x000fea0003800000 */
[----:B------:R-:W-:-:S04]  /*6320*/  SHF.L.U32 R2, R0, 0x1, RZ ;  /* 0x0000000100027819 */ /* 0x000fc800000006ff */
[----:B------:R-:W-:-:S13]  /*6330*/  ISETP.NE.AND P0, PT, R2, RZ, PT ;  /* 0x000000ff0200720c */ /* 0x000fda0003f05270 */
[----:B------:R-:W-:Y:S01]  /*6340*/  @P0 FFMA R4, R0, 1.84467440737095516160e+19, RZ ;  /* 0x5f80000000040823 */ /* 0x000fe200000000ff */
[----:B------:R-:W-:Y:S08]  /*6350*/  @!P0 MUFU.RCP R3, R0 ;  /* 0x0000000000038308 */ /* 0x000ff00000001000 */
[----:B------:R-:W0:Y:S02]  /*6360*/  @P0 MUFU.RCP R5, R4 ;  /* 0x0000000400050308 */ /* 0x000e240000001000 */
[----:B0-----:R-:W-:-:S04]  /*6370*/  @P0 FFMA R2, R4, R5, -1 ;  /* 0xbf80000004020423 */ /* 0x001fc80000000005 */
[----:B------:R-:W-:-:S04]  /*6380*/  @P0 FADD.FTZ R2, -R2, -RZ ;  /* 0x800000ff02020221 */ /* 0x000fc80000010100 */
[----:B------:R-:W-:-:S04]  /*6390*/  @P0 FFMA R2, R5, R2, R5 ;  /* 0x0000000205020223 */ /* 0x000fc80000000005 */
[----:B------:R-:W-:Y:S01]  /*63a0*/  @P0 FFMA R3, R2, 1.84467440737095516160e+19, RZ ;  /* 0x5f80000002030823 */ /* 0x000fe200000000ff */
[----:B------:R-:W-:Y:S06]  /*63b0*/  BRA `(.L_x_119) ;  /* 0x0000000000887947 */ /* 0x000fec0003800000 */
.L_x_118:
[----:B------:R-:W-:-:S05]  /*63c0*/  VIADD R3, R2, 0xffffff03 ;  /* 0xffffff0302037836 */ /* 0x000fca0000000000 */
[----:B------:R-:W-:-:S13]  /*63d0*/  ISETP.GT.U32.AND P0, PT, R3, 0x1, PT ;  /* 0x000000010300780c */ /* 0x000fda0003f04070 */
[----:B------:R-:W-:Y:S05]  /*63e0*/  @P0 BRA `(.L_x_120) ;  /* 0x0000000000780947 */ /* 0x000fea0003800000 */
[----:B------:R-:W-:Y:S01]  /*63f0*/  LOP3.LUT R4, R0, 0x7fffff, RZ, 0xc0, !PT ;  /* 0x007fffff00047812 */ /* 0x000fe200078ec0ff */
[----:B------:R-:W-:-:S03]  /*6400*/  HFMA2 R10, -RZ, RZ, 0, 1.78813934326171875e-07 ;  /* 0x00000003ff0a7431 */ /* 0x000fc600000001ff */
[----:B------:R-:W-:-:S04]  /*6410*/  LOP3.LUT R4, R4, 0x3f800000, RZ, 0xfc, !PT ;  /* 0x3f80000004047812 */ /* 0x000fc800078efcff */
[----:B------:R-:W0:Y:S01]  /*6420*/  MUFU.RCP R5, R4 ;  /* 0x0000000400057308 */ /* 0x000e220000001000 */
[----:B------:R-:W-:Y:S01]  /*6430*/  SHF.L.U32 R9, R10, R3, RZ ;  /* 0x000000030a097219 */ /* 0x000fe200000006ff */
[----:B0-----:R-:W-:-:S04]  /*6440*/  FFMA R6, R4, R5, -1 ;  /* 0xbf80000004067423 */ /* 0x001fc80000000005 */
[----:B------:R-:W-:-:S04]  /*6450*/  FADD.FTZ R6, -R6, -RZ ;  /* 0x800000ff06067221 */ /* 0x000fc80000010100 */
[CCC-:B------:R-:W-:Y:S01]  /*6460*/  FFMA.RM R7, R5.reuse, R6.reuse, R5.reuse ;  /* 0x0000000605077223 */ /* 0x1c0fe20000004005 */
[----:B------:R-:W-:-:S04]  /*6470*/  FFMA.RP R6, R5, R6, R5 ;  /* 0x0000000605067223 */ /* 0x000fc80000008005 */
[C---:B------:R-:W-:Y:S02]  /*6480*/  LOP3.LUT R5, R7.reuse, 0x7fffff, RZ, 0xc0, !PT ;  /* 0x007fffff07057812 */ /* 0x040fe400078ec0ff */
[----:B------:R-:W-:Y:S02]  /*6490*/  FSETP.NEU.FTZ.AND P0, PT, R7, R6, PT ;  /* 0x000000060700720b */ /* 0x000fe40003f1d000 */
[----:B------:R-:W-:Y:S02]  /*64a0*/  LOP3.LUT R6, R5, 0x800000, RZ, 0xfc, !PT ;  /* 0x0080000005067812 */ /* 0x000fe400078efcff */
[----:B------:R-:W-:Y:S02]  /*64b0*/  SEL R5, RZ, 0xffffffff, !P0 ;  /* 0xffffffffff057807 */ /* 0x000fe40004000000 */
[----:B------:R-:W-:Y:S02]  /*64c0*/  LOP3.LUT R4, R9, R6, RZ, 0xc0, !PT ;  /* 0x0000000609047212 */ /* 0x000fe400078ec0ff */
[----:B------:R-:W-:-:S02]  /*64d0*/  IADD3 R5, PT, PT, -R5, RZ, RZ ;  /* 0x000000ff05057210 */ /* 0x000fc40007ffe1ff */
[-C--:B------:R-:W-:Y:S02]  /*64e0*/  SHF.R.U32.HI R4, RZ, R3.reuse, R4 ;  /* 0x00000003ff047219 */ /* 0x080fe40000011604 */
[----:B------:R-:W-:Y:S02]  /*64f0*/  LOP3.LUT P1, RZ, R5, R3, R6, 0xf8, !PT ;  /* 0x0000000305ff7212 */ /* 0x000fe4000782f806 */
[C---:B------:R-:W-:Y:S02]  /*6500*/  LOP3.LUT P0, RZ, R4.reuse, 0x1, RZ, 0xc0, !PT ;  /* 0x0000000104ff7812 */ /* 0x040fe4000780c0ff */
[----:B------:R-:W-:-:S04]  /*6510*/  LOP3.LUT P2, RZ, R4, 0x2, RZ, 0xc0, !PT ;  /* 0x0000000204ff7812 */ /* 0x000fc8000784c0ff */
[----:B------:R-:W-:Y:S02]  /*6520*/  PLOP3.LUT P0, PT, P0, P1, P2, 0xe0, 0x0 ;  /* 0x000000000000781c */ /* 0x000fe40000703c20 */
[----:B------:R-:W-:Y:S02]  /*6530*/  LOP3.LUT P1, RZ, R0, 0x7fffff, RZ, 0xc0, !PT ;  /* 0x007fffff00ff7812 */ /* 0x000fe4000782c0ff */
[----:B------:R-:W-:-:S05]  /*6540*/  SEL R3, RZ, 0x1, !P0 ;  /* 0x00000001ff037807 */ /* 0x000fca0004000000 */
[----:B------:R-:W-:-:S05]  /*6550*/  IMAD.MOV R3, RZ, RZ, -R3 ;  /* 0x000000ffff037224 */ /* 0x000fca00078e0a03 */
[----:B------:R-:W-:Y:S02]  /*6560*/  ISETP.GE.AND P0, PT, R3, RZ, PT ;  /* 0x000000ff0300720c */ /* 0x000fe40003f06270 */
[----:B------:R-:W-:-:S04]  /*6570*/  IADD3 R3, PT, PT, R2, -0xfc, RZ ;  /* 0xffffff0402037810 */ /* 0x000fc80007ffe0ff */
[----:B------:R-:W-:-:S07]  /*6580*/  SHF.R.U32.HI R3, RZ, R3, R6 ;  /* 0x00000003ff037219 */ /* 0x000fce0000011606 */
[----:B------:R-:W-:-:S05]  /*6590*/  @!P0 IADD3 R3, PT, PT, R3, 0x1, RZ ;  /* 0x0000000103038810 */ /* 0x000fca0007ffe0ff */
[----:B------:R-:W-:-:S05]  /*65a0*/  @!P1 IMAD.SHL.U32 R3, R3, 0x2, RZ ;  /* 0x0000000203039824 */ /* 0x000fca00078e00ff */
[----:B------:R-:W-:Y:S01]  /*65b0*/  LOP3.LUT R3, R3, 0x80000000, R0, 0xf8, !PT ;  /* 0x8000000003037812 */ /* 0x000fe200078ef800 */
[----:B------:R-:W-:Y:S06]  /*65c0*/  BRA `(.L_x_119) ;  /* 0x0000000000047947 */ /* 0x000fec0003800000 */
.L_x_120:
[----:B------:R0:W1:Y:S02]  /*65d0*/  MUFU.RCP R3, R0 ;  /* 0x0000000000037308 */ /* 0x0000640000001000 */
.L_x_119:
[----:B------:R-:W-:Y:S05]  /*65e0*/  BSYNC.RECONVERGENT B0 ;  /* 0x0000000000007941 */ /* 0x000fea0003800200 */
.L_x_117:
[----:B-1----:R-:W-:Y:S01]  /*65f0*/  MOV R20, R3 ;  /* 0x0000000300147202 */ /* 0x002fe20000000f00 */
[----:B------:R-:W-:Y:S01]  /*6600*/  IMAD.MOV.U32 R3, RZ, RZ, 0x0 ;  /* 0x00000000ff037424 */ /* 0x000fe200078e00ff */
[----:B------:R-:W-:-:S04]  /*6610*/  MOV R2, R8 ;  /* 0x0000000800027202 */ /* 0x000fc80000000f00 */
[----:B0-----:R-:W-:Y:S05]  /*6620*/  RET.REL.NODEC R2 `(_Z15tfm_lanczos_hmcPfS_iiPKfS1_PKiS3_S1_S1_S1_iiiiS1_S1_S1_f) ;  /* 0xffffff9802747950 */ /* 0x001fea0003c3ffff */
        .weak           $__internal_2_$__cuda_sm3x_div_rn_noftz_f32_slowpath
        .type           $__internal_2_$__cuda_sm3x_div_rn_noftz_f32_slowpath,@function
        .size           $__internal_2_$__cuda_sm3x_div_rn_noftz_f32_slowpath,(.L_x_432 - $__internal_2_$__cuda_sm3x_div_rn_noftz_f32_slowpath)
$__internal_2_$__cuda_sm3x_div_rn_noftz_f32_slowpath:
[----:B------:R-:W-:Y:S01]  /*6630*/  SHF.R.U32.HI R2, RZ, 0x17, R22 ;  /* 0x00000017ff027819 */ /* 0x000fe20000011616 */
[----:B------:R-:W-:Y:S01]  /*6640*/  BSSY.RECONVERGENT B0, `(.L_x_121) ;  /* 0x0000063000007945 */ /* 0x000fe20003800200 */
[----:B------:R-:W-:Y:S01]  /*6650*/  SHF.R.U32.HI R29, RZ, 0x17, R0 ;  /* 0x00000017ff1d7819 */ /* 0x000fe20000011600 */
[----:B------:R-:W-:Y:S01]  /*6660*/  IMAD.MOV.U32 R33, RZ, RZ, R22 ;  /* 0x000000ffff217224 */ /* 0x000fe200078e0016 */
[----:B------:R-:W-:Y:S02]  /*6670*/  LOP3.LUT R2, R2, 0xff, RZ, 0xc0, !PT ;  /* 0x000000ff02027812 */ /* 0x000fe400078ec0ff */
[----:B------:R-:W-:Y:S02]  /*6680*/  LOP3.LUT R29, R29, 0xff, RZ, 0xc0, !PT ;  /* 0x000000ff1d1d7812 */ /* 0x000fe400078ec0ff */
[----:B------:R-:W-:Y:S02]  /*6690*/  IADD3 R27, PT, PT, R2, -0x1, RZ ;  /* 0xffffffff021b7810 */ /* 0x000fe40007ffe0ff */
[----:B------:R-:W-:-:S02]  /*66a0*/  IADD3 R31, PT, PT, R29, -0x1, RZ ;  /* 0xffffffff1d1f7810 */ /* 0x000fc40007ffe0ff */
[----:B------:R-:W-:-:S04]  /*66b0*/  ISETP.GT.U32.AND P1, PT, R27, 0xfd, PT ;  /* 0x000000fd1b00780c */ /* 0x000fc80003f24070 */
[----:B------:R-:W-:-:S13]  /*66c0*/  ISETP.GT.U32.OR P1, PT, R31, 0xfd, P1 ;  /* 0x000000fd1f00780c */ /* 0x000fda0000f24470 */
[----:B------:R-:W-:Y:S01]  /*66d0*/  @!P1 MOV R25, RZ ;  /* 0x000000ff00199202 */ /* 0x000fe20000000f00 */
[----:B------:R-:W-:Y:S06]  /*66e0*/  @!P1 BRA `(.L_x_122) ;  /* 0x00000000005c9947 */ /* 0x000fec0003800000 */
[----:B------:R-:W-:Y:S02]  /*66f0*/  FSETP.GTU.FTZ.AND P1, PT, |R0|, +INF , PT ;  /* 0x7f8000000000780b */ /* 0x000fe40003f3c200 */
[----:B------:R-:W-:-:S04]  /*6700*/  FSETP.GTU.FTZ.AND P2, PT, |R22|, +INF , PT ;  /* 0x7f8000001600780b */ /* 0x000fc80003f5c200 */
[----:B------:R-:W-:-:S13]  /*6710*/  PLOP3.LUT P1, PT, P1, P2, PT, 0xf8, 0x8f ;  /* 0x00000000008f781c */ /* 0x000fda0000f25f70 */
[----:B------:R-:W-:Y:S05]  /*6720*/  @P1 BRA `(.L_x_123) ;  /* 0x00000004004c1947 */ /* 0x000fea0003800000 */
[----:B------:R-:W-:-:S13]  /*6730*/  LOP3.LUT P1, RZ, R33, 0x7fffffff, R0, 0xc8, !PT ;  /* 0x7fffffff21ff7812 */ /* 0x000fda000782c800 */
[----:B------:R-:W-:Y:S05]  /*6740*/  @!P1 BRA `(.L_x_124) ;  /* 0x00000004003c9947 */ /* 0x000fea0003800000 */
[----:B------:R-:W-:Y:S02]  /*6750*/  FSETP.NEU.FTZ.AND P3, PT, |R0|, +INF , PT ;  /* 0x7f8000000000780b */ /* 0x000fe40003f7d200 */
[----:B------:R-:W-:Y:S02]  /*6760*/  FSETP.NEU.FTZ.AND P2, PT, |R22|, +INF , PT ;  /* 0x7f8000001600780b */ /* 0x000fe40003f5d200 */
[----:B------:R-:W-:-:S11]  /*6770*/  FSETP.NEU.FTZ.AND P1, PT, |R0|, +INF , PT ;  /* 0x7f8000000000780b */ /* 0x000fd60003f3d200 */
[----:B------:R-:W-:Y:S05]  /*6780*/  @!P2 BRA !P3, `(.L_x_124) ;  /* 0x00000004002ca947 */ /* 0x000fea0005800000 */
[----:B------:R-:W-:-:S04]  /*6790*/  LOP3.LUT P3, RZ, R0, 0x7fffffff, RZ, 0xc0, !PT ;  /* 0x7fffffff00ff7812 */ /* 0x000fc8000786c0ff */
[----:B------:R-:W-:-:S13]  /*67a0*/  PLOP3.LUT P2, PT, P2, P3, PT, 0x2f, 0xf2 ;  /* 0x0000000000f2781c */ /* 0x000fda0001746577 */
[----:B------:R-:W-:Y:S05]  /*67b0*/  @P2 BRA `(.L_x_125) ;  /* 0x0000000400182947 */ /* 0x000fea0003800000 */
[----:B------:R-:W-:-:S04]  /*67c0*/  LOP3.LUT P2, RZ, R33, 0x7fffffff, RZ, 0xc0, !PT ;  /* 0x7fffffff21ff7812 */ /* 0x000fc8000784c0ff */
[----:B------:R-:W-:-:S13]  /*67d0*/  PLOP3.LUT P1, PT, P1, P2, PT, 0x2f, 0xf2 ;  /* 0x0000000000f2781c */ /* 0x000fda0000f24577 */
[----:B------:R-:W-:Y:S05]  /*67e0*/  @P1 BRA `(.L_x_126) ;  /* 0x0000000400001947 */ /* 0x000fea0003800000 */
[----:B------:R-:W-:Y:S02]  /*67f0*/  ISETP.GE.AND P1, PT, R31, RZ, PT ;  /* 0x000000ff1f00720c */ /* 0x000fe40003f26270 */
[----:B------:R-:W-:-:S11]  /*6800*/  ISETP.GE.AND P2, PT, R27, RZ, PT ;  /* 0x000000ff1b00720c */ /* 0x000fd60003f46270 */
[----:B------:R-:W-:Y:S01]  /*6810*/  @P1 MOV R25, RZ ;  /* 0x000000ff00191202 */ /* 0x000fe20000000f00 */
[----:B------:R-:W-:Y:S02]  /*6820*/  @!P1 IMAD.MOV.U32 R25, RZ, RZ, -0x40 ;  /* 0xffffffc0ff199424 */ /* 0x000fe400078e00ff */
[----:B------:R-:W-:Y:S01]  /*6830*/  @!P1 FFMA R0, R0, 1.84467440737095516160e+19, RZ ;  /* 0x5f80000000009823 */ /* 0x000fe200000000ff */
[----:B------:R-:W-:Y:S02]  /*6840*/  @!P2 FFMA R33, R22, 1.84467440737095516160e+19, RZ ;  /* 0x5f8000001621a823 */ /* 0x000fe400000000ff */
[----:B------:R-:W-:-:S07]  /*6850*/  @!P2 IADD3 R25, PT, PT, R25, 0x40, RZ ;  /* 0x000000401919a810 */ /* 0x000fce0007ffe0ff */
.L_x_122:
[----:B------:R-:W-:Y:S01]  /*6860*/  LEA R34, R2, 0xc0800000, 0x17 ;  /* 0xc080000002227811 */ /* 0x000fe200078eb8ff */
[----:B------:R-:W-:Y:S01]  /*6870*/  VIADD R29, R29, 0xffffff81 ;  /* 0xffffff811d1d7836 */ /* 0x000fe20000000000 */
[----:B------:R-:W-:Y:S02]  /*6880*/  BSSY.RECONVERGENT B1, `(.L_x_127) ;  /* 0x0000035000017945 */ /* 0x000fe40003800200 */
[----:B------:R-:W-:Y:S01]  /*6890*/  IADD3 R34, PT, PT, -R34, R33, RZ ;  /* 0x0000002122227210 */ /* 0x000fe20007ffe1ff */
[----:B------:R-:W-:-:S03]  /*68a0*/  IMAD R0, R29, -0x800000, R0 ;  /* 0xff8000001d007824 */ /* 0x000fc600078e0200 */
[----:B------:R0:W1:Y:S01]  /*68b0*/  MUFU.RCP R32, R34 ;  /* 0x0000002200207308 */ /* 0x0000620000001000 */
[----:B------:R-:W-:Y:S01]  /*68c0*/  FADD.FTZ R27, -R34, -RZ ;  /* 0x800000ff221b7221 */ /* 0x000fe20000010100 */
[----:B0-----:R-:W-:-:S04]  /*68d0*/  IADD3 R34, PT, PT, R29, 0x7f, -R2 ;  /* 0x0000007f1d227810 */ /* 0x001fc80007ffe802 */
[----:B------:R-:W-:Y:S01]  /*68e0*/  IADD3 R25, PT, PT, R34, R25, RZ ;  /* 0x0000001922197210 */ /* 0x000fe20007ffe0ff */
[----:B-1----:R-:W-:-:S04]  /*68f0*/  FFMA R31, R32, R27, 1 ;  /* 0x3f800000201f7423 */ /* 0x002fc8000000001b */
[----:B------:R-:W-:-:S04]  /*6900*/  FFMA R31, R32, R31, R32 ;  /* 0x0000001f201f7223 */ /* 0x000fc80000000020 */
[----:B------:R-:W-:-:S04]  /*6910*/  FFMA R32, R0, R31, RZ ;  /* 0x0000001f00207223 */ /* 0x000fc800000000ff */
[----:B------:R-:W-:-:S04]  /*6920*/  FFMA R33, R27, R32, R0 ;  /* 0x000000201b217223 */ /* 0x000fc80000000000 */
[----:B------:R-:W-:-:S04]  /*6930*/  FFMA R32, R31, R33, R32 ;  /* 0x000000211f207223 */ /* 0x000fc80000000020 */
[----:B------:R-:W-:-:S04]  /*6940*/  FFMA R27, R27, R32, R0 ;  /* 0x000000201b1b7223 */ /* 0x000fc80000000000 */
[----:B------:R-:W-:-:S05]  /*6950*/  FFMA R0, R31, R27, R32 ;  /* 0x0000001b1f007223 */ /* 0x000fca0000000020 */
[----:B------:R-:W-:-:S04]  /*6960*/  SHF.R.U32.HI R2, RZ, 0x17, R0 ;  /* 0x00000017ff027819 */ /* 0x000fc80000011600 */
[----:B------:R-:W-:-:S04]  /*6970*/  LOP3.LUT R2, R2, 0xff, RZ, 0xc0, !PT ;  /* 0x000000ff02027812 */ /* 0x000fc800078ec0ff */
[----:B------:R-:W-:-:S05]  /*6980*/  IADD3 R2, PT, PT, R2, R25, RZ ;  /* 0x0000001902027210 */ /* 0x000fca0007ffe0ff */
[----:B------:R-:W-:-:S05]  /*6990*/  VIADD R29, R2, 0xffffffff ;  /* 0xffffffff021d7836 */ /* 0x000fca0000000000 */
[----:B------:R-:W-:-:S13]  /*69a0*/  ISETP.GE.U32.AND P1, PT, R29, 0xfe, PT ;  /* 0x000000fe1d00780c */ /* 0x000fda0003f26070 */
[----:B------:R-:W-:Y:S05]  /*69b0*/  @!P1 BRA `(.L_x_128) ;  /* 0x0000000000809947 */ /* 0x000fea0003800000 */
[----:B------:R-:W-:-:S13]  /*69c0*/  ISETP.GT.AND P1, PT, R2, 0xfe, PT ;  /* 0x000000fe0200780c */ /* 0x000fda0003f24270 */
[----:B------:R-:W-:Y:S05]  /*69d0*/  @P1 BRA `(.L_x_129) ;  /* 0x00000000006c1947 */ /* 0x000fea0003800000 */
[----:B------:R-:W-:-:S13]  /*69e0*/  ISETP.GE.AND P1, PT, R2, 0x1, PT ;  /* 0x000000010200780c */ /* 0x000fda0003f26270 */
[----:B------:R-:W-:Y:S05]  /*69f0*/  @P1 BRA `(.L_x_130) ;  /* 0x0000000000741947 */ /* 0x000fea0003800000 */
[----:B------:R-:W-:Y:S02]  /*6a00*/  ISETP.GE.AND P1, PT, R2, -0x18, PT ;  /* 0xffffffe80200780c */ /* 0x000fe40003f26270 */
[----:B------:R-:W-:-:S11]  /*6a10*/  LOP3.LUT R0, R0, 0x80000000, RZ, 0xc0, !PT ;  /* 0x8000000000007812 */ /* 0x000fd600078ec0ff */
[----:B------:R-:W-:Y:S05]  /*6a20*/  @!P1 BRA `(.L_x_130) ;  /* 0x0000000000689947 */ /* 0x000fea0003800000 */
[CCC-:B------:R-:W-:Y:S01]  /*6a30*/  FFMA.RZ R25, R31.reuse, R27.reuse, R32.reuse ;  /* 0x0000001b1f197223 */ /* 0x1c0fe2000000c020 */
[CCC-:B------:R-:W-:Y:S01]  /*6a40*/  FFMA.RP R29, R31.reuse, R27.reuse, R32.reuse ;  /* 0x0000001b1f1d7223 */ /* 0x1c0fe20000008020 */
[----:B------:R-:W-:Y:S01]  /*6a50*/  FFMA.RM R32, R31, R27, R32 ;  /* 0x0000001b1f207223 */ /* 0x000fe20000004020 */
[C---:B------:R-:W-:Y:S02]  /*6a60*/  IADD3 R27, PT, PT, R2.reuse, 0x20, RZ ;  /* 0x00000020021b7810 */ /* 0x040fe40007ffe0ff */
[----:B------:R-:W-:Y:S02]  /*6a70*/  LOP3.LUT R25, R25, 0x7fffff, RZ, 0xc0, !PT ;  /* 0x007fffff19197812 */ /* 0x000fe400078ec0ff */
[C---:B------:R-:W-:Y:S02]  /*6a80*/  ISETP.NE.AND P3, PT, R2.reuse, RZ, PT ;  /* 0x000000ff0200720c */ /* 0x040fe40003f65270 */
[----:B------:R-:W-:Y:S02]  /*6a90*/  LOP3.LUT R34, R25, 0x800000, RZ, 0xfc, !PT ;  /* 0x0080000019227812 */ /* 0x000fe400078efcff */
[----:B------:R-:W-:-:S02]  /*6aa0*/  ISETP.NE.AND P2, PT, R2, RZ, PT ;  /* 0x000000ff0200720c */ /* 0x000fc40003f45270 */
[----:B------:R-:W-:Y:S02]  /*6ab0*/  IADD3 R2, PT, PT, -R2, RZ, RZ ;  /* 0x000000ff02027210 */ /* 0x000fe40007ffe1ff */
[----:B------:R-:W-:Y:S02]  /*6ac0*/  SHF.L.U32 R27, R34, R27, RZ ;  /* 0x0000001b221b7219 */ /* 0x000fe400000006ff */
[----:B------:R-:W-:Y:S02]  /*6ad0*/  FSETP.NEU.FTZ.AND P1, PT, R29, R32, PT ;  /* 0x000000201d00720b */ /* 0x000fe40003f3d000 */
[----:B------:R-:W-:Y:S02]  /*6ae0*/  SEL R25, R2, RZ, P3 ;  /* 0x000000ff02197207 */ /* 0x000fe40001800000 */
[----:B------:R-:W-:Y:S02]  /*6af0*/  ISETP.NE.AND P2, PT, R27, RZ, P2 ;  /* 0x000000ff1b00720c */ /* 0x000fe40001745270 */
[----:B------:R-:W-:-:S02]  /*6b00*/  SHF.R.U32.HI R27, RZ, R25, R34 ;  /* 0x00000019ff1b7219 */ /* 0x000fc40000011622 */
[----:B------:R-:W-:Y:S02]  /*6b10*/  PLOP3.LUT P1, PT, P1, P2, PT, 0xf8, 0x8f ;  /* 0x00000000008f781c */ /* 0x000fe40000f25f70 */
[----:B------:R-:W-:Y:S02]  /*6b20*/  SHF.R.U32.HI R25, RZ, 0x1, R27 ;  /* 0x00000001ff197819 */ /* 0x000fe4000001161b */
[----:B------:R-:W-:-:S04]  /*6b30*/  SEL R2, RZ, 0x1, !P1 ;  /* 0x00000001ff027807 */ /* 0x000fc80004800000 */
[----:B------:R-:W-:-:S04]  /*6b40*/  LOP3.LUT R2, R2, 0x1, R25, 0xf8, !PT ;  /* 0x0000000102027812 */ /* 0x000fc800078ef819 */
[----:B------:R-:W-:-:S05]  /*6b50*/  LOP3.LUT R2, R2, R27, RZ, 0xc0, !PT ;  /* 0x0000001b02027212 */ /* 0x000fca00078ec0ff */
[----:B------:R-:W-:-:S05]  /*6b60*/  IMAD.IADD R25, R25, 0x1, R2 ;  /* 0x0000000119197824 */ /* 0x000fca00078e0202 */
[----:B------:R-:W-:Y:S01]  /*6b70*/  LOP3.LUT R0, R25, R0, RZ, 0xfc, !PT ;  /* 0x0000000019007212 */ /* 0x000fe200078efcff */
[----:B------:R-:W-:Y:S06]  /*6b80*/  BRA `(.L_x_130) ;  /* 0x0000000000107947 */ /* 0x000fec0003800000 */
.L_x_129:
[----:B------:R-:W-:-:S04]  /*6b90*/  LOP3.LUT R0, R0, 0x80000000, RZ, 0xc0, !PT ;  /* 0x8000000000007812 */ /* 0x000fc800078ec0ff */
[----:B------:R-:W-:Y:S01]  /*6ba0*/  LOP3.LUT R0, R0, 0x7f800000, RZ, 0xfc, !PT ;  /* 0x7f80000000007812 */ /* 0x000fe200078efcff */
[----:B------:R-:W-:Y:S06]  /*6bb0*/  BRA `(.L_x_130) ;  /* 0x0000000000047947 */ /* 0x000fec0003800000 */
.L_x_128:
[----:B------:R-:W-:-:S07]  /*6bc0*/  LEA R0, R25, R0, 0x17 ;  /* 0x0000000019007211 */ /* 0x000fce00078eb8ff */
.L_x_130:
[----:B------:R-:W-:Y:S05]  /*6bd0*/  BSYNC.RECONVERGENT B1 ;  /* 0x0000000000017941 */ /* 0x000fea0003800200 */
.L_x_127:
[----:B------:R-:W-:Y:S05]  /*6be0*/  BRA `(.L_x_131) ;  /* 0x0000000000207947 */ /* 0x000fea0003800000 */
.L_x_126:
[----:B------:R-:W-:-:S04]  /*6bf0*/  LOP3.LUT R0, R33, 0x80000000, R0, 0x48, !PT ;  /* 0x8000000021007812 */ /* 0x000fc800078e4800 */
[----:B------:R-:W-:Y:S01]  /*6c00*/  LOP3.LUT R0, R0, 0x7f800000, RZ, 0xfc, !PT ;  /* 0x7f80000000007812 */ /* 0x000fe200078efcff */
[----:B------:R-:W-:Y:S06]  /*6c10*/  BRA `(.L_x_131) ;  /* 0x0000000000147947 */ /* 0x000fec0003800000 */
.L_x_125:
[----:B------:R-:W-:Y:S01]  /*6c20*/  LOP3.LUT R0, R33, 0x80000000, R0, 0x48, !PT ;  /* 0x8000000021007812 */ /* 0x000fe200078e4800 */
[----:B------:R-:W-:Y:S06]  /*6c30*/  BRA `(.L_x_131) ;  /* 0x00000000000c7947 */ /* 0x000fec0003800000 */
.L_x_124:
[----:B------:R-:W0:Y:S01]  /*6c40*/  MUFU.RSQ R0, -QNAN ;  /* 0xffc0000000007908 */ /* 0x000e220000001400 */
[----:B------:R-:W-:Y:S05]  /*6c50*/  BRA `(.L_x_131) ;  /* 0x0000000000047947 */ /* 0x000fea0003800000 */
.L_x_123:
[----:B------:R-:W-:-:S07]  /*6c60*/  FADD.FTZ R0, R0, R22 ;  /* 0x0000001600007221 */ /* 0x000fce0000010000 */
.L_x_131:
[----:B------:R-:W-:Y:S05]  /*6c70*/  BSYNC.RECONVERGENT B0 ;  /* 0x0000000000007941 */ /* 0x000fea0003800200 */
.L_x_121:
[----:B------:R-:W-:-:S04]  /*6c80*/  HFMA2 R27, -RZ, RZ, 0, 0 ;  /* 0x00000000ff1b7431 */ /* 0x000fc800000001ff */
[----:B0-----:R-:W-:Y:S05]  /*6c90*/  RET.REL.NODEC R26 `(_Z15tfm_lanczos_hmcPfS_iiPKfS1_PKiS3_S1_S1_S1_iiiiS1_S1_S1_f) ;  /* 0xffffff901ad87950 */ /* 0x001fea0003c3ffff */
.L_x_132:
        /* <DEDUP_REMOVED lines=14> */
.L_x_432:


//--------------------- .text._Z16tfm_lanczos_2dlyPfS_iiPKfS1_PKiS3_S1_S1_S1_iiiiS1_S1_S1_f --------------------------
	.section	.text._Z16tfm_lanczos_2dlyPfS_iiPKfS1_PKiS3_S1_S1_S1_iiiiS1_S1_S1_f,"ax",@progbits
	.align	128
        .global         _Z16tfm_lanczos_2dlyPfS_iiPKfS1_PKiS3_S1_S1_S1_iiiiS1_S1_S1_f
        .type           _Z16tfm_lanczos_2dlyPfS_iiPKfS1_PKiS3_S1_S1_S1_iiiiS1_S1_S1_f,@function
        .size           _Z16tfm_lanczos_2dlyPfS_iiPKfS1_PKiS3_S1_S1_S1_iiiiS1_S1_S1_f,(.L_x_435 - _Z16tfm_lanczos_2dlyPfS_iiPKfS1_PKiS3_S1_S1_S1_iiiiS1_S1_S1_f)
        .other          _Z16tfm_lanczos_2dlyPfS_iiPKfS1_PKiS3_S1_S1_S1_iiiiS1_S1_S1_f,@"STO_CUDA_ENTRY STV_DEFAULT"
_Z16tfm_lanczos_2dlyPfS_iiPKfS1_PKiS3_S1_S1_S1_iiiiS1_S1_S1_f:
.text._Z16tfm_lanczos_2dlyPfS_iiPKfS1_PKiS3_S1_S1_S1_iiiiS1_S1_S1_f:
[----:B------:R-:W0:Y:S01]  /*0000*/  LDC R1, c[0x0][0x37c] ;  /* 0x0000df00ff017b82 */ /* 0x000e220000000800 */
[----:B------:R-:W1:Y:S01]  /*0010*/  S2R R5, SR_TID.X ;  /* 0x0000000000057919 */ /* 0x000e620000002100 */
[----:B------:R-:W2:Y:S01]  /*0020*/  LDCU.64 UR8, c[0x0][0x358] ;  /* 0x00006b00ff0877ac */ /* 0x000ea20008000a00 */
[----:B------:R-:W-:Y:S01]  /*0030*/  BSSY.RECONVERGENT B2, `(.L_x_133) ;  /* 0x00000f6000027945 */ /* 0x000fe20003800200 */
[----:B0-----:R-:W-:Y:S01]  /*0040*/  VIADD R1, R1, 0xffffffe0 ;  /* 0xffffffe001017836 */ /* 0x001fe20000000000 */
        /* <DEDUP_REMOVED lines=9> */
.L_x_149:
[----:B0-----:R-:W0:Y:S01]  /*00e0*/  MUFU.RCP64H R9, 1000 ;  /* 0x408f400000097908 */ /* 0x001e220000001800 */
[----:B------:R-:W-:Y:S02]  /*00f0*/  HFMA2 R14, -RZ, RZ, 0, 0 ;  /* 0x00000000ff0e7431 */ /* 0x000fe400000001ff */
[----:B------:R-:W-:Y:S01]  /*0100*/  IMAD.MOV.U32 R15, RZ, RZ, 0x408f4000 ;  /* 0x408f4000ff0f7424 */ /* 0x000fe200078e00ff */
[----:B-1----:R-:W-:Y:S01]  /*0110*/  SHF.L.U32 R0, R7, 0x1, RZ ;  /* 0x0000000107007819 */ /* 0x002fe200000006ff */
[----:B------:R-:W-:Y:S01]  /*0120*/  IMAD.MOV.U32 R8, RZ, RZ, 0x1 ;  /* 0x00000001ff087424 */ /* 0x000fe200078e00ff */
[----:B------:R-:W-:Y:S05]  /*0130*/  BSSY.RECONVERGENT B0, `(.L_x_135) ;  /* 0x0000013000007945 */ /* 0x000fea0003800200 */
[----:B0--3--:R-:W-:-:S08]  /*0140*/  DFMA R2, R8, -R14, 1 ;  /* 0x3ff000000802742b */ /* 0x009fd0000000080e */
        /* <DEDUP_REMOVED lines=10> */
[----:B------:R-:W-:-:S05]  /*01f0*/  FFMA R8, RZ, 4.4765625, R3 ;  /* 0x408f4000ff087823 */ /* 0x000fca0000000003 */
[----:B------:R-:W-:-:S13]  /*0200*/  FSETP.GT.AND P0, PT, |R8|, 1.469367938527859385e-39, PT ;  /* 0x001000000800780b */ /* 0x000fda0003f04200 */
[----:B------:R-:W-:Y:S05]  /*0210*/  @P0 BRA P1, `(.L_x_136) ;  /* 0x0000000000100947 */ /* 0x000fea0000800000 */
[----:B------:R-:W-:-:S07]  /*0220*/  MOV R0, 0x240 ;  /* 0x0000024000007802 */ /* 0x000fce0000000f00 */
[----:B--2---:R-:W-:Y:S05]  /*0230*/  CALL.REL.NOINC `($__internal_3_$__cuda_sm20_div_rn_f64_full) ;  /* 0x0000003400c07944 */ /* 0x004fea0003c00000 */
[----:B------:R-:W-:Y:S02]  /*0240*/  IMAD.MOV.U32 R2, RZ, RZ, R16 ;  /* 0x000000ffff027224 */ /* 0x000fe400078e0010 */
[----:B------:R-:W-:-:S07]  /*0250*/  IMAD.MOV.U32 R3, RZ, RZ, R17 ;  /* 0x000000ffff037224 */ /* 0x000fce00078e0011 */
.L_x_136:
[----:B------:R-:W-:Y:S05]  /*0260*/  BSYNC.RECONVERGENT B0 ;  /* 0x0000000000007941 */ /* 0x000fea0003800200 */
.L_x_135:
        /* <DEDUP_REMOVED lines=12> */
[----:B------:R-:W-:Y:S02]  /*0330*/  @!P0 IMAD R3, R7, 0x4, R6 ;  /* 0x0000000407038824 */ /* 0x000fe400078e0206 */
[----:B0-----:R-:W-:-:S05]  /*0340*/  @!P0 IMAD.MOV.U32 R0, RZ, RZ, 0x3f800000 ;  /* 0x3f800000ff008424 */ /* 0x001fca00078e00ff */
        /* <DEDUP_REMOVED lines=13> */
[----:B------:R-:W-:Y:S02]  /*0420*/  MOV R0, R8 ;  /* 0x0000000800007202 */ /* 0x000fe40000000f00 */
[----:B------:R-:W-:Y:S01]  /*0430*/  MOV R2, 0x460 ;  /* 0x0000046000027802 */ /* 0x000fe20000000f00 */
[----:B0-----:R-:W-:-:S07]  /*0440*/  IMAD.U32 R3, RZ, RZ, UR4 ;  /* 0x00000004ff037e24 */ /* 0x001fce000f8e00ff */
[----:B--2---:R-:W-:Y:S05]  /*0450*/  CALL.REL.NOINC `($__internal_5_$__cuda_sm3x_div_rn_noftz_f32_slowpath) ;  /* 0x0000003c00507944 */ /* 0x004fea0003c00000 */
[----:B------:R-:W-:-:S07]  /*0460*/  IMAD.MOV.U32 R13, RZ, RZ, R0 ;  /* 0x000000ffff0d7224 */ /* 0x000fce00078e0000 */
.L_x_140:
[----:B------:R-:W-:Y:S05]  /*0470*/  BSYNC.RECONVERGENT B4 ;  /* 0x0000000000047941 */ /* 0x000fea0003800200 */
.L_x_139:
        /* <DEDUP_REMOVED lines=19> */
.L_x_143:
[----:B0-----:R-:W-:-:S06]  /*05b0*/  IMAD.WIDE.U32 R2, R0, 0x4, R16 ;  /* 0x0000000400027825 */ /* 0x001fcc00078e0010 */
[----:B------:R-:W3:Y:S01]  /*05c0*/  LDG.E.CONSTANT R2, desc[UR8][R2.64] ;  /* 0x0000000802027981 */ /* 0x000ee2000c1e9900 */
[C---:B-1----:R-:W-:Y:S02]  /*05d0*/  IMAD R9, R0.reuse, 0x4, R1 ;  /* 0x0000000400097824 */ /* 0x042fe400078e0201 */
[----:B------:R-:W-:-:S05]  /*05e0*/  VIADD R0, R0, 0x1 ;  /* 0x0000000100007836 */ /* 0x000fca0000000000 */
[----:B------:R-:W-:Y:S01]  /*05f0*/  ISETP.NE.AND P0, PT, R0, 0x6, PT ;  /* 0x000000060000780c */ /* 0x000fe20003f05270 */
[----:B---3--:R-:W-:-:S03]  /*0600*/  IMAD.WIDE.U32 R14, R2, R19, RZ ;  /* 0x00000013020e7225 */ /* 0x008fc600078e00ff */
[----:B------:R-:W-:-:S04]  /*0610*/  IADD3 R14, P1, PT, R14, R12, RZ ;  /* 0x0000000c0e0e7210 */ /* 0x000fc80007f3e0ff */
[----:B------:R-:W-:Y:S01]  /*0620*/  IADD3.X R12, PT, PT, R15, UR4, RZ, P1, !PT ;  /* 0x000000040f0c7c10 */ /* 0x000fe20008ffe4ff */
[----:B------:R1:W-:Y:S04]  /*0630*/  STL [R9], R14 ;  /* 0x0000000e09007387 */ /* 0x0003e80000100800 */
[----:B------:R-:W-:Y:S05]  /*0640*/  @P0 BRA `(.L_x_143) ;  /* 0xfffffffc00d80947 */ /* 0x000fea000383ffff */
[----:B-1----:R-:W-:Y:S01]  /*0650*/  SHF.R.U32.HI R9, RZ, 0x17, R13 ;  /* 0x00000017ff097819 */ /* 0x002fe2000001160d */
        /* <DEDUP_REMOVED lines=14> */
[----:B------:R-:W-:Y:S02]  /*0740*/  ISETP.GE.AND P0, PT, R13, RZ, PT ;  /* 0x000000ff0d00720c */ /* 0x000fe40003f06270 */
[C---:B------:R-:W-:Y:S01]  /*0750*/  SHF.L.W.U32.HI R2, R3.reuse, 0x2, R0 ;  /* 0x0000000203027819 */ /* 0x040fe20000010e00 */
[----:B------:R-:W-:-:S03]  /*0760*/  IMAD.SHL.U32 R3, R3, 0x4, RZ ;  /* 0x0000000403037824 */ /* 0x000fc600078e00ff */
[----:B------:R-:W-:Y:S02]  /*0770*/  SHF.R.S32.HI R9, RZ, 0x1f, R2 ;  /* 0x0000001fff097819 */ /* 0x000fe40000011402 */
[----:B------:R-:W-:Y:S02]  /*0780*/  LOP3.LUT R13, R2, R13, RZ, 0x3c, !PT ;  /* 0x0000000d020d7212 */ /* 0x000fe400078e3cff */
[C---:B------:R-:W-:Y:S02]  /*0790*/  LOP3.LUT R14, R9.reuse, R3, RZ, 0x3c, !PT ;  /* 0x00000003090e7212 */ /* 0x040fe400078e3cff */
[----:B------:R-:W-:Y:S02]  /*07a0*/  LOP3.LUT R15, R9, R2, RZ, 0x3c, !PT ;  /* 0x00000002090f7212 */ /* 0x000fe400078e3cff */
[----:B------:R-:W-:Y:S02]  /*07b0*/  SHF.R.U32.HI R3, RZ, 0x1e, R0 ;  /* 0x0000001eff037819 */ /* 0x000fe40000011600 */
[----:B------:R-:W-:-:S02]  /*07c0*/  ISETP.GE.AND P1, PT, R13, RZ, PT ;  /* 0x000000ff0d00720c */ /* 0x000fc40003f26270 */
[----:B------:R-:W1:Y:S01]  /*07d0*/  I2F.F64.S64 R14, R14 ;  /* 0x0000000e000e7312 */ /* 0x000e620000301c00 */
[----:B------:R-:W-:-:S05]  /*07e0*/  LEA.HI R0, R2, R3, RZ, 0x1 ;  /* 0x0000000302007211 */ /* 0x000fca00078f08ff */
[----:B------:R-:W-:-:S05]  /*07f0*/  IMAD.MOV R2, RZ, RZ, -R0 ;  /* 0x000000ffff027224 */ /* 0x000fca00078e0a00 */
[----:B------:R-:W-:Y:S01]  /*0800*/  @!P0 MOV R0, R2 ;  /* 0x0000000200008202 */ /* 0x000fe20000000f00 */
[----:B-1----:R-:W-:-:S10]  /*0810*/  DMUL R16, R14, UR4 ;  /* 0x000000040e107c28 */ /* 0x002fd40008000000 */
[----:B------:R-:W1:Y:S02]  /*0820*/  F2F.F32.F64 R16, R16 ;  /* 0x0000001000107310 */ /* 0x000e640000301000 */
[----:B01----:R-:W-:-:S07]  /*0830*/  FSEL R2, -R16, R16, !P1 ;  /* 0x0000001010027208 */ /* 0x003fce0004800100 */
.L_x_142:
[----:B------:R-:W-:Y:S05]  /*0840*/  BSYNC.RECONVERGENT B0 ;  /* 0x0000000000007941 */ /* 0x000fea0003800200 */
.L_x_141:
[----:B------:R-:W-:Y:S01]  /*0850*/  FMUL R9, R8, 0.63661974668502807617 ;  /* 0x3f22f98308097820 */ /* 0x000fe20000400000 */
[----:B------:R-:W-:Y:S02]  /*0860*/  IMAD.MOV.U32 R17, RZ, RZ, 0x37cbac00 ;  /* 0x37cbac00ff117424 */ /* 0x000fe400078e00ff */
        /* <DEDUP_REMOVED lines=12> */
[----:B------:R-:W-:Y:S01]  /*0930*/  FFMA R12, R3, R12, R14 ;  /* 0x0000000c030c7223 */ /* 0x000fe2000000000e */
        /* <DEDUP_REMOVED lines=16> */
[----:B------:R-:W-:Y:S02]  /*0a40*/  IMAD.SHL.U32 R9, R8, 0x100, RZ ;  /* 0x0000010008097824 */ /* 0x000fe400078e00ff */
[----:B------:R-:W-:Y:S02]  /*0a50*/  HFMA2 R12, -RZ, RZ, 0, 0 ;  /* 0x00000000ff0c7431 */ /* 0x000fe400000001ff */
[----:B------:R-:W-:Y:S01]  /*0a60*/  IMAD.MOV.U32 R0, RZ, RZ, RZ ;  /* 0x000000ffff007224 */ /* 0x000fe200078e00ff */
[----:B------:R-:W-:Y:S01]  /*0a70*/  UMOV UR4, URZ ;  /* 0x000000ff00047c82 */ /* 0x000fe20008000000 */
[----:B------:R-:W-:-:S07]  /*0a80*/  LOP3.LUT R19, R9, 0x80000000, RZ, 0xfc, !PT ;  /* 0x8000000009137812 */ /* 0x000fce00078efcff */
.L_x_146:
        /* <DEDUP_REMOVED lines=13> */
[----:B------:R-:W-:-:S03]  /*0b60*/  LOP3.LUT P0, RZ, R9, 0x1f, RZ, 0xc0, !PT ;  /* 0x0000001f09ff7812 */ /* 0x000fc6000780c0ff */
[----:B------:R-:W-:-:S05]  /*0b70*/  VIADD R0, R0, 0xffffff80 ;  /* 0xffffff8000007836 */ /* 0x000fca0000000000 */
        /* <DEDUP_REMOVED lines=15> */
[C---:B0-----:R-:W-:Y:S02]  /*0c70*/  LOP3.LUT R12, R9.reuse, R8, RZ, 0x3c, !PT ;  /* 0x00000008090c7212 */ /* 0x041fe400078e3cff */
[C---:B------:R-:W-:Y:S02]  /*0c80*/  LOP3.LUT R14, R2.reuse, R3, RZ, 0x3c, !PT ;  /* 0x00000003020e7212 */ /* 0x040fe400078e3cff */
[----:B------:R-:W-:Y:S02]  /*0c90*/  LOP3.LUT R15, R2, R9, RZ, 0x3c, !PT ;  /* 0x00000009020f7212 */ /* 0x000fe400078e3cff */
[----:B------:R-:W-:Y:S02]  /*0ca0*/  LEA.HI R9, R9, R0, RZ, 0x1 ;  /* 0x0000000009097211 */ /* 0x000fe400078f08ff */
[----:B------:R-:W-:Y:S02]  /*0cb0*/  ISETP.GE.AND P1, PT, R12, RZ, PT ;  /* 0x000000ff0c00720c */ /* 0x000fe40003f26270 */
[----:B------:R-:W0:Y:S01]  /*0cc0*/  I2F.F64.S64 R14, R14 ;  /* 0x0000000e000e7312 */ /* 0x000e220000301c00 */
[----:B------:R-:W-:-:S05]  /*0cd0*/  IADD3 R0, PT, PT, -R9, RZ, RZ ;  /* 0x000000ff09007210 */ /* 0x000fca0007ffe1ff */
[----:B------:R-:W-:Y:S01]  /*0ce0*/  @!P0 IMAD.MOV.U32 R9, RZ, RZ, R0 ;  /* 0x000000ffff098224 */ /* 0x000fe200078e0000 */
[----:B0-----:R-:W-:-:S10]  /*0cf0*/  DMUL R2, R14, UR4 ;  /* 0x000000040e027c28 */ /* 0x001fd40008000000 */
[----:B------:R-:W0:Y:S02]  /*0d00*/  F2F.F32.F64 R2, R2 ;  /* 0x0000000200027310 */ /* 0x000e240000301000 */
[----:B0-----:R-:W-:-:S07]  /*0d10*/  FSEL R0, -R2, R2, !P1 ;  /* 0x0000000202007208 */ /* 0x001fce0004800100 */
.L_x_145:
[----:B------:R-:W-:Y:S05]  /*0d20*/  BSYNC.RECONVERGENT B0 ;  /* 0x0000000000007941 */ /* 0x000fea0003800200 */
.L_x_144:
[----:B------:R-:W-:Y:S01]  /*0d30*/  FMUL R2, R0, R0 ;  /* 0x0000000000027220 */ /* 0x000fe20000400000 */
[----:B------:R-:W-:Y:S01]  /*0d40*/  LOP3.LUT R3, R9, 0x1, RZ, 0xc0, !PT ;  /* 0x0000000109037812 */ /* 0x000fe200078ec0ff */
[----:B------:R-:W0:Y:S01]  /*0d50*/  LDCU UR4, c[0x0][0x3f8] ;  /* 0x00007f00ff0477ac */ /* 0x000e220008000800 */
[----:B------:R-:W-:Y:S01]  /*0d60*/  FMUL R15, R8, R8 ;  /* 0x00000008080f7220 */ /* 0x000fe20000400000 */
[----:B------:R-:W-:Y:S01]  /*0d70*/  FFMA R17, R2, R17, -0.0013887860113754868507 ;  /* 0xbab607ed02117423 */ /* 0x000fe20000000011 */
[----:B------:R-:W-:Y:S01]  /*0d80*/  ISETP.NE.U32.AND P0, PT, R3, 0x1, PT ;  /* 0x000000010300780c */ /* 0x000fe20003f05070 */
[----:B------:R-:W-:Y:S01]  /*0d90*/  BSSY.RECONVERGENT B4, `(.L_x_147) ;  /* 0x0000019000047945 */ /* 0x000fe20003800200 */
[----:B------:R-:W-:Y:S02]  /*0da0*/  LOP3.LUT P1, RZ, R9, 0x2, RZ, 0xc0, !PT ;  /* 0x0000000209ff7812 */ /* 0x000fe4000782c0ff */
[----:B------:R-:W-:Y:S01]  /*0db0*/  FSEL R3, R16, 0.0083327032625675201416, !P0 ;  /* 0x3c0885e410037808 */ /* 0x000fe20004000000 */
[----:B------:R-:W1:Y:S01]  /*0dc0*/  MUFU.RCP R9, R15 ;  /* 0x0000000f00097308 */ /* 0x000e620000001000 */
        /* <DEDUP_REMOVED lines=17> */
[----:B------:R-:W-:Y:S01]  /*0ee0*/  IMAD.MOV.U32 R3, RZ, RZ, R15 ;  /* 0x000000ffff037224 */ /* 0x000fe200078e000f */
[----:B------:R-:W-:-:S07]  /*0ef0*/  MOV R2, 0xf10 ;  /* 0x00000f1000027802 */ /* 0x000fce0000000f00 */
[----:B--2---:R-:W-:Y:S05]  /*0f00*/  CALL.REL.NOINC `($__internal_5_$__cuda_sm3x_div_rn_noftz_f32_slowpath) ;  /* 0x0000003000a47944 */ /* 0x004fea0003c00000 */
[----:B------:R-:W-:-:S07]  /*0f10*/  MOV R2, R0 ;  /* 0x0000000000027202 */ /* 0x000fce0000000f00 */
.L_x_148:
[----:B------:R-:W-:Y:S05]  /*0f20*/  BSYNC.RECONVERGENT B4 ;  /* 0x0000000000047941 */ /* 0x000fea0003800200 */
.L_x_147:
[----:B------:R-:W-:-:S05]  /*0f30*/  IMAD R3, R7, 0x4, R6 ;  /* 0x0000000407037824 */ /* 0x000fca00078e0206 */
[----:B------:R3:W-:Y:S02]  /*0f40*/  STS [R3], R2 ;  /* 0x0000000203007388 */ /* 0x0007e40000000800 */
.L_x_138:
[----:B------:R-:W-:Y:S05]  /*0f50*/  BSYNC.RECONVERGENT B3 ;  /* 0x0000000000037941 */ /* 0x000fea0003800200 */
.L_x_137:
[----:B--2---:R-:W-:-:S05]  /*0f60*/  IMAD.IADD R7, R4, 0x1, R7 ;  /* 0x0000000104077824 */ /* 0x004fca00078e0207 */
[----:B------:R-:W-:-:S13]  /*0f70*/  ISETP.GE.U32.AND P0, PT, R7, 0x3e9, PT ;  /* 0x000003e90700780c */ /* 0x000fda0003f06070 */
[----:B------:R-:W-:Y:S05]  /*0f80*/  @!P0 BRA `(.L_x_149) ;  /* 0xfffffff000548947 */ /* 0x000fea000383ffff */
.L_x_134:
[----:B------:R-:W-:Y:S05]  /*0f90*/  BSYNC.RECONVERGENT B2 ;  /* 0x0000000000027941 */ /* 0x000fea0003800200 */
.L_x_133:
[----:B------:R-:W2:Y:S01]  /*0fa0*/  S2UR UR4, SR_CTAID.X ;  /* 0x00000000000479c3 */ /* 0x000ea20000002500 */
[----:B------:R-:W4:Y:S07]  /*0fb0*/  LDCU UR5, c[0x0][0x3d0] ;  /* 0x00007a00ff0577ac */ /* 0x000f2e0008000800 */
[----:B01----:R-:W2:Y:S02]  /*0fc0*/  LDC R0, c[0x0][0x360] ;  /* 0x0000d800ff007b82 */ /* 0x003ea40000000800 */
[----:B--2---:R-:W-:-:S06]  /*0fd0*/  IMAD R4, R0, UR4, R5 ;  /* 0x0000000400047c24 */ /* 0x004fcc000f8e0205 */
[----:B------:R-:W-:Y:S01]  /*0fe0*/  BAR.SYNC.DEFER_BLOCKING 0x0 ;  /* 0x0000000000007b1d */ /* 0x000fe20000010000 */
[----:B----4-:R-:W-:-:S13]  /*0ff0*/  ISETP.GE.AND P0, PT, R4, UR5, PT ;  /* 0x0000000504007c0c */ /* 0x010fda000bf06270 */
[----:B------:R-:W-:Y:S05]  /*1000*/  @P0 EXIT ;  /* 0x000000000000094d */ /* 0x000fea0003800000 */
[----:B------:R-:W0:Y:S01]  /*1010*/  LDCU UR6, c[0x0][0x394] ;  /* 0x00007280ff0677ac */ /* 0x000e220008000800 */
[----:B------:R-:W1:Y:S01]  /*1020*/  LDC.64 R8, c[0x0][0x380] ;  /* 0x0000e000ff087b82 */ /* 0x000e620000000a00 */
[----:B------:R-:W2:Y:S07]  /*1030*/  LDCU UR4, c[0x0][0x370] ;  /* 0x00006e00ff0477ac */ /* 0x000eae0008000800 */
[----:B------:R-:W4:Y:S01]  /*1040*/  LDC.64 R10, c[0x0][0x388] ;  /* 0x0000e200ff0a7b82 */ /* 0x000f220000000a00 */
[----:B0-----:R-:W-:Y:S01]  /*1050*/  UISETP.GT.AND UP0, UPT, UR6, URZ, UPT ;  /* 0x000000ff0600728c */ /* 0x001fe2000bf04270 */
[----:B--2---:R-:W-:-:S08]  /*1060*/  IMAD R5, R0, UR4, RZ ;  /* 0x0000000400057c24 */ /* 0x004fd0000f8e02ff */
[----:B------:R-:W-:Y:S05]  /*1070*/  BRA.U UP0, `(.L_x_150) ;  /* 0x0000000100207547 */ /* 0x000fea000b800000 */
.L_x_151:
[----:B-1-3--:R-:W-:-:S04]  /*1080*/  IMAD.WIDE R2, R4, 0x4, R8 ;  /* 0x0000000404027825 */ /* 0x00afc800078e0208 */
[----:B----4-:R-:W-:Y:S01]  /*1090*/  IMAD.WIDE R6, R4, 0x4, R10 ;  /* 0x0000000404067825 */ /* 0x010fe200078e020a */
[----:B------:R0:W-:Y:S01]  /*10a0*/  STG.E desc[UR8][R2.64], RZ ;  /* 0x000000ff02007986 */ /* 0x0001e2000c101908 */
[----:B------:R-:W-:-:S03]  /*10b0*/  IADD3 R4, PT, PT, R5, R4, RZ ;  /* 0x0000000405047210 */ /* 0x000fc60007ffe0ff */
[----:B------:R0:W-:Y:S01]  /*10c0*/  STG.E desc[UR8][R6.64], RZ ;  /* 0x000000ff06007986 */ /* 0x0001e2000c101908 */
[----:B------:R-:W-:-:S13]  /*10d0*/  ISETP.GE.AND P0, PT, R4, UR5, PT ;  /* 0x0000000504007c0c */ /* 0x000fda000bf06270 */
[----:B0-----:R-:W-:Y:S05]  /*10e0*/  @!P0 BRA `(.L_x_151) ;  /* 0xfffffffc00e48947 */ /* 0x001fea000383ffff */
[----:B------:R-:W-:Y:S05]  /*10f0*/  EXIT ;  /* 0x000000000000794d */ /* 0x000fea0003800000 */
.L_x_150:
[----:B---3--:R-:W0:Y:S01]  /*1100*/  LDC R3, c[0x0][0x3f8] ;  /* 0x0000fe00ff037b82 */ /* 0x008e220000000800 */
[----:B------:R-:W2:Y:S01]  /*1110*/  LDCU UR6, c[0x0][0x3d4] ;  /* 0x00007a80ff0677ac */ /* 0x000ea20008000800 */
[----:B------:R-:W2:Y:S02]  /*1120*/  LDCU.64 UR4, c[0x0][0x3d8] ;  /* 0x00007b00ff0477ac */ /* 0x000ea40008000a00 */
[----:B--2---:R-:W-:Y:S01]  /*1130*/  UIMAD UR4, UR4, UR6, URZ ;  /* 0x00000006040472a4 */ /* 0x004fe2000f8e02ff */
[----:B0-----:R-:W-:-:S03]  /*1140*/  FADD R3, R3, R3 ;  /* 0x0000000303037221 */ /* 0x001fc60000000000 */
[----:B------:R-:W-:-:S12]  /*1150*/  UIMAD UR4, UR4, UR5, URZ ;  /* 0x00000005040472a4 */ /* 0x000fd8000f8e02ff */
.L_x_200:
[----:B-1----:R-:W0:Y:S02]  /*1160*/  LDC.64 R8, c[0x0][0x3c8] ;  /* 0x0000f200ff087b82 */ /* 0x002e240000000a00 */
[----:B0-----:R-:W2:Y:S04]  /*1170*/  LDG.E R7, desc[UR8][R8.64+0x4] ;  /* 0x0000040808077981 */ /* 0x001ea8000c1e1900 */
[----:B------:R-:W2:Y:S02]  /*1180*/  LDG.E R6, desc[UR8][R8.64] ;  /* 0x0000000808067981 */ /* 0x000ea4000c1e1900 */
[----:B--2---:R-:W-:-:S04]  /*1190*/  FADD R0, R7, -R6 ;  /* 0x8000000607007221 */ /* 0x004fc80000000000 */
[----:B------:R-:W-:-:S05]  /*11a0*/  VIADD R2, R0, 0x1800000 ;  /* 0x0180000000027836 */ /* 0x000fca0000000000 */
[----:B------:R-:W-:-:S04]  /*11b0*/  LOP3.LUT R2, R2, 0x7f800000, RZ, 0xc0, !PT ;  /* 0x7f80000002027812 */ /* 0x000fc800078ec0ff */
[----:B------:R-:W-:-:S13]  /*11c0*/  ISETP.GT.U32.AND P0, PT, R2, 0x1ffffff, PT ;  /* 0x01ffffff0200780c */ /* 0x000fda0003f04070 */
[----:B------:R-:W-:Y:S05]  /*11d0*/  @P0 BRA `(.L_x_152) ;  /* 0x00000000000c0947 */ /* 0x000fea0003800000 */
[----:B------:R-:W-:-:S07]  /*11e0*/  MOV R12, 0x1200 ;  /* 0x00001200000c7802 */ /* 0x000fce0000000f00 */
[----:B----4-:R-:W-:Y:S05]  /*11f0*/  CALL.REL.NOINC `($__internal_4_$__cuda_sm20_rcp_rn_f32_slowpath) ;  /* 0x0000002c00147944 */ /* 0x010fea0003c00000 */
[----:B------:R-:W-:Y:S05]  /*1200*/  BRA `(.L_x_153) ;  /* 0x0000000000107947 */ /* 0x000fea0003800000 */
.L_x_152:
[----:B------:R-:W0:Y:S02]  /*1210*/  MUFU.RCP R7, R0 ;  /* 0x0000000000077308 */ /* 0x000e240000001000 */
[----:B0-----:R-:W-:-:S04]  /*1220*/  FFMA R2, R0, R7, -1 ;  /* 0xbf80000000027423 */ /* 0x001fc80000000007 */
[----:B------:R-:W-:-:S04]  /*1230*/  FADD.FTZ R2, -R2, -RZ ;  /* 0x800000ff02027221 */ /* 0x000fc80000010100 */
[----:B------:R-:W-:-:S07]  /*1240*/  FFMA R7, R7, R2, R7 ;  /* 0x0000000207077223 */ /* 0x000fce0000000007 */
.L_x_153:
[----:B------:R-:W-:Y:S01]  /*1250*/  CS2R R8, SRZ ;  /* 0x0000000000087805 */ /* 0x000fe2000001ff00 */
[----:B----4-:R-:W-:-:S07]  /*1260*/  IMAD.MOV.U32 R10, RZ, RZ, RZ ;  /* 0x000000ffff0a7224 */ /* 0x010fce00078e00ff */
.L_x_199:
[----:B------:R-:W0:Y:S08]  /*1270*/  LDC.64 R22, c[0x0][0x3a8] ;  /* 0x0000ea00ff167b82 */ /* 0x000e300000000a00 */
[----:B------:R-:W1:Y:S08]  /*1280*/  LDC.64 R24, c[0x0][0x3b0] ;  /* 0x0000ec00ff187b82 */ /* 0x000e700000000a00 */
[----:B------:R-:W2:Y:S01]  /*1290*/  LDC.64 R20, c[0x0][0x3b8] ;  /* 0x0000ee00ff147b82 */ /* 0x000ea20000000a00 */
[----:B0-----:R-:W-:-:S07]  /*12a0*/  IMAD.WIDE.U32 R22, R9, 0x4, R22 ;  /* 0x0000000409167825 */ /* 0x001fce00078e0016 */
[----:B------:R-:W0:Y:S01]  /*12b0*/  LDC.64 R18, c[0x0][0x3c0] ;  /* 0x0000f000ff127b82 */ /* 0x000e220000000a00 */
[----:B------:R-:W3:Y:S01]  /*12c0*/  LDG.E R22, desc[UR8][R22.64] ;  /* 0x0000000816167981 */ /* 0x000ee2000c1e1900 */
[----:B-1----:R-:W-:-:S06]  /*12d0*/  IMAD.WIDE.U32 R24, R9, 0x4, R24 ;  /* 0x0000000409187825 */ /* 0x002fcc00078e0018 */
[----:B------:R-:W1:Y:S01]  /*12e0*/  LDC.64 R16, c[0x0][0x3e0] ;  /* 0x0000f800ff107b82 */ /* 0x000e620000000a00 */
[----:B------:R-:W4:Y:S07]  /*12f0*/  LDG.E R24, desc[UR8][R24.64] ;  /* 0x0000000818187981 */ /* 0x000f2e000c1e1900 */
[----:B------:R-:W5:Y:S08]  /*1300*/  LDC.64 R14, c[0x0][0x3e8] ;  /* 0x0000fa00ff0e7b82 */ /* 0x000f700000000a00 */
[----:B------:R-:W2:Y:S02]  /*1310*/  LDC.64 R12, c[0x0][0x3f0] ;  /* 0x0000fc00ff0c7b82 */ /* 0x000ea40000000a00 */
[----:B--2---:R-:W-:-:S06]  /*1320*/  IMAD.WIDE.U32 R12, R9, 0x4, R12 ;  /* 0x00000004090c7825 */ /* 0x004fcc00078e000c */
[----:B------:R-:W2:Y:S01]  /*1330*/  LDG.E R12, desc[UR8][R12.64] ;  /* 0x000000080c0c7981 */ /* 0x000ea2000c1e1900 */
[----:B---3--:R-:W-:Y:S01]  /*1340*/  IADD3 R11, PT, PT, R22, -0x1, RZ ;  /* 0xffffffff160b7810 */ /* 0x008fe20007ffe0ff */
[----:B----4-:R-:W-:-:S04]  /*1350*/  VIADD R27, R24, 0xffffffff ;  /* 0xffffffff181b7836 */ /* 0x010fc80000000000 */
[--C-:B------:R-:W-:Y:S02]  /*1360*/  IMAD R11, R11, UR4, R4.reuse ;  /* 0x000000040b0b7c24 */ /* 0x100fe4000f8e0204 */
[----:B------:R-:W-:Y:S02]  /*1370*/  IMAD R27, R27, UR4, R4 ;  /* 0x000000041b1b7c24 */ /* 0x000fe4000f8e0204 */
[----:B------:R-:W-:-:S04]  /*1380*/  IMAD.WIDE R20, R11, 0x4, R20 ;  /* 0x000000040b147825 */ /* 0x000fc800078e0214 */
[----:B0-----:R-:W-:Y:S02]  /*1390*/  IMAD.WIDE R18, R27, 0x4, R18 ;  /* 0x000000041b127825 */ /* 0x001fe400078e0212 */
[----:B------:R-:W3:Y:S04]  /*13a0*/  LDG.E R20, desc[UR8][R20.64] ;  /* 0x0000000814147981 */ /* 0x000ee8000c1e1900 */
[----:B------:R-:W3:Y:S01]  /*13b0*/  LDG.E R19, desc[UR8][R18.64] ;  /* 0x0000000812137981 */ /* 0x000ee2000c1e1900 */
[----:B-1----:R-:W-:-:S04]  /*13c0*/  IMAD.WIDE R16, R11, 0x4, R16 ;  /* 0x000000040b107825 */ /* 0x002fc800078e0210 */
[----:B-----5:R-:W-:Y:S02]  /*13d0*/  IMAD.WIDE R14, R27, 0x4, R14 ;  /* 0x000000041b0e7825 */ /* 0x020fe400078e020e */
[----:B------:R-:W4:Y:S04]  /*13e0*/  LDG.E R16, desc[UR8][R16.64] ;  /* 0x0000000810107981 */ /* 0x000f28000c1e1900 */
[----:B------:R-:W4:Y:S01]  /*13f0*/  LDG.E R15, desc[UR8][R14.64] ;  /* 0x000000080e0f7981 */ /* 0x000f22000c1e1900 */
[----:B------:R-:W-:Y:S01]  /*1400*/  BSSY.RECONVERGENT B2, `(.L_x_154) ;  /* 0x0000244000027945 */ /* 0x000fe20003800200 */
[----:B---3--:R-:W-:-:S05]  /*1410*/  FADD R23, R20, R19 ;  /* 0x0000001314177221 */ /* 0x008fca0000000000 */
[----:B------:R-:W-:Y:S01]  /*1420*/  FSETP.GEU.AND P0, PT, R23, R6, PT ;  /* 0x000000061700720b */ /* 0x000fe20003f0e000 */
[----:B----4-:R-:W-:-:S04]  /*1430*/  FMUL R11, R16, R15 ;  /* 0x0000000f100b7220 */ /* 0x010fc80000400000 */
[----:B--2---:R-:W-:-:S08]  /*1440*/  FMUL R11, R11, R12 ;  /* 0x0000000c0b0b7220 */ /* 0x004fd00000400000 */
        /* <DEDUP_REMOVED lines=12> */
[----:B------:R-:W-:Y:S02]  /*1510*/  IMAD R15, R9, R15, RZ ;  /* 0x0000000f090f7224 */ /* 0x000fe400078e02ff */
[----:B------:R-:W-:Y:S01]  /*1520*/  HFMA2 R23, -RZ, RZ, 0, 0 ;  /* 0x00000000ff177431 */ /* 0x000fe200000001ff */
        /* <DEDUP_REMOVED lines=12> */
[----:B------:R-:W-:Y:S01]  /*15f0*/  IMAD.IADD R17, R13, 0x1, -R14 ;  /* 0x000000010d117824 */ /* 0x000fe200078e0a0e */
[----:B------:R-:W-:Y:S01]  /*1600*/  BSSY.RECONVERGENT B4, `(.L_x_158) ;  /* 0x000009b000047945 */ /* 0x000fe20003800200 */
[----:B------:R-:W-:Y:S01]  /*1610*/  IMAD.MOV.U32 R23, RZ, RZ, RZ ;  /* 0x000000ffff177224 */ /* 0x000fe200078e00ff */
[----:B------:R-:W-:Y:S02]  /*1620*/  MOV R20, R14 ;  /* 0x0000000e00147202 */ /* 0x000fe40000000f00 */
[C---:B------:R-:W-:Y:S01]  /*1630*/  ISETP.GE.U32.AND P1, PT, R17.reuse, 0x3, PT ;  /* 0x000000031100780c */ /* 0x040fe20003f26070 */
[----:B------:R-:W-:-:S12]  /*1640*/  VIADD R17, R17, 0x1 ;  /* 0x0000000111117836 */ /* 0x000fd80000000000 */
[----:B------:R-:W-:Y:S05]  /*1650*/  @!P1 BRA `(.L_x_159) ;  /* 0x0000000800549947 */ /* 0x000fea0003800000 */
[----:B------:R-:W-:Y:S01]  /*1660*/  LOP3.LUT R19, R17, 0xfffffffc, RZ, 0xc0, !PT ;  /* 0xfffffffc11137812 */ /* 0x000fe200078ec0ff */
[----:B------:R-:W-:Y:S01]  /*1670*/  BSSY.RECONVERGENT B5, `(.L_x_160) ;  /* 0x0000092000057945 */ /* 0x000fe20003800200 */
[----:B------:R-:W-:Y:S01]  /*1680*/  VIADD R18, R14, 0x1 ;  /* 0x000000010e127836 */ /* 0x000fe20000000000 */
[----:B------:R-:W-:Y:S02]  /*1690*/  MOV R23, RZ ;  /* 0x000000ff00177202 */ /* 0x000fe40000000f00 */
[----:B------:R-:W-:-:S07]  /*16a0*/  IMAD.MOV R19, RZ, RZ, -R19 ;  /* 0x000000ffff137224 */ /* 0x000fce00078e0a13 */
.L_x_169:
[----:B------:R-:W0:Y:S01]  /*16b0*/  LDCU UR5, c[0x0][0x3f8] ;  /* 0x00007f00ff0577ac */ /* 0x000e220008000800 */
[----:B------:R-:W-:Y:S01]  /*16c0*/  VIADD R20, R18, 0xffffffff ;  /* 0xffffffff12147836 */ /* 0x000fe20000000000 */
[----:B------:R-:W1:Y:S01]  /*16d0*/  MUFU.RCP R2, R3 ;  /* 0x0000000300027308 */ /* 0x000e620000001000 */
[----:B------:R-:W-:Y:S03]  /*16e0*/  BSSY.RECONVERGENT B6, `(.L_x_161) ;  /* 0x000000e000067945 */ /* 0x000fe60003800200 */
        /* <DEDUP_REMOVED lines=11> */
[----:B------:R-:W-:Y:S05]  /*17a0*/  CALL.REL.NOINC `($__internal_5_$__cuda_sm3x_div_rn_noftz_f32_slowpath) ;  /* 0x00000028007c7944 */ /* 0x000fea0003c00000 */
[----:B------:R-:W-:-:S07]  /*17b0*/  MOV R2, R0 ;  /* 0x0000000000027202 */ /* 0x000fce0000000f00 */
.L_x_162:
[----:B------:R-:W-:Y:S05]  /*17c0*/  BSYNC.RECONVERGENT B6 ;  /* 0x0000000000067941 */ /* 0x000fea0003800200 */
.L_x_161:
        /* <DEDUP_REMOVED lines=8> */
[----:B------:R0:W3:Y:S01]  /*1850*/  LDG.E.CONSTANT R24, desc[UR8][R24.64] ;  /* 0x0000000818187981 */ /* 0x0000e2000c1e9900 */
[----:B------:R-:W4:Y:S01]  /*1860*/  F2I.TRUNC.NTZ R21, R2 ;  /* 0x0000000200157305 */ /* 0x000f22000020f100 */
[----:B------:R-:W-:Y:S01]  /*1870*/  MOV R20, 0x400 ;  /* 0x0000040000147802 */ /* 0x000fe20000000f00 */
[----:B------:R-:W-:Y:S03]  /*1880*/  BSSY.RECONVERGENT B6, `(.L_x_163) ;  /* 0x0000019000067945 */ /* 0x000fe60003800200 */
[----:B-1----:R-:W-:-:S03]  /*1890*/  LEA R20, R27, R20, 0x18 ;  /* 0x000000141b147211 */ /* 0x002fc600078ec0ff */
[----:B------:R-:W1:Y:S01]  /*18a0*/  MUFU.RCP R0, R3 ;  /* 0x0000000300007308 */ /* 0x000e620000001000 */
[----:B0-----:R-:W-:-:S05]  /*18b0*/  I2FP.F32.U32 R25, R18 ;  /* 0x0000001200197245 */ /* 0x001fca0000201000 */
[----:B------:R-:W-:Y:S01]  /*18c0*/  FADD R25, R12, -R25 ;  /* 0x800000190c197221 */ /* 0x000fe20000000000 */
[----:B----4-:R-:W-:Y:S01]  /*18d0*/  IMAD R22, R21, 0x4, R20 ;  /* 0x0000000415167824 */ /* 0x010fe200078e0214 */
[----:B------:R-:W-:Y:S02]  /*18e0*/  I2FP.F32.S32 R21, R21 ;  /* 0x0000001500157245 */ /* 0x000fe40000201400 */
        /* <DEDUP_REMOVED lines=13> */
[----:B------:R-:W-:Y:S01]  /*19c0*/  IADD3 R24, PT, PT, R18, 0x2, RZ ;  /* 0x0000000212187810 */ /* 0x000fe20007ffe0ff */
[----:B0-----:R-:W-:Y:S06]  /*19d0*/  @!P1 BRA `(.L_x_164) ;  /* 0x00000000000c9947 */ /* 0x001fec0003800000 */
[----:B------:R-:W-:Y:S01]  /*19e0*/  IMAD.MOV.U32 R0, RZ, RZ, R28 ;  /* 0x000000ffff007224 */ /* 0x000fe200078e001c */
[----:B------:R-:W-:-:S07]  /*19f0*/  MOV R2, 0x1a10 ;  /* 0x00001a1000027802 */ /* 0x000fce0000000f00 */
[----:B------:R-:W-:Y:S05]  /*1a00*/  CALL.REL.NOINC `($__internal_5_$__cuda_sm3x_div_rn_noftz_f32_slowpath) ;  /* 0x0000002400e47944 */ /* 0x000fea0003c00000 */
.L_x_164:
[----:B------:R-:W-:Y:S05]  /*1a10*/  BSYNC.RECONVERGENT B6 ;  /* 0x0000000000067941 */ /* 0x000fea0003800200 */
.L_x_163:
[----:B------:R-:W0:Y:S01]  /*1a20*/  LDCU.64 UR6, c[0x0][0x398] ;  /* 0x00007300ff0677ac */ /* 0x000e220008000a00 */
[----:B------:R-:W-:Y:S01]  /*1a30*/  IADD3 R2, P1, PT, R15, R18, RZ ;  /* 0x000000120f027210 */ /* 0x000fe20007f3e0ff */
[----:B------:R-:W1:Y:S04]  /*1a40*/  LDCU UR5, c[0x0][0x3f8] ;  /* 0x00007f00ff0577ac */ /* 0x000e680008000800 */
[----:B------:R-:W-:Y:S01]  /*1a50*/  IMAD.X R21, RZ, RZ, R16, P1 ;  /* 0x000000ffff157224 */ /* 0x000fe200008e0610 */
[----:B0-----:R-:W-:-:S04]  /*1a60*/  LEA R28, P1, R2, UR6, 0x2 ;  /* 0x00000006021c7c11 */ /* 0x001fc8000f8210ff */
[----:B------:R-:W-:-:S05]  /*1a70*/  LEA.HI.X R29, R2, UR7, R21, 0x2, P1 ;  /* 0x00000007021d7c11 */ /* 0x000fca00088f1415 */
[----:B------:R0:W2:Y:S01]  /*1a80*/  LDG.E.CONSTANT R28, desc[UR8][R28.64] ;  /* 0x000000081c1c7981 */ /* 0x0000a2000c1e9900 */
[----:B------:R-:W-:Y:S01]  /*1a90*/  FMUL R21, R0, 1000 ;  /* 0x447a000000157820 */ /* 0x000fe20000400000 */
[----:B------:R-:W-:Y:S01]  /*1aa0*/  VIADD R26, R18, 0x1 ;  /* 0x00000001121a7836 */ /* 0x000fe20000000000 */
[----:B------:R-:W0:Y:S01]  /*1ab0*/  MUFU.RCP R0, R3 ;  /* 0x0000000300007308 */ /* 0x000e220000001000 */
[----:B------:R-:W-:Y:S03]  /*1ac0*/  BSSY.RECONVERGENT B6, `(.L_x_165) ;  /* 0x0000017000067945 */ /* 0x000fe60003800200 */
[----:B------:R-:W-:-:S04]  /*1ad0*/  I2FP.F32.U32 R31, R26 ;  /* 0x0000001a001f7245 */ /* 0x000fc80000201000 */
[----:B------:R-:W3:Y:S01]  /*1ae0*/  F2I.TRUNC.NTZ R25, R21 ;  /* 0x0000001500197305 */ /* 0x000ee2000020f100 */
[----:B------:R-:W-:-:S04]  /*1af0*/  FADD R31, R12, -R31 ;  /* 0x8000001f0c1f7221 */ /* 0x000fc80000000000 */
[----:B-1----:R-:W-:-:S04]  /*1b00*/  FADD R32, R31, UR5 ;  /* 0x000000051f207e21 */ /* 0x002fc80008000000 */
[----:B------:R-:W1:Y:S01]  /*1b10*/  FCHK P1, R32, R3 ;  /* 0x0000000320007302 */ /* 0x000e620000020000 */
[----:B0-----:R-:W-:-:S04]  /*1b20*/  FFMA R29, R0, -R3, 1 ;  /* 0x3f800000001d7423 */ /* 0x001fc80000000803 */
[----:B------:R-:W-:Y:S01]  /*1b30*/  FFMA R0, R0, R29, R0 ;  /* 0x0000001d00007223 */ /* 0x000fe20000000000 */
[----:B---3--:R-:W-:Y:S02]  /*1b40*/  LEA R22, R25, R20, 0x2 ;  /* 0x0000001419167211 */ /* 0x008fe400078e10ff */
[----:B------:R-:W-:Y:S01]  /*1b50*/  I2FP.F32.S32 R30, R25 ;  /* 0x00000019001e7245 */ /* 0x000fe20000201400 */
[----:B------:R-:W-:Y:S02]  /*1b60*/  FFMA R25, R0, R32, RZ ;  /* 0x0000002000197223 */ /* 0x000fe400000000ff */
[----:B------:R-:W-:Y:S02]  /*1b70*/  LDS R2, [R22] ;  /* 0x0000000016027984 */ /* 0x000fe40000000800 */
[----:B------:R-:W-:Y:S02]  /*1b80*/  FADD R21, R21, -R30 ;  /* 0x8000001e15157221 */ /* 0x000fe40000000000 */
[----:B------:R0:W3:Y:S02]  /*1b90*/  LDS R27, [R22+0x4] ;  /* 0x00000400161b7984 */ /* 0x0000e40000000800 */
[----:B0-----:R-:W-:-:S04]  /*1ba0*/  FFMA R22, R25, -R3, R32 ;  /* 0x8000000319167223 */ /* 0x001fc80000000020 */
[----:B------:R-:W-:Y:S01]  /*1bb0*/  FFMA R0, R0, R22, R25 ;  /* 0x0000001600007223 */ /* 0x000fe20000000019 */
[----:B---3--:R-:W-:-:S04]  /*1bc0*/  FADD R27, -R2, R27 ;  /* 0x0000001b021b7221 */ /* 0x008fc80000000100 */
[----:B------:R-:W-:-:S04]  /*1bd0*/  FFMA R2, R21, R27, R2 ;  /* 0x0000001b15027223 */ /* 0x000fc80000000002 */
[----:B--2---:R-:W-:Y:S01]  /*1be0*/  FFMA R23, R2, R28, R23 ;  /* 0x0000001c02177223 */ /* 0x004fe20000000017 */
[----:B-1----:R-:W-:Y:S06]  /*1bf0*/  @!P1 BRA `(.L_x_166) ;  /* 0x00000000000c9947 */ /* 0x002fec0003800000 */
[----:B------:R-:W-:Y:S01]  /*1c00*/  IMAD.MOV.U32 R0, RZ, RZ, R32 ;  /* 0x000000ffff007224 */ /* 0x000fe200078e0020 */
[----:B------:R-:W-:-:S07]  /*1c10*/  MOV R2, 0x1c30 ;  /* 0x00001c3000027802 */ /* 0x000fce0000000f00 */
[----:B------:R-:W-:Y:S05]  /*1c20*/  CALL.REL.NOINC `($__internal_5_$__cuda_sm3x_div_rn_noftz_f32_slowpath) ;  /* 0x00000024005c7944 */ /* 0x000fea0003c00000 */
.L_x_166:
[----:B------:R-:W-:Y:S05]  /*1c30*/  BSYNC.RECONVERGENT B6 ;  /* 0x0000000000067941 */ /* 0x000fea0003800200 */
.L_x_165:
[----:B------:R-:W0:Y:S01]  /*1c40*/  LDCU.64 UR6, c[0x0][0x398] ;  /* 0x00007300ff0677ac */ /* 0x000e220008000a00 */
[----:B------:R-:W-:Y:S01]  /*1c50*/  IADD3 R2, P1, PT, R15, R26, RZ ;  /* 0x0000001a0f027210 */ /* 0x000fe20007f3e0ff */
[----:B------:R-:W1:Y:S03]  /*1c60*/  LDCU UR5, c[0x0][0x3f8] ;  /* 0x00007f00ff0577ac */ /* 0x000e660008000800 */
[----:B------:R-:W-:Y:S02]  /*1c70*/  IADD3.X R21, PT, PT, RZ, R16, RZ, P1, !PT ;  /* 0x00000010ff157210 */ /* 0x000fe40000ffe4ff */
[----:B0-----:R-:W-:-:S04]  /*1c80*/  LEA R26, P1, R2, UR6, 0x2 ;  /* 0x00000006021a7c11 */ /* 0x001fc8000f8210ff */
[----:B------:R-:W-:-:S05]  /*1c90*/  LEA.HI.X R27, R2, UR7, R21, 0x2, P1 ;  /* 0x00000007021b7c11 */ /* 0x000fca00088f1415 */
[----:B------:R-:W2:Y:S01]  /*1ca0*/  LDG.E.CONSTANT R26, desc[UR8][R26.64] ;  /* 0x000000081a1a7981 */ /* 0x000ea2000c1e9900 */
[----:B------:R-:W-:Y:S01]  /*1cb0*/  FMUL R2, R0, 1000 ;  /* 0x447a000000027820 */ /* 0x000fe20000400000 */
[----:B------:R-:W-:Y:S01]  /*1cc0*/  I2FP.F32.U32 R29, R24 ;  /* 0x00000018001d7245 */ /* 0x000fe20000201000 */
[----:B------:R-:W0:Y:S01]  /*1cd0*/  MUFU.RCP R0, R3 ;  /* 0x0000000300007308 */ /* 0x000e220000001000 */
[----:B------:R-:W-:Y:S03]  /*1ce0*/  BSSY.RECONVERGENT B6, `(.L_x_167) ;  /* 0x0000016000067945 */ /* 0x000fe60003800200 */
[----:B------:R-:W-:-:S04]  /*1cf0*/  FADD R29, R12, -R29 ;  /* 0x8000001d0c1d7221 */ /* 0x000fc80000000000 */
[----:B------:R-:W3:Y:S01]  /*1d00*/  F2I.TRUNC.NTZ R21, R2 ;  /* 0x0000000200157305 */ /* 0x000ee2000020f100 */
[----:B-1----:R-:W-:-:S07]  /*1d10*/  FADD R30, R29, UR5 ;  /* 0x000000051d1e7e21 */ /* 0x002fce0008000000 */
[----:B------:R-:W1:Y:S01]  /*1d20*/  FCHK P1, R30, R3 ;  /* 0x000000031e007302 */ /* 0x000e620000020000 */
[----:B0-----:R-:W-:-:S04]  /*1d30*/  FFMA R31, R0, -R3, 1 ;  /* 0x3f800000001f7423 */ /* 0x001fc80000000803 */
[----:B------:R-:W-:Y:S01]  /*1d40*/  FFMA R0, R0, R31, R0 ;  /* 0x0000001f00007223 */ /* 0x000fe20000000000 */
[----:B---3--:R-:W-:Y:S01]  /*1d50*/  IMAD R22, R21, 0x4, R20 ;  /* 0x0000000415167824 */ /* 0x008fe200078e0214 */
[----:B------:R-:W-:-:S04]  /*1d60*/  I2FP.F32.S32 R21, R21 ;  /* 0x0000001500157245 */ /* 0x000fc80000201400 */
[----:B------:R-:W-:Y:S01]  /*1d70*/  LDS R25, [R22] ;  /* 0x0000000016197984 */ /* 0x000fe20000000800 */
[----:B------:R-:W-:Y:S01]  /*1d80*/  FADD R2, R2, -R21 ;  /* 0x8000001502027221 */ /* 0x000fe20000000000 */
[----:B------:R-:W-:Y:S02]  /*1d90*/  FFMA R21, R0, R30, RZ ;  /* 0x0000001e00157223 */ /* 0x000fe400000000ff */
        /* <DEDUP_REMOVED lines=10> */
.L_x_168:
[----:B------:R-:W-:Y:S05]  /*1e40*/  BSYNC.RECONVERGENT B6 ;  /* 0x0000000000067941 */ /* 0x000fea0003800200 */
.L_x_167:
[----:B------:R-:W0:Y:S01]  /*1e50*/  LDCU.64 UR6, c[0x0][0x398] ;  /* 0x00007300ff0677ac */ /* 0x000e220008000a00 */
[----:B------:R-:W-:-:S04]  /*1e60*/  IADD3 R2, P1, PT, R15, R24, RZ ;  /* 0x000000180f027210 */ /* 0x000fc80007f3e0ff */
[----:B------:R-:W-:Y:S02]  /*1e70*/  IADD3.X R21, PT, PT, RZ, R16, RZ, P1, !PT ;  /* 0x00000010ff157210 */ /* 0x000fe40000ffe4ff */
[----:B0-----:R-:W-:-:S04]  /*1e80*/  LEA R24, P1, R2, UR6, 0x2 ;  /* 0x0000000602187c11 */ /* 0x001fc8000f8210ff */
[----:B------:R-:W-:-:S05]  /*1e90*/  LEA.HI.X R25, R2, UR7, R21, 0x2, P1 ;  /* 0x0000000702197c11 */ /* 0x000fca00088f1415 */
[----:B------:R-:W2:Y:S01]  /*1ea0*/  LDG.E.CONSTANT R24, desc[UR8][R24.64] ;  /* 0x0000000818187981 */ /* 0x000ea2000c1e9900 */
[----:B------:R-:W-:Y:S01]  /*1eb0*/  FMUL R0, R0, 1000 ;  /* 0x447a000000007820 */ /* 0x000fe20000400000 */
[----:B------:R-:W-:Y:S01]  /*1ec0*/  VIADD R19, R19, 0x4 ;  /* 0x0000000413137836 */ /* 0x000fe20000000000 */
[----:B------:R-:W-:Y:S02]  /*1ed0*/  IADD3 R18, PT, PT, R18, 0x4, RZ ;  /* 0x0000000412127810 */ /* 0x000fe40007ffe0ff */
[----:B------:R-:W0:Y:S02]  /*1ee0*/  F2I.TRUNC.NTZ R21, R0 ;  /* 0x0000000000157305 */ /* 0x000e24000020f100 */
[----:B------:R-:W-:Y:S01]  /*1ef0*/  ISETP.NE.AND P1, PT, R19, RZ, PT ;  /* 0x000000ff1300720c */ /* 0x000fe20003f25270 */
[----:B0-----:R-:W-:Y:S01]  /*1f00*/  IMAD R20, R21, 0x4, R20 ;  /* 0x0000000415147824 */ /* 0x001fe200078e0214 */
[----:B------:R-:W-:-:S04]  /*1f10*/  I2FP.F32.S32 R21, R21 ;  /* 0x0000001500157245 */ /* 0x000fc80000201400 */
[----:B------:R-:W-:Y:S01]  /*1f20*/  LDS R2, [R20] ;  /* 0x0000000014027984 */ /* 0x000fe20000000800 */
[----:B------:R-:W-:-:S03]  /*1f30*/  FADD R21, R0, -R21 ;  /* 0x8000001500157221 */ /* 0x000fc60000000000 */
[----:B------:R-:W0:Y:S02]  /*1f40*/  LDS R27, [R20+0x4] ;  /* 0x00000400141b7984 */ /* 0x000e240000000800 */
[----:B0-----:R-:W-:-:S04]  /*1f50*/  FADD R27, -R2, R27 ;  /* 0x0000001b021b7221 */ /* 0x001fc80000000100 */
[----:B------:R-:W-:-:S04]  /*1f60*/  FFMA R2, R21, R27, R2 ;  /* 0x0000001b15027223 */ /* 0x000fc80000000002 */
[----:B--2---:R-:W-:Y:S01]  /*1f70*/  FFMA R23, R2, R24, R23 ;  /* 0x0000001802177223 */ /* 0x004fe20000000017 */
[----:B------:R-:W-:Y:S06]  /*1f80*/  @P1 BRA `(.L_x_169) ;  /* 0xfffffff400c81947 */ /* 0x000fec000383ffff */
[----:B------:R-:W-:Y:S05]  /*1f90*/  BSYNC.RECONVERGENT B5 ;  /* 0x0000000000057941 */ /* 0x000fea0003800200 */
.L_x_160:
[----:B------:R-:W-:-:S07]  /*1fa0*/  VIADD R20, R18, 0xffffffff ;  /* 0xffffffff12147836 */ /* 0x000fce0000000000 */
.L_x_159:
[----:B------:R-:W-:Y:S05]  /*1fb0*/  BSYNC.RECONVERGENT B4 ;  /* 0x0000000000047941 */ /* 0x000fea0003800200 */
.L_x_158:
        /* <DEDUP_REMOVED lines=21> */
[----:B------:R-:W-:Y:S05]  /*2110*/  CALL.REL.NOINC `($__internal_5_$__cuda_sm3x_div_rn_noftz_f32_slowpath) ;  /* 0x0000002000207944 */ /* 0x000fea0003c00000 */
.L_x_173:
[----:B------:R-:W-:Y:S05]  /*2120*/  BSYNC.RECONVERGENT B5 ;  /* 0x0000000000057941 */ /* 0x000fea0003800200 */
.L_x_172:
[----:B------:R-:W0:Y:S01]  /*2130*/  LDCU.64 UR6, c[0x0][0x398] ;  /* 0x00007300ff0677ac */ /* 0x000e220008000a00 */
[----:B------:R-:W-:Y:S01]  /*2140*/  IADD3 R2, P1, PT, R15, R20, RZ ;  /* 0x000000140f027210 */ /* 0x000fe20007f3e0ff */
[----:B------:R-:W1:Y:S01]  /*2150*/  S2R R18, SR_CgaCtaId ;  /* 0x0000000000127919 */ /* 0x000e620000008800 */
[----:B------:R-:W2:Y:S03]  /*2160*/  LDCU UR5, c[0x0][0x3f8] ;  /* 0x00007f00ff0577ac */ /* 0x000ea60008000800 */
[----:B------:R-:W-:Y:S01]  /*2170*/  IMAD.X R19, RZ, RZ, R16, P1 ;  /* 0x000000ffff137224 */ /* 0x000fe200008e0610 */
[----:B0-----:R-:W-:-:S04]  /*2180*/  LEA R24, P1, R2, UR6, 0x2 ;  /* 0x0000000602187c11 */ /* 0x001fc8000f8210ff */
[----:B------:R-:W-:-:S05]  /*2190*/  LEA.HI.X R25, R2, UR7, R19, 0x2, P1 ;  /* 0x0000000702197c11 */ /* 0x000fca00088f1413 */
[----:B------:R0:W3:Y:S01]  /*21a0*/  LDG.E.CONSTANT R24, desc[UR8][R24.64] ;  /* 0x0000000818187981 */ /* 0x0000e2000c1e9900 */
[----:B------:R-:W-:Y:S01]  /*21b0*/  FMUL R2, R0, 1000 ;  /* 0x447a000000027820 */ /* 0x000fe20000400000 */
[----:B------:R-:W-:Y:S01]  /*21c0*/  MOV R19, 0x400 ;  /* 0x0000040000137802 */ /* 0x000fe20000000f00 */
[----:B------:R-:W4:Y:S01]  /*21d0*/  MUFU.RCP R28, R3 ;  /* 0x00000003001c7308 */ /* 0x000f220000001000 */
[----:B------:R-:W-:Y:S02]  /*21e0*/  BSSY.RECONVERGENT B5, `(.L_x_174) ;  /* 0x0000019000057945 */ /* 0x000fe40003800200 */
[----:B-1----:R-:W-:Y:S01]  /*21f0*/  LEA R19, R18, R19, 0x18 ;  /* 0x0000001312137211 */ /* 0x002fe200078ec0ff */
[----:B------:R-:W-:-:S04]  /*2200*/  VIADD R18, R20, 0x1 ;  /* 0x0000000114127836 */ /* 0x000fc80000000000 */
[----:B------:R-:W1:Y:S01]  /*2210*/  F2I.TRUNC.NTZ R0, R2 ;  /* 0x0000000200007305 */ /* 0x000e62000020f100 */
[----:B0-----:R-:W-:-:S05]  /*2220*/  I2FP.F32.U32 R25, R18 ;  /* 0x0000001200197245 */ /* 0x001fca0000201000 */
[----:B------:R-:W-:Y:S01]  /*2230*/  FADD R26, R12, -R25 ;  /* 0x800000190c1a7221 */ /* 0x000fe20000000000 */
[----:B----4-:R-:W-:-:S03]  /*2240*/  FFMA R29, R28, -R3, 1 ;  /* 0x3f8000001c1d7423 */ /* 0x010fc60000000803 */
[----:B--2---:R-:W-:Y:S01]  /*2250*/  FADD R26, R26, UR5 ;  /* 0x000000051a1a7e21 */ /* 0x004fe20008000000 */
[----:B-1----:R-:W-:-:S03]  /*2260*/  LEA R21, R0, R19, 0x2 ;  /* 0x0000001300157211 */ /* 0x002fc600078e10ff */
[----:B------:R-:W0:Y:S01]  /*2270*/  FCHK P1, R26, R3 ;  /* 0x000000031a007302 */ /* 0x000e220000020000 */
[----:B------:R-:W-:Y:S01]  /*2280*/  I2FP.F32.S32 R25, R0 ;  /* 0x0000000000197245 */ /* 0x000fe20000201400 */
[----:B------:R-:W-:Y:S01]  /*2290*/  FFMA R0, R28, R29, R28 ;  /* 0x0000001d1c007223 */ /* 0x000fe2000000001c */
[----:B------:R-:W-:Y:S03]  /*22a0*/  LDS R22, [R21] ;  /* 0x0000000015167984 */ /* 0x000fe60000000800 */
[----:B------:R-:W-:Y:S01]  /*22b0*/  FADD R25, R2, -R25 ;  /* 0x8000001902197221 */ /* 0x000fe20000000000 */
[----:B------:R1:W2:Y:S02]  /*22c0*/  LDS R27, [R21+0x4] ;  /* 0x00000400151b7984 */ /* 0x0002a40000000800 */
[----:B-1----:R-:W-:-:S04]  /*22d0*/  FFMA R21, R0, R26, RZ ;  /* 0x0000001a00157223 */ /* 0x002fc800000000ff */
[----:B------:R-:W-:-:S04]  /*22e0*/  FFMA R2, R21, -R3, R26 ;  /* 0x8000000315027223 */ /* 0x000fc8000000001a */
[----:B------:R-:W-:Y:S01]  /*22f0*/  FFMA R0, R0, R2, R21 ;  /* 0x0000000200007223 */ /* 0x000fe20000000015 */
[----:B--2---:R-:W-:-:S04]  /*2300*/  FADD R27, -R22, R27 ;  /* 0x0000001b161b7221 */ /* 0x004fc80000000100 */
[----:B------:R-:W-:-:S04]  /*2310*/  FFMA R22, R25, R27, R22 ;  /* 0x0000001b19167223 */ /* 0x000fc80000000016 */
[----:B---3--:R-:W-:Y:S01]  /*2320*/  FFMA R23, R22, R24, R23 ;  /* 0x0000001816177223 */ /* 0x008fe20000000017 */
[----:B0-----:R-:W-:Y:S06]  /*2330*/  @!P1 BRA `(.L_x_175) ;  /* 0x00000000000c9947 */ /* 0x001fec0003800000 */
[----:B------:R-:W-:Y:S02]  /*2340*/  MOV R0, R26 ;  /* 0x0000001a00007202 */ /* 0x000fe40000000f00 */
[----:B------:R-:W-:-:S07]  /*2350*/  MOV R2, 0x2370 ;  /* 0x0000237000027802 */ /* 0x000fce0000000f00 */
[----:B------:R-:W-:Y:S05]  /*2360*/  CALL.REL.NOINC `($__internal_5_$__cuda_sm3x_div_rn_noftz_f32_slowpath) ;  /* 0x0000001c008c7944 */ /* 0x000fea0003c00000 */
.L_x_175:
[----:B------:R-:W-:Y:S05]  /*2370*/  BSYNC.RECONVERGENT B5 ;  /* 0x0000000000057941 */ /* 0x000fea0003800200 */
.L_x_174:
[----:B------:R-:W0:Y:S01]  /*2380*/  LDCU.64 UR6, c[0x0][0x398] ;  /* 0x00007300ff0677ac */ /* 0x000e220008000a00 */
[----:B------:R-:W-:-:S05]  /*2390*/  IADD3 R18, P1, PT, R15, R18, RZ ;  /* 0x000000120f127210 */ /* 0x000fca0007f3e0ff */
[----:B------:R-:W-:Y:S01]  /*23a0*/  IMAD.X R21, RZ, RZ, R16, P1 ;  /* 0x000000ffff157224 */ /* 0x000fe200008e0610 */
[----:B0-----:R-:W-:-:S04]  /*23b0*/  LEA R24, P1, R18, UR6, 0x2 ;  /* 0x0000000612187c11 */ /* 0x001fc8000f8210ff */
[----:B------:R-:W-:-:S05]  /*23c0*/  LEA.HI.X R25, R18, UR7, R21, 0x2, P1 ;  /* 0x0000000712197c11 */ /* 0x000fca00088f1415 */
[----:B------:R-:W2:Y:S01]  /*23d0*/  LDG.E.CONSTANT R24, desc[UR8][R24.64] ;  /* 0x0000000818187981 */ /* 0x000ea2000c1e9900 */
        /* <DEDUP_REMOVED lines=11> */
.L_x_171:
[----:B------:R-:W-:Y:S05]  /*2490*/  BSYNC.RECONVERGENT B4 ;  /* 0x0000000000047941 */ /* 0x000fea0003800200 */
.L_x_170:
        /* <DEDUP_REMOVED lines=19> */
.L_x_177:
[----:B------:R-:W-:Y:S05]  /*25d0*/  BSYNC.RECONVERGENT B4 ;  /* 0x0000000000047941 */ /* 0x000fea0003800200 */
.L_x_176:
[----:B------:R-:W0:Y:S01]  /*25e0*/  LDCU.64 UR6, c[0x0][0x398] ;  /* 0x00007300ff0677ac */ /* 0x000e220008000a00 */
[----:B------:R-:W-:-:S05]  /*25f0*/  IADD3 R2, P1, PT, R15, R20, RZ ;  /* 0x000000140f027210 */ /* 0x000fca0007f3e0ff */
[----:B------:R-:W-:Y:S01]  /*2600*/  IMAD.X R17, RZ, RZ, R16, P1 ;  /* 0x000000ffff117224 */ /* 0x000fe200008e0610 */
[----:B0-----:R-:W-:-:S04]  /*2610*/  LEA R18, P1, R2, UR6, 0x2 ;  /* 0x0000000602127c11 */ /* 0x001fc8000f8210ff */
[----:B------:R-:W-:-:S05]  /*2620*/  LEA.HI.X R19, R2, UR7, R17, 0x2, P1 ;  /* 0x0000000702137c11 */ /* 0x000fca00088f1411 */
[----:B------:R-:W2:Y:S01]  /*2630*/  LDG.E.CONSTANT R18, desc[UR8][R18.64] ;  /* 0x0000000812127981 */ /* 0x000ea2000c1e9900 */
        /* <DEDUP_REMOVED lines=13> */
.L_x_157:
[----:B------:R-:W-:Y:S05]  /*2710*/  BSYNC.RECONVERGENT B3 ;  /* 0x0000000000037941 */ /* 0x000fea0003800200 */
.L_x_156:
[----:B------:R-:W-:Y:S01]  /*2720*/  BSSY.RECONVERGENT B3, `(.L_x_178) ;  /* 0x0000110000037945 */ /* 0x000fe20003800200 */
[----:B------:R-:W-:Y:S02]  /*2730*/  HFMA2 R17, -RZ, RZ, 0, 0 ;  /* 0x00000000ff117431 */ /* 0x000fe400000001ff */
[----:B------:R-:W-:Y:S01]  /*2740*/  FFMA R10, R11, R23, R10 ;  /* 0x000000170b0a7223 */ /* 0x000fe2000000000a */
[----:B------:R-:W-:Y:S06]  /*2750*/  @P0 BRA `(.L_x_179) ;  /* 0x0000001000300947 */ /* 0x000fec0003800000 */
[----:B------:R-:W-:Y:S01]  /*2760*/  IMAD.IADD R13, R13, 0x1, -R14 ;  /* 0x000000010d0d7824 */ /* 0x000fe200078e0a0e */
[----:B------:R-:W-:Y:S01]  /*2770*/  BSSY.RECONVERGENT B4, `(.L_x_180) ;  /* 0x0000096000047945 */ /* 0x000fe20003800200 */
[----:B------:R-:W-:Y:S02]  /*2780*/  MOV R17, RZ ;  /* 0x000000ff00117202 */ /* 0x000fe40000000f00 */
[C---:B------:R-:W-:Y:S01]  /*2790*/  VIADD R18, R13.reuse, 0x1 ;  /* 0x000000010d127836 */ /* 0x040fe20000000000 */
[----:B------:R-:W-:-:S13]  /*27a0*/  ISETP.GE.U32.AND P0, PT, R13, 0x3, PT ;  /* 0x000000030d00780c */ /* 0x000fda0003f06070 */
[----:B------:R-:W-:Y:S05]  /*27b0*/  @!P0 BRA `(.L_x_181) ;  /* 0x0000000800448947 */ /* 0x000fea0003800000 */
[----:B------:R-:W-:Y:S01]  /*27c0*/  MOV R19, RZ ;  /* 0x000000ff00137202 */ /* 0x000fe20000000f00 */
[----:B------:R-:W-:-:S07]  /*27d0*/  IMAD.MOV.U32 R17, RZ, RZ, RZ ;  /* 0x000000ffff117224 */ /* 0x000fce00078e00ff */
.L_x_190:
        /* <DEDUP_REMOVED lines=16> */
.L_x_183:
[----:B------:R-:W-:Y:S05]  /*28e0*/  BSYNC.RECONVERGENT B5 ;  /* 0x0000000000057941 */ /* 0x000fea0003800200 */
.L_x_182:
        /* <DEDUP_REMOVED lines=14> */
[----:B0-----:R-:W-:-:S05]  /*29d0*/  VIADD R20, R14, 0x1 ;  /* 0x000000010e147836 */ /* 0x001fca0000000000 */
[----:B------:R-:W-:Y:S02]  /*29e0*/  I2FP.F32.U32 R21, R20 ;  /* 0x0000001400157245 */ /* 0x000fe40000201000 */
[----:B----4-:R-:W-:-:S03]  /*29f0*/  LEA R23, R0, R13, 0x2 ;  /* 0x0000000d00177211 */ /* 0x010fc600078e10ff */
[----:B------:R-:W-:Y:S01]  /*2a00*/  FADD R26, R12, -R21 ;  /* 0x800000150c1a7221 */ /* 0x000fe20000000000 */
[----:B------:R-:W-:Y:S01]  /*2a10*/  I2FP.F32.S32 R21, R0 ;  /* 0x0000000000157245 */ /* 0x000fe20000201400 */
[----:B------:R-:W-:Y:S02]  /*2a20*/  LDS R24, [R23] ;  /* 0x0000000017187984 */ /* 0x000fe40000000800 */
[----:B--2---:R-:W-:Y:S02]  /*2a30*/  FADD R0, R26, UR5 ;  /* 0x000000051a007e21 */ /* 0x004fe40008000000 */
[----:B------:R0:W2:Y:S01]  /*2a40*/  LDS R25, [R23+0x4] ;  /* 0x0000040017197984 */ /* 0x0000a20000000800 */
[----:B-1----:R-:W-:Y:S01]  /*2a50*/  FFMA R27, R28, -R3, 1 ;  /* 0x3f8000001c1b7423 */ /* 0x002fe20000000803 */
[----:B------:R-:W1:Y:S01]  /*2a60*/  FCHK P0, R0, R3 ;  /* 0x0000000300007302 */ /* 0x000e620000000000 */
[----:B------:R-:W-:Y:S02]  /*2a70*/  FADD R21, R22, -R21 ;  /* 0x8000001516157221 */ /* 0x000fe40000000000 */
[----:B------:R-:W-:-:S04]  /*2a80*/  FFMA R27, R28, R27, R28 ;  /* 0x0000001b1c1b7223 */ /* 0x000fc8000000001c */
[----:B0-----:R-:W-:-:S04]  /*2a90*/  FFMA R23, R0, R27, RZ ;  /* 0x0000001b00177223 */ /* 0x001fc800000000ff */
[----:B------:R-:W-:Y:S01]  /*2aa0*/  FFMA R22, R23, -R3, R0 ;  /* 0x8000000317167223 */ /* 0x000fe20000000000 */
[----:B--2---:R-:W-:-:S04]  /*2ab0*/  FADD R25, -R24, R25 ;  /* 0x0000001918197221 */ /* 0x004fc80000000100 */
[----:B------:R-:W-:Y:S01]  /*2ac0*/  FFMA R24, R21, R25, R24 ;  /* 0x0000001915187223 */ /* 0x000fe20000000018 */
[----:B------:R-:W-:-:S03]  /*2ad0*/  FFMA R21, R22, R27, R23 ;  /* 0x0000001b16157223 */ /* 0x000fc60000000017 */
[----:B---3--:R-:W-:Y:S01]  /*2ae0*/  FFMA R17, R24, R2, R17 ;  /* 0x0000000218117223 */ /* 0x008fe20000000011 */
[----:B-1----:R-:W-:Y:S06]  /*2af0*/  @!P0 BRA `(.L_x_185) ;  /* 0x00000000000c8947 */ /* 0x002fec0003800000 */
[----:B------:R-:W-:-:S07]  /*2b00*/  MOV R2, 0x2b20 ;  /* 0x00002b2000027802 */ /* 0x000fce0000000f00 */
[----:B------:R-:W-:Y:S05]  /*2b10*/  CALL.REL.NOINC `($__internal_5_$__cuda_sm3x_div_rn_noftz_f32_slowpath) ;  /* 0x0000001400a07944 */ /* 0x000fea0003c00000 */
[----:B------:R-:W-:-:S07]  /*2b20*/  MOV R21, R0 ;  /* 0x0000000000157202 */ /* 0x000fce0000000f00 */
.L_x_185:
[----:B------:R-:W-:Y:S05]  /*2b30*/  BSYNC.RECONVERGENT B5 ;  /* 0x0000000000057941 */ /* 0x000fea0003800200 */
.L_x_184:
[----:B------:R-:W0:Y:S01]  /*2b40*/  LDCU.64 UR6, c[0x0][0x3a0] ;  /* 0x00007400ff0677ac */ /* 0x000e220008000a00 */
[----:B------:R-:W-:Y:S01]  /*2b50*/  IADD3 R20, P0, PT, R15, R20, RZ ;  /* 0x000000140f147210 */ /* 0x000fe20007f1e0ff */
[----:B------:R-:W-:Y:S01]  /*2b60*/  FMUL R21, R21, 1000 ;  /* 0x447a000015157820 */ /* 0x000fe20000400000 */
[----:B------:R-:W1:Y:S03]  /*2b70*/  LDCU UR5, c[0x0][0x3f8] ;  /* 0x00007f00ff0577ac */ /* 0x000e660008000800 */
[----:B------:R-:W-:Y:S01]  /*2b80*/  IMAD.X R23, RZ, RZ, R16, P0 ;  /* 0x000000ffff177224 */ /* 0x000fe200000e0610 */
[----:B0-----:R-:W-:-:S04]  /*2b90*/  LEA R22, P0, R20, UR6, 0x2 ;  /* 0x0000000614167c11 */ /* 0x001fc8000f8010ff */
[----:B------:R-:W-:-:S05]  /*2ba0*/  LEA.HI.X R23, R20, UR7, R23, 0x2, P0 ;  /* 0x0000000714177c11 */ /* 0x000fca00080f1417 */
[----:B------:R0:W2:Y:S01]  /*2bb0*/  LDG.E.CONSTANT R22, desc[UR8][R22.64] ;  /* 0x0000000816167981 */ /* 0x0000a2000c1e9900 */
        /* <DEDUP_REMOVED lines=12> */
[----:B------:R3:W4:Y:S01]  /*2c80*/  LDS R25, [R2+0x4] ;  /* 0x0000040002197984 */ /* 0x0007220000000800 */
[----:B0-----:R-:W-:-:S04]  /*2c90*/  FFMA R23, R28, -R3, 1 ;  /* 0x3f8000001c177423 */ /* 0x001fc80000000803 */
[----:B------:R-:W-:-:S04]  /*2ca0*/  FFMA R27, R28, R23, R28 ;  /* 0x000000171c1b7223 */ /* 0x000fc8000000001c */
[----:B------:R-:W-:-:S04]  /*2cb0*/  FFMA R23, R0, R27, RZ ;  /* 0x0000001b00177223 */ /* 0x000fc800000000ff */
[----:B---3--:R-:W-:-:S04]  /*2cc0*/  FFMA R2, R23, -R3, R0 ;  /* 0x8000000317027223 */ /* 0x008fc80000000000 */
[----:B------:R-:W-:Y:S01]  /*2cd0*/  FFMA R2, R2, R27, R23 ;  /* 0x0000001b02027223 */ /* 0x000fe20000000017 */
[----:B----4-:R-:W-:-:S04]  /*2ce0*/  FADD R25, -R24, R25 ;  /* 0x0000001918197221 */ /* 0x010fc80000000100 */
[----:B------:R-:W-:-:S04]  /*2cf0*/  FFMA R24, R21, R25, R24 ;  /* 0x0000001915187223 */ /* 0x000fc80000000018 */
[----:B--2---:R-:W-:Y:S01]  /*2d00*/  FFMA R17, R24, R22, R17 ;  /* 0x0000001618117223 */ /* 0x004fe20000000011 */
[----:B-1----:R-:W-:Y:S06]  /*2d10*/  @!P0 BRA `(.L_x_187) ;  /* 0x00000000000c8947 */ /* 0x002fec0003800000 */
[----:B------:R-:W-:-:S07]  /*2d20*/  MOV R2, 0x2d40 ;  /* 0x00002d4000027802 */ /* 0x000fce0000000f00 */
[----:B------:R-:W-:Y:S05]  /*2d30*/  CALL.REL.NOINC `($__internal_5_$__cuda_sm3x_div_rn_noftz_f32_slowpath) ;  /* 0x0000001400187944 */ /* 0x000fea0003c00000 */
[----:B------:R-:W-:-:S07]  /*2d40*/  MOV R2, R0 ;  /* 0x0000000000027202 */ /* 0x000fce0000000f00 */
.L_x_187:
[----:B------:R-:W-:Y:S05]  /*2d50*/  BSYNC.RECONVERGENT B5 ;  /* 0x0000000000057941 */ /* 0x000fea0003800200 */
.L_x_186:
        /* <DEDUP_REMOVED lines=31> */
[----:B------:R-:W-:Y:S05]  /*2f50*/  CALL.REL.NOINC `($__internal_5_$__cuda_sm3x_div_rn_noftz_f32_slowpath) ;  /* 0x0000001000907944 */ /* 0x000fea0003c00000 */
[----:B------:R-:W-:-:S07]  /*2f60*/  MOV R2, R0 ;  /* 0x0000000000027202 */ /* 0x000fce0000000f00 */
.L_x_189:
[----:B------:R-:W-:Y:S05]  /*2f70*/  BSYNC.RECONVERGENT B5 ;  /* 0x0000000000057941 */ /* 0x000fea0003800200 */
.L_x_188:
[----:B------:R-:W0:Y:S01]  /*2f80*/  LDCU.64 UR6, c[0x0][0x3a0] ;  /* 0x00007400ff0677ac */ /* 0x000e220008000a00 */
[----:B------:R-:W-:-:S05]  /*2f90*/  IADD3 R0, P0, PT, R15, R20, RZ ;  /* 0x000000140f007210 */ /* 0x000fca0007f1e0ff */
[----:B------:R-:W-:Y:S01]  /*2fa0*/  IMAD.X R21, RZ, RZ, R16, P0 ;  /* 0x000000ffff157224 */ /* 0x000fe200000e0610 */
[----:B0-----:R-:W-:-:S04]  /*2fb0*/  LEA R20, P0, R0, UR6, 0x2 ;  /* 0x0000000600147c11 */ /* 0x001fc8000f8010ff */
[----:B------:R-:W-:-:S05]  /*2fc0*/  LEA.HI.X R21, R0, UR7, R21, 0x2, P0 ;  /* 0x0000000700157c11 */ /* 0x000fca00080f1415 */
[----:B------:R-:W2:Y:S01]  /*2fd0*/  LDG.E.CONSTANT R20, desc[UR8][R20.64] ;  /* 0x0000000814147981 */ /* 0x000ea2000c1e9900 */
[----:B------:R-:W-:Y:S01]  /*2fe0*/  FMUL R2, R2, 1000 ;  /* 0x447a000002027820 */ /* 0x000fe20000400000 */
[----:B------:R-:W-:Y:S01]  /*2ff0*/  VIADD R19, R19, 0x4 ;  /* 0x0000000413137836 */ /* 0x000fe20000000000 */
[----:B------:R-:W-:Y:S02]  /*3000*/  IADD3 R14, PT, PT, R14, 0x4, RZ ;  /* 0x000000040e0e7810 */ /* 0x000fe40007ffe0ff */
[----:B------:R-:W0:Y:S02]  /*3010*/  F2I.TRUNC.NTZ R0, R2 ;  /* 0x0000000200007305 */ /* 0x000e24000020f100 */
[----:B0-----:R-:W-:Y:S02]  /*3020*/  LEA R13, R0, R13, 0x2 ;  /* 0x0000000d000d7211 */ /* 0x001fe400078e10ff */
[----:B------:R-:W-:Y:S02]  /*3030*/  I2FP.F32.S32 R25, R0 ;  /* 0x0000000000197245 */ /* 0x000fe40000201400 */
[----:B------:R-:W-:Y:S01]  /*3040*/  LOP3.LUT R0, R18, 0xfffffffc, RZ, 0xc0, !PT ;  /* 0xfffffffc12007812 */ /* 0x000fe200078ec0ff */
[----:B------:R-:W-:Y:S02]  /*3050*/  LDS R22, [R13] ;  /* 0x000000000d167984 */ /* 0x000fe40000000800 */
[----:B------:R-:W-:Y:S01]  /*3060*/  FADD R25, R2, -R25 ;  /* 0x8000001902197221 */ /* 0x000fe20000000000 */
[----:B------:R-:W-:Y:S01]  /*3070*/  ISETP.NE.AND P0, PT, R19, R0, PT ;  /* 0x000000001300720c */ /* 0x000fe20003f05270 */
[----:B------:R-:W0:Y:S02]  /*3080*/  LDS R23, [R13+0x4] ;  /* 0x000004000d177984 */ /* 0x000e240000000800 */
[----:B0-----:R-:W-:-:S04]  /*3090*/  FADD R23, -R22, R23 ;  /* 0x0000001716177221 */ /* 0x001fc80000000100 */
[----:B------:R-:W-:-:S04]  /*30a0*/  FFMA R22, R25, R23, R22 ;  /* 0x0000001719167223 */ /* 0x000fc80000000016 */
[----:B--2---:R-:W-:Y:S02]  /*30b0*/  FFMA R17, R22, R20, R17 ;  /* 0x0000001416117223 */ /* 0x004fe40000000011 */
[----:B------:R-:W-:Y:S05]  /*30c0*/  @P0 BRA `(.L_x_190) ;  /* 0xfffffff400c40947 */ /* 0x000fea000383ffff */
.L_x_181:
[----:B------:R-:W-:Y:S05]  /*30d0*/  BSYNC.RECONVERGENT B4 ;  /* 0x0000000000047941 */ /* 0x000fea0003800200 */
.L_x_180:
        /* <DEDUP_REMOVED lines=20> */
[----:B------:R-:W-:-:S07]  /*3220*/  IMAD.MOV.U32 R13, RZ, RZ, R0 ;  /* 0x000000ffff0d7224 */ /* 0x000fce00078e0000 */
.L_x_194:
[----:B------:R-:W-:Y:S05]  /*3230*/  BSYNC.RECONVERGENT B5 ;  /* 0x0000000000057941 */ /* 0x000fea0003800200 */
.L_x_193:
[----:B------:R-:W0:Y:S01]  /*3240*/  LDCU.64 UR6, c[0x0][0x3a0] ;  /* 0x00007400ff0677ac */ /* 0x000e220008000a00 */
[----:B------:R-:W-:Y:S01]  /*3250*/  IADD3 R0, P0, PT, R15, R14, RZ ;  /* 0x0000000e0f007210 */ /* 0x000fe20007f1e0ff */
[----:B------:R-:W1:Y:S01]  /*3260*/  S2R R22, SR_CgaCtaId ;  /* 0x0000000000167919 */ /* 0x000e620000008800 */
[----:B------:R-:W2:Y:S02]  /*3270*/  LDCU UR5, c[0x0][0x3f8] ;  /* 0x00007f00ff0577ac */ /* 0x000ea40008000800 */
[----:B------:R-:W-:Y:S02]  /*3280*/  IADD3.X R19, PT, PT, RZ, R16, RZ, P0, !PT ;  /* 0x00000010ff137210 */ /* 0x000fe400007fe4ff */
[----:B0-----:R-:W-:-:S04]  /*3290*/  LEA R20, P0, R0, UR6, 0x2 ;  /* 0x0000000600147c11 */ /* 0x001fc8000f8010ff */
[----:B------:R-:W-:-:S05]  /*32a0*/  LEA.HI.X R21, R0, UR7, R19, 0x2, P0 ;  /* 0x0000000700157c11 */ /* 0x000fca00080f1413 */
[----:B------:R0:W3:Y:S01]  /*32b0*/  LDG.E.CONSTANT R2, desc[UR8][R20.64] ;  /* 0x0000000814027981 */ /* 0x0000e2000c1e9900 */
[----:B------:R-:W-:Y:S01]  /*32c0*/  FMUL R19, R13, 1000 ;  /* 0x447a00000d137820 */ /* 0x000fe20000400000 */
[----:B------:R-:W-:Y:S01]  /*32d0*/  MOV R13, 0x400 ;  /* 0x00000400000d7802 */ /* 0x000fe20000000f00 */
[----:B------:R-:W4:Y:S01]  /*32e0*/  MUFU.RCP R28, R3 ;  /* 0x00000003001c7308 */ /* 0x000f220000001000 */
[----:B------:R-:W-:Y:S02]  /*32f0*/  BSSY.RECONVERGENT B5, `(.L_x_195) ;  /* 0x0000019000057945 */ /* 0x000fe40003800200 */
[----:B-1----:R-:W-:Y:S02]  /*3300*/  LEA R13, R22, R13, 0x18 ;  /* 0x0000000d160d7211 */ /* 0x002fe400078ec0ff */
[----:B0-----:R-:W-:-:S03]  /*3310*/  IADD3 R20, PT, PT, R14, 0x1, RZ ;  /* 0x000000010e147810 */ /* 0x001fc60007ffe0ff */
[----:B------:R-:W0:Y:S01]  /*3320*/  F2I.TRUNC.NTZ R0, R19 ;  /* 0x0000001300007305 */ /* 0x000e22000020f100 */
[----:B------:R-:W-:-:S05]  /*3330*/  I2FP.F32.U32 R21, R20 ;  /* 0x0000001400157245 */ /* 0x000fca0000201000 */
[----:B------:R-:W-:Y:S01]  /*3340*/  FADD R21, R12, -R21 ;  /* 0x800000150c157221 */ /* 0x000fe20000000000 */
[----:B----4-:R-:W-:-:S04]  /*3350*/  FFMA R25, R28, -R3, 1 ;  /* 0x3f8000001c197423 */ /* 0x010fc80000000803 */
[----:B------:R-:W-:Y:S01]  /*3360*/  FFMA R25, R28, R25, R28 ;  /* 0x000000191c197223 */ /* 0x000fe2000000001c */
[----:B0-----:R-:W-:Y:S01]  /*3370*/  IMAD R22, R0, 0x4, R13 ;  /* 0x0000000400167824 */ /* 0x001fe200078e020d */
[----:B------:R-:W-:Y:S01]  /*3380*/  I2FP.F32.S32 R26, R0 ;  /* 0x00000000001a7245 */ /* 0x000fe20000201400 */
[----:B--2---:R-:W-:-:S03]  /*3390*/  FADD R0, R21, UR5 ;  /* 0x0000000515007e21 */ /* 0x004fc60008000000 */
[----:B------:R-:W-:Y:S01]  /*33a0*/  LDS R23, [R22] ;  /* 0x0000000016177984 */ /* 0x000fe20000000800 */
[----:B------:R-:W0:Y:S01]  /*33b0*/  FCHK P0, R0, R3 ;  /* 0x0000000300007302 */ /* 0x000e220000000000 */
[----:B------:R-:W-:Y:S01]  /*33c0*/  FADD R26, R19, -R26 ;  /* 0x8000001a131a7221 */ /* 0x000fe20000000000 */
[----:B------:R-:W-:Y:S01]  /*33d0*/  FFMA R19, R0, R25, RZ ;  /* 0x0000001900137223 */ /* 0x000fe200000000ff */
[----:B------:R1:W2:Y:S03]  /*33e0*/  LDS R24, [R22+0x4] ;  /* 0x0000040016187984 */ /* 0x0002a60000000800 */
[----:B-1----:R-:W-:-:S04]  /*33f0*/  FFMA R22, R19, -R3, R0 ;  /* 0x8000000313167223 */ /* 0x002fc80000000000 */
[----:B------:R-:W-:Y:S01]  /*3400*/  FFMA R19, R22, R25, R19 ;  /* 0x0000001916137223 */ /* 0x000fe20000000013 */
[----:B--2---:R-:W-:-:S04]  /*3410*/  FADD R24, -R23, R24 ;  /* 0x0000001817187221 */ /* 0x004fc80000000100 */
[----:B------:R-:W-:-:S04]  /*3420*/  FFMA R24, R26, R24, R23 ;  /* 0x000000181a187223 */ /* 0x000fc80000000017 */
[----:B---3--:R-:W-:Y:S01]  /*3430*/  FFMA R17, R24, R2, R17 ;  /* 0x0000000218117223 */ /* 0x008fe20000000011 */
[----:B0-----:R-:W-:Y:S06]  /*3440*/  @!P0 BRA `(.L_x_196) ;  /* 0x00000000000c8947 */ /* 0x001fec0003800000 */
[----:B------:R-:W-:-:S07]  /*3450*/  MOV R2, 0x3470 ;  /* 0x0000347000027802 */ /* 0x000fce0000000f00 */
[----:B------:R-:W-:Y:S05]  /*3460*/  CALL.REL.NOINC `($__internal_5_$__cuda_sm3x_div_rn_noftz_f32_slowpath) ;  /* 0x0000000c004c7944 */ /* 0x000fea0003c00000 */
[----:B------:R-:W-:-:S07]  /*3470*/  IMAD.MOV.U32 R19, RZ, RZ, R0 ;  /* 0x000000ffff137224 */ /* 0x000fce00078e0000 */
.L_x_196:
[----:B------:R-:W-:Y:S05]  /*3480*/  BSYNC.RECONVERGENT B5 ;  /* 0x0000000000057941 */ /* 0x000fea0003800200 */
.L_x_195:
[----:B------:R-:W0:Y:S01]  /*3490*/  LDCU.64 UR6, c[0x0][0x3a0] ;  /* 0x00007400ff0677ac */ /* 0x000e220008000a00 */
[----:B------:R-:W-:-:S04]  /*34a0*/  IADD3 R0, P0, PT, R15, R20, RZ ;  /* 0x000000140f007210 */ /* 0x000fc80007f1e0ff */
[----:B------:R-:W-:Y:S02]  /*34b0*/  IADD3.X R21, PT, PT, RZ, R16, RZ, P0, !PT ;  /* 0x00000010ff157210 */ /* 0x000fe400007fe4ff */
[----:B0-----:R-:W-:-:S04]  /*34c0*/  LEA R20, P0, R0, UR6, 0x2 ;  /* 0x0000000600147c11 */ /* 0x001fc8000f8010ff */
[----:B------:R-:W-:-:S05]  /*34d0*/  LEA.HI.X R21, R0, UR7, R21, 0x2, P0 ;  /* 0x0000000700157c11 */ /* 0x000fca00080f1415 */
[----:B------:R-:W2:Y:S01]  /*34e0*/  LDG.E.CONSTANT R20, desc[UR8][R20.64] ;  /* 0x0000000814147981 */ /* 0x000ea2000c1e9900 */
        /* <DEDUP_REMOVED lines=11> */
.L_x_192:
[----:B------:R-:W-:Y:S05]  /*35a0*/  BSYNC.RECONVERGENT B4 ;  /* 0x0000000000047941 */ /* 0x000fea0003800200 */
.L_x_191:
        /* <DEDUP_REMOVED lines=19> */
.L_x_198:
[----:B------:R-:W-:Y:S05]  /*36e0*/  BSYNC.RECONVERGENT B4 ;  /* 0x0000000000047941 */ /* 0x000fea0003800200 */
.L_x_197:
[----:B------:R-:W0:Y:S01]  /*36f0*/  LDCU.64 UR6, c[0x0][0x3a0] ;  /* 0x00007400ff0677ac */ /* 0x000e220008000a00 */
[----:B------:R-:W-:-:S04]  /*3700*/  IADD3 R14, P0, PT, R15, R14, RZ ;  /* 0x0000000e0f0e7210 */ /* 0x000fc80007f1e0ff */
[----:B------:R-:W-:Y:S02]  /*3710*/  IADD3.X R13, PT, PT, RZ, R16, RZ, P0, !PT ;  /* 0x00000010ff0d7210 */ /* 0x000fe400007fe4ff */
        /* <DEDUP_REMOVED lines=16> */
.L_x_179:
[----:B------:R-:W-:Y:S05]  /*3820*/  BSYNC.RECONVERGENT B3 ;  /* 0x0000000000037941 */ /* 0x000fea0003800200 */
.L_x_178:
[----:B------:R-:W-:-:S07]  /*3830*/  FFMA R8, R11, R17, R8 ;  /* 0x000000110b087223 */ /* 0x000fce0000000008 */
.L_x_155:
[----:B------:R-:W-:Y:S05]  /*3840*/  BSYNC.RECONVERGENT B2 ;  /* 0x0000000000027941 */ /* 0x000fea0003800200 */
.L_x_154:
[----:B------:R-:W0:Y:S01]  /*3850*/  LDCU UR5, c[0x0][0x394] ;  /* 0x00007280ff0577ac */ /* 0x000e220008000800 */
[----:B------:R-:W-:-:S05]  /*3860*/  VIADD R9, R9, 0x1 ;  /* 0x0000000109097836 */ /* 0x000fca0000000000 */
[----:B0-----:R-:W-:-:S13]  /*3870*/  ISETP.NE.AND P0, PT, R9, UR5, PT ;  /* 0x0000000509007c0c */ /* 0x001fda000bf05270 */
[----:B------:R-:W-:Y:S05]  /*3880*/  @P0 BRA `(.L_x_199) ;  /* 0xffffffd800780947 */ /* 0x000fea000383ffff */
[----:B------:R-:W0:Y:S01]  /*3890*/  LDC.64 R6, c[0x0][0x380] ;  /* 0x0000e000ff067b82 */ /* 0x000e220000000a00 */
[----:B------:R-:W1:Y:S07]  /*38a0*/  LDCU UR5, c[0x0][0x3d0] ;  /* 0x00007a00ff0577ac */ /* 0x000e6e0008000800 */
[----:B------:R-:W2:Y:S01]  /*38b0*/  LDC.64 R12, c[0x0][0x388] ;  /* 0x0000e200ff0c7b82 */ /* 0x000ea20000000a00 */
[----:B0-----:R-:W-:-:S05]  /*38c0*/  IMAD.WIDE R6, R4, 0x4, R6 ;  /* 0x0000000404067825 */ /* 0x001fca00078e0206 */
[----:B------:R0:W-:Y:S01]  /*38d0*/  STG.E desc[UR8][R6.64], R10 ;  /* 0x0000000a06007986 */ /* 0x0001e2000c101908 */
[----:B--2---:R-:W-:Y:S01]  /*38e0*/  IMAD.WIDE R12, R4, 0x4, R12 ;  /* 0x00000004040c7825 */ /* 0x004fe200078e020c */
[----:B------:R-:W-:-:S04]  /*38f0*/  IADD3 R4, PT, PT, R5, R4, RZ ;  /* 0x0000000405047210 */ /* 0x000fc80007ffe0ff */
[----:B------:R0:W-:Y:S01]  /*3900*/  STG.E desc[UR8][R12.64], R8 ;  /* 0x000000080c007986 */ /* 0x0001e2000c101908 */
[----:B-1----:R-:W-:-:S13]  /*3910*/  ISETP.GE.AND P0, PT, R4, UR5, PT ;  /* 0x0000000504007c0c */ /* 0x002fda000bf06270 */
[----:B0-----:R-:W-:Y:S05]  /*3920*/  @!P0 BRA `(.L_x_200) ;  /* 0xffffffd8000c8947 */ /* 0x001fea000383ffff */
[----:B------:R-:W-:Y:S05]  /*3930*/  EXIT ;  /* 0x000000000000794d */ /* 0x000fea0003800000 */
        .weak           $__internal_3_$__cuda_sm20_div_rn_f64_full
        .type           $__internal_3_$__cuda_sm20_div_rn_f64_full,@function
        .size           $__internal_3_$__cuda_sm20_div_rn_f64_full,($__internal_4_$__cuda_sm20_rcp_rn_f32_slowpath - $__internal_3_$__cuda_sm20_div_rn_f64_full)
$__internal_3_$__cuda_sm20_div_rn_f64_full:
[----:B------:R-:W-:Y:S02]  /*3940*/  HFMA2 R9, -RZ, RZ, 1.9990234375, 2 ;  /* 0x3fff4000ff097431 */ /* 0x000fe400000001ff */
[----:B------:R-:W-:Y:S01]  /*3950*/  IMAD.MOV.U32 R8, RZ, RZ, 0x0 ;  /* 0x00000000ff087424 */ /* 0x000fe200078e00ff */
[----:B------:R-:W-:Y:S01]  /*3960*/  MOV R2, R16 ;  /* 0x0000001000027202 */ /* 0x000fe20000000f00 */
[----:B------:R-:W-:Y:S01]  /*3970*/  IMAD.MOV.U32 R12, RZ, RZ, 0x1 ;  /* 0x00000001ff0c7424 */ /* 0x000fe200078e00ff */
[----:B------:R-:W-:Y:S01]  /*3980*/  MOV R23, 0x40800000 ;  /* 0x4080000000177802 */ /* 0x000fe20000000f00 */
[----:B------:R-:W-:Y:S01]  /*3990*/  IMAD.MOV.U32 R3, RZ, RZ, R17 ;  /* 0x000000ffff037224 */ /* 0x000fe200078e0011 */
[----:B------:R-:W0:Y:S01]  /*39a0*/  MUFU.RCP64H R13, R9 ;  /* 0x00000009000d7308 */ /* 0x000e220000001800 */
[----:B------:R-:W-:Y:S01]  /*39b0*/  MOV R17, 0x1ca00000 ;  /* 0x1ca0000000117802 */ /* 0x000fe20000000f00 */
[----:B------:R-:W-:Y:S01]  /*39c0*/  BSSY.RECONVERGENT B1, `(.L_x_201) ;  /* 0x0000045000017945 */ /* 0x000fe20003800200 */
[----:B------:R-:W-:-:S02]  /*39d0*/  IADD3 R25, PT, PT, R23, -0x1, RZ ;  /* 0xffffffff17197810 */ /* 0x000fc40007ffe0ff */
[C---:B------:R-:W-:Y:S02]  /*39e0*/  FSETP.GEU.AND P1, PT, |R3|.reuse, 1.469367938527859385e-39, PT ;  /* 0x001000000300780b */ /* 0x040fe40003f2e200 */
[----:B------:R-:W-:-:S04]  /*39f0*/  LOP3.LUT R16, R3, 0x7ff00000, RZ, 0xc0, !PT ;  /* 0x7ff0000003107812 */ /* 0x000fc800078ec0ff */
[----:B------:R-:W-:Y:S01]  /*3a00*/  ISETP.GE.U32.AND P0, PT, R16, 0x40800000, PT ;  /* 0x408000001000780c */ /* 0x000fe20003f06070 */
[----:B------:R-:W-:-:S03]  /*3a10*/  IMAD.MOV.U32 R22, RZ, RZ, R16 ;  /* 0x000000ffff167224 */ /* 0x000fc600078e0010 */
[----:B------:R-:W-:Y:S01]  /*3a20*/  SEL R17, R17, 0x63400000, !P0 ;  /* 0x6340000011117807 */ /* 0x000fe20004000000 */
[----:B0-----:R-:W-:-:S08]  /*3a30*/  DFMA R14, R12, -R8, 1 ;  /* 0x3ff000000c0e742b */ /* 0x001fd00000000808 */
[----:B------:R-:W-:-:S08]  /*3a40*/  DFMA R14, R14, R14, R14 ;  /* 0x0000000e0e0e722b */ /* 0x000fd0000000000e */
[----:B------:R-:W-:Y:S01]  /*3a50*/  DFMA R18, R12, R14, R12 ;  /* 0x0000000e0c12722b */ /* 0x000fe2000000000c */
[C-C-:B------:R-:W-:Y:S01]  /*3a60*/  @!P1 LOP3.LUT R14, R17.reuse, 0x80000000, R3.reuse, 0xf8, !PT ;  /* 0x80000000110e9812 */ /* 0x140fe200078ef803 */
[----:B------:R-:W-:Y:S01]  /*3a70*/  IMAD.MOV.U32 R12, RZ, RZ, R2 ;  /* 0x000000ffff0c7224 */ /* 0x000fe200078e0002 */
[----:B------:R-:W-:Y:S02]  /*3a80*/  LOP3.LUT R13, R17, 0x800fffff, R3, 0xf8, !PT ;  /* 0x800fffff110d7812 */ /* 0x000fe400078ef803 */
[----:B------:R-:W-:Y:S02]  /*3a90*/  @!P1 LOP3.LUT R15, R14, 0x100000, RZ, 0xfc, !PT ;  /* 0x001000000e0f9812 */ /* 0x000fe400078efcff */
[----:B------:R-:W-:Y:S01]  /*3aa0*/  @!P1 MOV R14, RZ ;  /* 0x000000ff000e9202 */ /* 0x000fe20000000f00 */
[----:B------:R-:W-:-:S05]  /*3ab0*/  DFMA R20, R18, -R8, 1 ;  /* 0x3ff000001214742b */ /* 0x000fca0000000808 */
[----:B------:R-:W-:-:S03]  /*3ac0*/  @!P1 DFMA R12, R12, 2, -R14 ;  /* 0x400000000c0c982b */ /* 0x000fc6000000080e */
[----:B------:R-:W-:-:S07]  /*3ad0*/  DFMA R14, R18, R20, R18 ;  /* 0x00000014120e722b */ /* 0x000fce0000000012 */
[----:B------:R-:W-:Y:S01]  /*3ae0*/  @!P1 LOP3.LUT R22, R13, 0x7ff00000, RZ, 0xc0, !PT ;  /* 0x7ff000000d169812 */ /* 0x000fe200078ec0ff */
[----:B------:R-:W-:-:S04]  /*3af0*/  DMUL R20, R14, R12 ;  /* 0x0000000c0e147228 */ /* 0x000fc80000000000 */
[----:B------:R-:W-:-:S04]  /*3b00*/  VIADD R24, R22, 0xffffffff ;  /* 0xffffffff16187836 */ /* 0x000fc80000000000 */
[----:B------:R-:W-:Y:S01]  /*3b10*/  DFMA R18, R20, -R8, R12 ;  /* 0x800000081412722b */ /* 0x000fe2000000000c */
[----:B------:R-:W-:-:S04]  /*3b20*/  ISETP.GT.U32.AND P0, PT, R24, 0x7feffffe, PT ;  /* 0x7feffffe1800780c */ /* 0x000fc80003f04070 */
[----:B------:R-:W-:-:S03]  /*3b30*/  ISETP.GT.U32.OR P0, PT, R25, 0x7feffffe, P0 ;  /* 0x7feffffe1900780c */ /* 0x000fc60000704470 */
[----:B------:R-:W-:-:S10]  /*3b40*/  DFMA R14, R14, R18, R20 ;  /* 0x000000120e0e722b */ /* 0x000fd40000000014 */
[----:B------:R-:W-:Y:S05]  /*3b50*/  @P0 BRA `(.L_x_202) ;  /* 0x0000000000680947 */ /* 0x000fea0003800000 */
[----:B------:R-:W-:Y:S01]  /*3b60*/  IMAD.MOV.U32 R3, RZ, RZ, 0x40800000 ;  /* 0x40800000ff037424 */ /* 0x000fe200078e00ff */
[----:B------:R-:W-:-:S04]  /*3b70*/  MOV R2, RZ ;  /* 0x000000ff00027202 */ /* 0x000fc80000000f00 */
[----:B------:R-:W-:-:S04]  /*3b80*/  VIADDMNMX R16, R16, -R3, 0xb9600000, !PT ;  /* 0xb960000010107446 */ /* 0x000fc80007800903 */
[----:B------:R-:W-:-:S04]  /*3b90*/  VIMNMX R16, PT, PT, R16, 0x46a00000, PT ;  /* 0x46a0000010107848 */ /* 0x000fc80003fe0100 */
[----:B------:R-:W-:-:S05]  /*3ba0*/  IADD3 R18, PT, PT, -R17, R16, RZ ;  /* 0x0000001011127210 */ /* 0x000fca0007ffe1ff */
[----:B------:R-:W-:-:S06]  /*3bb0*/  VIADD R3, R18, 0x7fe00000 ;  /* 0x7fe0000012037836 */ /* 0x000fcc0000000000 */
[----:B------:R-:W-:-:S10]  /*3bc0*/  DMUL R16, R14, R2 ;  /* 0x000000020e107228 */ /* 0x000fd40000000000 */
[----:B------:R-:W-:-:S13]  /*3bd0*/  FSETP.GTU.AND P0, PT, |R17|, 1.469367938527859385e-39, PT ;  /* 0x001000001100780b */ /* 0x000fda0003f0c200 */
[----:B------:R-:W-:Y:S05]  /*3be0*/  @P0 BRA `(.L_x_203) ;  /* 0x0000000000880947 */ /* 0x000fea0003800000 */
[----:B------:R-:W-:-:S10]  /*3bf0*/  DFMA R8, R14, -R8, R12 ;  /* 0x800000080e08722b */ /* 0x000fd4000000000c */
[C---:B------:R-:W-:Y:S02]  /*3c00*/  FSETP.NEU.AND P0, PT, R9.reuse, RZ, PT ;  /* 0x000000ff0900720b */ /* 0x040fe40003f0d000 */
[----:B------:R-:W-:-:S04]  /*3c10*/  LOP3.LUT R2, R9, 0x408f4000, RZ, 0x3c, !PT ;  /* 0x408f400009027812 */ /* 0x000fc800078e3cff */
[----:B------:R-:W-:Y:S01]  /*3c20*/  LOP3.LUT R13, R2, 0x80000000, RZ, 0xc0, !PT ;  /* 0x80000000020d7812 */ /* 0x000fe200078ec0ff */
[----:B------:R-:W-:-:S03]  /*3c30*/  IMAD.MOV.U32 R2, RZ, RZ, RZ ;  /* 0x000000ffff027224 */ /* 0x000fc600078e00ff */
[----:B------:R-:W-:-:S03]  /*3c40*/  LOP3.LUT R3, R13, R3, RZ, 0xfc, !PT ;  /* 0x000000030d037212 */ /* 0x000fc600078efcff */
[----:B------:R-:W-:Y:S05]  /*3c50*/  @!P0 BRA `(.L_x_203) ;  /* 0x00000000006c8947 */ /* 0x000fea0003800000 */
[----:B------:R-:W-:Y:S01]  /*3c60*/  IADD3 R9, PT, PT, -R18, RZ, RZ ;  /* 0x000000ff12097210 */ /* 0x000fe20007ffe1ff */
[----:B------:R-:W-:Y:S01]  /*3c70*/  IMAD.MOV.U32 R8, RZ, RZ, RZ ;  /* 0x000000ffff087224 */ /* 0x000fe200078e00ff */
        /* <DEDUP_REMOVED lines=8> */
.L_x_202:
        /* <DEDUP_REMOVED lines=11> */
[----:B------:R-:W-:Y:S01]  /*3db0*/  @!P0 MOV R16, RZ ;  /* 0x000000ff00108202 */ /* 0x000fe20000000f00 */
[----:B------:R-:W-:Y:S01]  /*3dc0*/  @P0 IMAD.MOV.U32 R16, RZ, RZ, RZ ;  /* 0x000000ffff100224 */ /* 0x000fe200078e00ff */
[----:B------:R-:W-:Y:S01]  /*3dd0*/  @P0 MOV R17, R2 ;  /* 0x0000000200110202 */ /* 0x000fe20000000f00 */
[----:B------:R-:W-:Y:S06]  /*3de0*/  BRA `(.L_x_203) ;  /* 0x0000000000087947 */ /* 0x000fec0003800000 */
.L_x_204:
[----:B------:R-:W-:Y:S01]  /*3df0*/  LOP3.LUT R17, R3, 0x80000, RZ, 0xfc, !PT ;  /* 0x0008000003117812 */ /* 0x000fe200078efcff */
[----:B------:R-:W-:-:S07]  /*3e00*/  IMAD.MOV.U32 R16, RZ, RZ, R2 ;  /* 0x000000ffff107224 */ /* 0x000fce00078e0002 */
.L_x_203:
[----:B------:R-:W-:Y:S05]  /*3e10*/  BSYNC.RECONVERGENT B1 ;  /* 0x0000000000017941 */ /* 0x000fea0003800200 */
.L_x_201:
[----:B------:R-:W-:Y:S01]  /*3e20*/  MOV R2, R0 ;  /* 0x0000000000027202 */ /* 0x000fe20000000f00 */
[----:B------:R-:W-:-:S04]  /*3e30*/  IMAD.MOV.U32 R3, RZ, RZ, 0x0 ;  /* 0x00000000ff037424 */ /* 0x000fc800078e00ff */
[----:B------:R-:W-:Y:S05]  /*3e40*/  RET.REL.NODEC R2 `(_Z16tfm_lanczos_2dlyPfS_iiPKfS1_PKiS3_S1_S1_S1_iiiiS1_S1_S1_f) ;  /* 0xffffffc0026c7950 */ /* 0x000fea0003c3ffff */
        .weak           $__internal_4_$__cuda_sm20_rcp_rn_f32_slowpath
        .type           $__internal_4_$__cuda_sm20_rcp_rn_f32_slowpath,@function
        .size           $__internal_4_$__cuda_sm20_rcp_rn_f32_slowpath,($__internal_5_$__cuda_sm3x_div_rn_noftz_f32_slowpath - $__internal_4_$__cuda_sm20_rcp_rn_f32_slowpath)
$__internal_4_$__cuda_sm20_rcp_rn_f32_slowpath:
[----:B------:R-:W-:Y:S01]  /*3e50*/  SHF.L.U32 R2, R0, 0x1, RZ ;  /* 0x0000000100027819 */ /* 0x000fe200000006ff */
[----:B------:R-:W-:Y:S03]  /*3e60*/  BSSY.RECONVERGENT B0, `(.L_x_205) ;  /* 0x0000030000007945 */ /* 0x000fe60003800200 */
[----:B------:R-:W-:-:S04]  /*3e70*/  SHF.R.U32.HI R2, RZ, 0x18, R2 ;  /* 0x00000018ff027819 */ /* 0x000fc80000011602 */
[----:B------:R-:W-:-:S13]  /*3e80*/  ISETP.NE.U32.AND P0, PT, R2, RZ, PT ;  /* 0x000000ff0200720c */ /* 0x000fda0003f05070 */
[----:B------:R-:W-:Y:S05]  /*3e90*/  @P0 BRA `(.L_x_206) ;  /* 0x0000000000280947 */ /* 0x000fea0003800000 */
[----:B------:R-:W-:-:S05]  /*3ea0*/  IMAD.SHL.U32 R2, R0, 0x2, RZ ;  /* 0x0000000200027824 */ /* 0x000fca00078e00ff */
        /* <DEDUP_REMOVED lines=9> */
.L_x_206:
[----:B------:R-:W-:-:S04]  /*3f40*/  IADD3 R7, PT, PT, R2, -0xfd, RZ ;  /* 0xffffff0302077810 */ /* 0x000fc80007ffe0ff */
[----:B------:R-:W-:-:S13]  /*3f50*/  ISETP.GT.U32.AND P0, PT, R7, 0x1, PT ;  /* 0x000000010700780c */ /* 0x000fda0003f04070 */
[----:B------:R-:W-:Y:S05]  /*3f60*/  @P0 BRA `(.L_x_208) ;  /* 0x0000000000780947 */ /* 0x000fea0003800000 */
[----:B------:R-:W-:Y:S01]  /*3f70*/  LOP3.LUT R8, R0, 0x7fffff, RZ, 0xc0, !PT ;  /* 0x007fffff00087812 */ /* 0x000fe200078ec0ff */
[----:B------:R-:W-:-:S03]  /*3f80*/  IMAD.MOV.U32 R14, RZ, RZ, 0x3 ;  /* 0x00000003ff0e7424 */ /* 0x000fc600078e00ff */
[----:B------:R-:W-:Y:S02]  /*3f90*/  LOP3.LUT R8, R8, 0x3f800000, RZ, 0xfc, !PT ;  /* 0x3f80000008087812 */ /* 0x000fe400078efcff */
[----:B------:R-:W-:Y:S02]  /*3fa0*/  SHF.L.U32 R13, R14, R7, RZ ;  /* 0x000000070e0d7219 */ /* 0x000fe400000006ff */
[----:B------:R-:W0:Y:S02]  /*3fb0*/  MUFU.RCP R9, R8 ;  /* 0x0000000800097308 */ /* 0x000e240000001000 */
        /* <DEDUP_REMOVED lines=21> */
[----:B------:R-:W-:-:S05]  /*4110*/  @!P0 VIADD R7, R7, 0x1 ;  /* 0x0000000107078836 */ /* 0x000fca0000000000 */
[----:B------:R-:W-:-:S04]  /*4120*/  @!P1 SHF.L.U32 R7, R7, 0x1, RZ ;  /* 0x0000000107079819 */ /* 0x000fc800000006ff */
[----:B------:R-:W-:Y:S01]  /*4130*/  LOP3.LUT R7, R7, 0x80000000, R0, 0xf8, !PT ;  /* 0x8000000007077812 */ /* 0x000fe200078ef800 */
[----:B------:R-:W-:Y:S06]  /*4140*/  BRA `(.L_x_207) ;  /* 0x0000000000047947 */ /* 0x000fec0003800000 */
.L_x_208:
[----:B------:R0:W1:Y:S02]  /*4150*/  MUFU.RCP R7, R0 ;  /* 0x0000000000077308 */ /* 0x0000640000001000 */
.L_x_207:
[----:B------:R-:W-:Y:S05]  /*4160*/  BSYNC.RECONVERGENT B0 ;  /* 0x0000000000007941 */ /* 0x000fea0003800200 */
.L_x_205:
[----:B------:R-:W-:Y:S02]  /*4170*/  HFMA2 R9, -RZ, RZ, 0, 0 ;  /* 0x00000000ff097431 */ /* 0x000fe400000001ff */
[----:B------:R-:W-:-:S04]  /*4180*/  IMAD.MOV.U32 R8, RZ, RZ, R12 ;  /* 0x000000ffff087224 */ /* 0x000fc800078e000c */
[----:B01----:R-:W-:Y:S05]  /*4190*/  RET.REL.NODEC R8 `(_Z16tfm_lanczos_2dlyPfS_iiPKfS1_PKiS3_S1_S1_S1_iiiiS1_S1_S1_f) ;  /* 0xffffffbc08987950 */ /* 0x003fea0003c3ffff */
        .weak           $__internal_5_$__cuda_sm3x_div_rn_noftz_f32_slowpath
        .type           $__internal_5_$__cuda_sm3x_div_rn_noftz_f32_slowpath,@function
        .size           $__internal_5_$__cuda_sm3x_div_rn_noftz_f32_slowpath,(.L_x_435 - $__internal_5_$__cuda_sm3x_div_rn_noftz_f32_slowpath)
$__internal_5_$__cuda_sm3x_div_rn_noftz_f32_slowpath:
[--C-:B------:R-:W-:Y:S01]  /*41a0*/  SHF.R.U32.HI R21, RZ, 0x17, R3.reuse ;  /* 0x00000017ff157819 */ /* 0x100fe20000011603 */
[----:B------:R-:W-:Y:S01]  /*41b0*/  BSSY.RECONVERGENT B0, `(.L_x_209) ;  /* 0x0000063000007945 */ /* 0x000fe20003800200 */
[----:B------:R-:W-:Y:S01]  /*41c0*/  SHF.R.U32.HI R25, RZ, 0x17, R0 ;  /* 0x00000017ff197819 */ /* 0x000fe20000011600 */
[----:B------:R-:W-:Y:S01]  /*41d0*/  IMAD.MOV.U32 R29, RZ, RZ, R3 ;  /* 0x000000ffff1d7224 */ /* 0x000fe200078e0003 */
[----:B------:R-:W-:Y:S02]  /*41e0*/  LOP3.LUT R21, R21, 0xff, RZ, 0xc0, !PT ;  /* 0x000000ff15157812 */ /* 0x000fe400078ec0ff */
[----:B------:R-:W-:-:S03]  /*41f0*/  LOP3.LUT R25, R25, 0xff, RZ, 0xc0, !PT ;  /* 0x000000ff19197812 */ /* 0x000fc600078ec0ff */
[----:B------:R-:W-:Y:S01]  /*4200*/  VIADD R27, R21, 0xffffffff ;  /* 0xffffffff151b7836 */ /* 0x000fe20000000000 */
[----:B------:R-:W-:-:S04]  /*4210*/  IADD3 R28, PT, PT, R25, -0x1, RZ ;  /* 0xffffffff191c7810 */ /* 0x000fc80007ffe0ff */
        /* <DEDUP_REMOVED lines=10> */
[C---:B------:R-:W-:Y:S02]  /*42c0*/  FSETP.NEU.FTZ.AND P3, PT, |R0|.reuse, +INF , PT ;  /* 0x7f8000000000780b */ /* 0x040fe40003f7d200 */
        /* <DEDUP_REMOVED lines=11> */
[----:B------:R-:W-:Y:S01]  /*4380*/  @P1 IMAD.MOV.U32 R22, RZ, RZ, RZ ;  /* 0x000000ffff161224 */ /* 0x000fe200078e00ff */
[----:B------:R-:W-:Y:S01]  /*4390*/  @!P1 MOV R22, 0xffffffc0 ;  /* 0xffffffc000169802 */ /* 0x000fe20000000f00 */
[----:B------:R-:W-:Y:S01]  /*43a0*/  @!P1 FFMA R0, R0, 1.84467440737095516160e+19, RZ ;  /* 0x5f80000000009823 */ /* 0x000fe200000000ff */
[----:B------:R-:W-:-:S03]  /*43b0*/  @!P2 FFMA R29, R3, 1.84467440737095516160e+19, RZ ;  /* 0x5f800000031da823 */ /* 0x000fc600000000ff */
[----:B------:R-:W-:-:S07]  /*43c0*/  @!P2 VIADD R22, R22, 0x40 ;  /* 0x000000401616a836 */ /* 0x000fce0000000000 */
.L_x_210:
[----:B------:R-:W-:Y:S01]  /*43d0*/  LEA R28, R21, 0xc0800000, 0x17 ;  /* 0xc0800000151c7811 */ /* 0x000fe200078eb8ff */
[----:B------:R-:W-:Y:S01]  /*43e0*/  VIADD R25, R25, 0xffffff81 ;  /* 0xffffff8119197836 */ /* 0x000fe20000000000 */
[----:B------:R-:W-:Y:S02]  /*43f0*/  BSSY.RECONVERGENT B1, `(.L_x_215) ;  /* 0x0000035000017945 */ /* 0x000fe40003800200 */
[----:B------:R-:W-:Y:S01]  /*4400*/  IADD3 R31, PT, PT, -R28, R29, RZ ;  /* 0x0000001d1c1f7210 */ /* 0x000fe20007ffe1ff */
[C---:B------:R-:W-:Y:S01]  /*4410*/  IMAD R0, R25.reuse, -0x800000, R0 ;  /* 0xff80000019007824 */ /* 0x040fe200078e0200 */
[----:B------:R-:W-:Y:S02]  /*4420*/  IADD3 R25, PT, PT, R25, 0x7f, -R21 ;  /* 0x0000007f19197810 */ /* 0x000fe40007ffe815 */
[----:B------:R-:W0:Y:S01]  /*4430*/  MUFU.RCP R28, R31 ;  /* 0x0000001f001c7308 */ /* 0x000e220000001000 */
[----:B------:R-:W-:Y:S01]  /*4440*/  FADD.FTZ R27, -R31, -RZ ;  /* 0x800000ff1f1b7221 */ /* 0x000fe20000010100 */
[----:B------:R-:W-:-:S03]  /*4450*/  IADD3 R25, PT, PT, R25, R22, RZ ;  /* 0x0000001619197210 */ /* 0x000fc60007ffe0ff */
[----:B0-----:R-:W-:-:S04]  /*4460*/  FFMA R29, R28, R27, 1 ;  /* 0x3f8000001c1d7423 */ /* 0x001fc8000000001b */
[----:B------:R-:W-:-:S04]  /*4470*/  FFMA R29, R28, R29, R28 ;  /* 0x0000001d1c1d7223 */ /* 0x000fc8000000001c */
[----:B------:R-:W-:-:S04]  /*4480*/  FFMA R28, R0, R29, RZ ;  /* 0x0000001d001c7223 */ /* 0x000fc800000000ff */
[----:B------:R-:W-:-:S04]  /*4490*/  FFMA R30, R27, R28, R0 ;  /* 0x0000001c1b1e7223 */ /* 0x000fc80000000000 */
[----:B------:R-:W-:-:S04]  /*44a0*/  FFMA R30, R29, R30, R28 ;  /* 0x0000001e1d1e7223 */ /* 0x000fc8000000001c */
[----:B------:R-:W-:-:S04]  /*44b0*/  FFMA R27, R27, R30, R0 ;  /* 0x0000001e1b1b7223 */ /* 0x000fc80000000000 */
[----:B------:R-:W-:-:S05]  /*44c0*/  FFMA R0, R29, R27, R30 ;  /* 0x0000001b1d007223 */ /* 0x000fca000000001e */
[----:B------:R-:W-:-:S04]  /*44d0*/  SHF.R.U32.HI R21, RZ, 0x17, R0 ;  /* 0x00000017ff157819 */ /* 0x000fc80000011600 */
[----:B------:R-:W-:-:S05]  /*44e0*/  LOP3.LUT R22, R21, 0xff, RZ, 0xc0, !PT ;  /* 0x000000ff15167812 */ /* 0x000fca00078ec0ff */
[----:B------:R-:W-:-:S05]  /*44f0*/  IMAD.IADD R21, R22, 0x1, R25 ;  /* 0x0000000116157824 */ /* 0x000fca00078e0219 */
[----:B------:R-:W-:-:S04]  /*4500*/  IADD3 R22, PT, PT, R21, -0x1, RZ ;  /* 0xffffffff15167810 */ /* 0x000fc80007ffe0ff */
        /* <DEDUP_REMOVED lines=12> */
[C---:B------:R-:W-:Y:S01]  /*45d0*/  VIADD R27, R21.reuse, 0x20 ;  /* 0x00000020151b7836 */ /* 0x040fe20000000000 */
[C---:B------:R-:W-:Y:S02]  /*45e0*/  ISETP.NE.AND P3, PT, R21.reuse, RZ, PT ;  /* 0x000000ff1500720c */ /* 0x040fe40003f65270 */
[----:B------:R-:W-:Y:S02]  /*45f0*/  LOP3.LUT R22, R22, 0x7fffff, RZ, 0xc0, !PT ;  /* 0x007fffff16167812 */ /* 0x000fe400078ec0ff */
[----:B------:R-:W-:Y:S02]  /*4600*/  ISETP.NE.AND P2, PT, R21, RZ, PT ;  /* 0x000000ff1500720c */ /* 0x000fe40003f45270 */
[----:B------:R-:W-:-:S02]  /*4610*/  LOP3.LUT R22, R22, 0x800000, RZ, 0xfc, !PT ;  /* 0x0080000016167812 */ /* 0x000fc400078efcff */
        /* <DEDUP_REMOVED lines=14> */
.L_x_217:
[----:B------:R-:W-:-:S04]  /*4700*/  LOP3.LUT R0, R0, 0x80000000, RZ, 0xc0, !PT ;  /* 0x8000000000007812 */ /* 0x000fc800078ec0ff */
[----:B------:R-:W-:Y:S01]  /*4710*/  LOP3.LUT R0, R0, 0x7f800000, RZ, 0xfc, !PT ;  /* 0x7f80000000007812 */ /* 0x000fe200078efcff */
[----:B------:R-:W-:Y:S06]  /*4720*/  BRA `(.L_x_218) ;  /* 0x0000000000047947 */ /* 0x000fec0003800000 */
.L_x_216:
[----:B------:R-:W-:-:S07]  /*4730*/  LEA R0, R25, R0, 0x17 ;  /* 0x0000000019007211 */ /* 0x000fce00078eb8ff */
.L_x_218:
[----:B------:R-:W-:Y:S05]  /*4740*/  BSYNC.RECONVERGENT B1 ;  /* 0x0000000000017941 */ /* 0x000fea0003800200 */
.L_x_215:
[----:B------:R-:W-:Y:S05]  /*4750*/  BRA `(.L_x_219) ;  /* 0x0000000000207947 */ /* 0x000fea0003800000 */
.L_x_214:
[----:B------:R-:W-:-:S04]  /*4760*/  LOP3.LUT R0, R29, 0x80000000, R0, 0x48, !PT ;  /* 0x800000001d007812 */ /* 0x000fc800078e4800 */
[----:B------:R-:W-:Y:S01]  /*4770*/  LOP3.LUT R0, R0, 0x7f800000, RZ, 0xfc, !PT ;  /* 0x7f80000000007812 */ /* 0x000fe200078efcff */
[----:B------:R-:W-:Y:S06]  /*4780*/  BRA `(.L_x_219) ;  /* 0x0000000000147947 */ /* 0x000fec0003800000 */
.L_x_213:
[----:B------:R-:W-:Y:S01]  /*4790*/  LOP3.LUT R0, R29, 0x80000000, R0, 0x48, !PT ;  /* 0x800000001d007812 */ /* 0x000fe200078e4800 */
[----:B------:R-:W-:Y:S06]  /*47a0*/  BRA `(.L_x_219) ;  /* 0x00000000000c7947 */ /* 0x000fec0003800000 */
.L_x_212:
[----:B------:R-:W0:Y:S01]  /*47b0*/  MUFU.RSQ R0, -QNAN ;  /* 0xffc0000000007908 */ /* 0x000e220000001400 */
[----:B------:R-:W-:Y:S05]  /*47c0*/  BRA `(.L_x_219) ;  /* 0x0000000000047947 */ /* 0x000fea0003800000 */
.L_x_211:
[----:B------:R-:W-:-:S07]  /*47d0*/  FADD.FTZ R0, R0, R3 ;  /* 0x0000000300007221 */ /* 0x000fce0000010000 */
.L_x_219:
[----:B------:R-:W-:Y:S05]  /*47e0*/  BSYNC.RECONVERGENT B0 ;  /* 0x0000000000007941 */ /* 0x000fea0003800200 */
.L_x_209:
[----:B------:R-:W-:Y:S02]  /*47f0*/  HFMA2 R29, -RZ, RZ, 0, 0 ;  /* 0x00000000ff1d7431 */ /* 0x000fe400000001ff */
[----:B------:R-:W-:-:S04]  /*4800*/  IMAD.MOV.U32 R28, RZ, RZ, R2 ;  /* 0x000000ffff1c7224 */ /* 0x000fc800078e0002 */
[----:B0-----:R-:W-:Y:S05]  /*4810*/  RET.REL.NODEC R28 `(_Z16tfm_lanczos_2dlyPfS_iiPKfS1_PKiS3_S1_S1_S1_iiiiS1_S1_S1_f) ;  /* 0xffffffb41cf87950 */ /* 0x001fea0003c3ffff */
.L_x_220:
        /* <DEDUP_REMOVED lines=14> */
.L_x_435:


//--------------------- .text._Z16tfm_lanczos_normPfS_iiPKfS1_PKiS3_S1_S1_iiiiS1_S1_f --------------------------
	.section	.text._Z16tfm_lanczos_normPfS_iiPKfS1_PKiS3_S1_S1_iiiiS1_S1_f,"ax",@progbits
	.align	128
        .global         _Z16tfm_lanczos_normPfS_iiPKfS1_PKiS3_S1_S1_iiiiS1_S1_f
        .type           _Z16tfm_lanczos_normPfS_iiPKfS1_PKiS3_S1_S1_iiiiS1_S1_f,@function
        .size           _Z16tfm_lanczos_normPfS_iiPKfS1_PKiS3_S1_S1_iiiiS1_S1_f,(.L_x_438 - _Z16tfm_lanczos_normPfS_iiPKfS1_PKiS3_S1_S1_iiiiS1_S1_f)
        .other          _Z16tfm_lanczos_normPfS_iiPKfS1_PKiS3_S1_S1_iiiiS1_S1_f,@"STO_CUDA_ENTRY STV_DEFAULT"
_Z16tfm_lanczos_normPfS_iiPKfS1_PKiS3_S1_S1_iiiiS1_S1_f:
.text._Z16tfm_lanczos_normPfS_iiPKfS1_PKiS3_S1_S1_iiiiS1_S1_f:
[----:B------:R-:W0:Y:S01]  /*0000*/  LDC R1, c[0x0][0x37c] ;  /* 0x0000df00ff017b82 */ /* 0x000e220000000800 */
[----:B------:R-:W1:Y:S01]  /*0010*/  S2R R5, SR_TID.X ;  /* 0x0000000000057919 */ /* 0x000e620000002100 */
[----:B------:R-:W2:Y:S01]  /*0020*/  LDCU.64 UR8, c[0x0][0x358] ;  /* 0x00006b00ff0877ac */ /* 0x000ea20008000a00 */
[----:B------:R-:W-:Y:S01]  /*0030*/  BSSY.RECONVERGENT B2, `(.L_x_221) ;  /* 0x00000fb000027945 */ /* 0x000fe20003800200 */
[----:B0-----:R-:W-:Y:S01]  /*0040*/  VIADD R1, R1, 0xffffffe0 ;  /* 0xffffffe001017836 */ /* 0x001fe20000000000 */
[----:B-1----:R-:W-:-:S13]  /*0050*/  ISETP.GT.U32.AND P0, PT, R5, 0x3e8, PT ;  /* 0x000003e80500780c */ /* 0x002fda0003f04070 */
[----:B--2---:R-:W-:Y:S05]  /*0060*/  @P0 BRA `(.L_x_222) ;  /* 0x0000000c00dc0947 */ /* 0x004fea0003800000 */
[----:B------:R-:W0:Y:S01]  /*0070*/  LDCU UR4, c[0x0][0x3e8] ;  /* 0x00007d00ff0477ac */ /* 0x000e220008000800 */
[----:B------:R-:W1:Y:S01]  /*0080*/  LDC R4, c[0x0][0x360] ;  /* 0x0000d800ff047b82 */ /* 0x000e620000000800 */
[----:B------:R-:W-:Y:S01]  /*0090*/  IMAD.MOV.U32 R7, RZ, RZ, R5 ;  /* 0x000000ffff077224 */ /* 0x000fe200078e0005 */
[----:B0-----:R-:W0:Y:S06]  /*00a0*/  F2F.F64.F32 R8, UR4 ;  /* 0x0000000400087d10 */ /* 0x001e2c0008201800 */
.L_x_237:
[----:B--2---:R-:W2:Y:S01]  /*00b0*/  MUFU.RCP64H R11, 1000 ;  /* 0x408f4000000b7908 */ /* 0x004ea20000001800 */
[----:B------:R-:W-:Y:S02]  /*00c0*/  HFMA2 R14, -RZ, RZ, 0, 0 ;  /* 0x00000000ff0e7431 */ /* 0x000fe400000001ff */
[----:B------:R-:W-:Y:S01]  /*00d0*/  IMAD.MOV.U32 R15, RZ, RZ, 0x408f4000 ;  /* 0x408f4000ff0f7424 */ /* 0x000fe200078e00ff */
[----:B0-----:R-:W-:Y:S01]  /*00e0*/  SHF.L.U32 R0, R7, 0x1, RZ ;  /* 0x0000000107007819 */ /* 0x001fe200000006ff */
[----:B------:R-:W-:Y:S01]  /*00f0*/  IMAD.MOV.U32 R10, RZ, RZ, 0x1 ;  /* 0x00000001ff0a7424 */ /* 0x000fe200078e00ff */
[----:B------:R-:W-:Y:S05]  /*0100*/  BSSY.RECONVERGENT B0, `(.L_x_223) ;  /* 0x0000013000007945 */ /* 0x000fea0003800200 */
[----:B--23--:R-:W-:-:S08]  /*0110*/  DFMA R2, R10, -R14, 1 ;  /* 0x3ff000000a02742b */ /* 0x00cfd0000000080e */
[----:B------:R-:W-:Y:S02]  /*0120*/  DFMA R12, R2, R2, R2 ;  /* 0x00000002020c722b */ /* 0x000fe40000000002 */
[----:B------:R-:W0:Y:S06]  /*0130*/  I2F.F64.U32 R2, R0 ;  /* 0x0000000000027312 */ /* 0x000e2c0000201800 */
[----:B------:R-:W-:-:S08]  /*0140*/  DFMA R12, R10, R12, R10 ;  /* 0x0000000c0a0c722b */ /* 0x000fd0000000000a */
[----:B------:R-:W-:Y:S02]  /*0150*/  DFMA R10, R12, -R14, 1 ;  /* 0x3ff000000c0a742b */ /* 0x000fe4000000080e */
[----:B0-----:R-:W-:-:S06]  /*0160*/  DMUL R16, R8, R2 ;  /* 0x0000000208107228 */ /* 0x001fcc0000000000 */
        /* <DEDUP_REMOVED lines=9> */
[----:B-1----:R-:W-:Y:S05]  /*0200*/  CALL.REL.NOINC `($__internal_6_$__cuda_sm20_div_rn_f64_full) ;  /* 0x0000003400d87944 */ /* 0x002fea0003c00000 */
[----:B------:R-:W-:Y:S02]  /*0210*/  IMAD.MOV.U32 R2, RZ, RZ, R16 ;  /* 0x000000ffff027224 */ /* 0x000fe400078e0010 */
[----:B------:R-:W-:-:S07]  /*0220*/  IMAD.MOV.U32 R3, RZ, RZ, R17 ;  /* 0x000000ffff037224 */ /* 0x000fce00078e0011 */
.L_x_224:
[----:B------:R-:W-:Y:S05]  /*0230*/  BSYNC.RECONVERGENT B0 ;  /* 0x0000000000007941 */ /* 0x000fea0003800200 */
.L_x_223:
[----:B------:R-:W-:Y:S01]  /*0240*/  DADD R2, -R8, R2 ;  /* 0x0000000008027229 */ /* 0x000fe20000000102 */
[----:B------:R-:W0:Y:S01]  /*0250*/  LDC R13, c[0x0][0x3e8] ;  /* 0x0000fa00ff0d7b82 */ /* 0x000e220000000800 */
[----:B------:R-:W-:Y:S08]  /*0260*/  BSSY.RECONVERGENT B3, `(.L_x_225) ;  /* 0x00000d4000037945 */ /* 0x000ff00003800200 */
[----:B------:R-:W0:Y:S02]  /*0270*/  F2F.F32.F64 R2, R2 ;  /* 0x0000000200027310 */ /* 0x000e240000301000 */
[----:B0-----:R-:W-:-:S13]  /*0280*/  FSETP.GT.AND P0, PT, |R2|, R13, PT ;  /* 0x0000000d0200720b */ /* 0x001fda0003f04200 */
[----:B------:R-:W0:Y:S01]  /*0290*/  @P0 S2R R11, SR_CgaCtaId ;  /* 0x00000000000b0919 */ /* 0x000e220000008800 */
[----:B------:R-:W-:-:S04]  /*02a0*/  @P0 MOV R0, 0x400 ;  /* 0x0000040000000802 */ /* 0x000fc80000000f00 */
[----:B0-----:R-:W-:-:S04]  /*02b0*/  @P0 LEA R0, R11, R0, 0x18 ;  /* 0x000000000b000211 */ /* 0x001fc800078ec0ff */
[----:B------:R-:W-:-:S05]  /*02c0*/  @P0 LEA R0, R7, R0, 0x2 ;  /* 0x0000000007000211 */ /* 0x000fca00078e10ff */
[----:B------:R0:W-:Y:S01]  /*02d0*/  @P0 STS [R0], RZ ;  /* 0x000000ff00000388 */ /* 0x0001e20000000800 */
[----:B------:R-:W-:Y:S05]  /*02e0*/  @P0 BRA `(.L_x_226) ;  /* 0x0000000c002c0947 */ /* 0x000fea0003800000 */
[----:B------:R-:W2:Y:S01]  /*02f0*/  F2F.F64.F32 R10, |R2| ;  /* 0x40000002000a7310 */ /* 0x000ea20000201800 */
[----:B------:R-:W-:Y:S01]  /*0300*/  UMOV UR4, 0x9abcaf48 ;  /* 0x9abcaf4800047882 */ /* 0x000fe20000000000 */
[----:B------:R-:W-:Y:S02]  /*0310*/  UMOV UR5, 0x3e7ad7f2 ;  /* 0x3e7ad7f200057882 */ /* 0x000fe40000000000 */
[----:B--2---:R-:W-:-:S14]  /*0320*/  DSETP.GEU.AND P0, PT, R10, UR4, PT ;  /* 0x000000040a007e2a */ /* 0x004fdc000bf0e000 */
[----:B------:R-:W2:Y:S01]  /*0330*/  @!P0 S2R R3, SR_CgaCtaId ;  /* 0x0000000000038919 */ /* 0x000ea20000008800 */
[----:B0-----:R-:W-:-:S04]  /*0340*/  @!P0 MOV R0, 0x400 ;  /* 0x0000040000008802 */ /* 0x001fc80000000f00 */
[----:B--2---:R-:W-:Y:S01]  /*0350*/  @!P0 LEA R6, R3, R0, 0x18 ;  /* 0x0000000003068211 */ /* 0x004fe200078ec0ff */
[----:B------:R-:W-:-:S04]  /*0360*/  @!P0 IMAD.MOV.U32 R0, RZ, RZ, 0x3f800000 ;  /* 0x3f800000ff008424 */ /* 0x000fc800078e00ff */
[----:B------:R-:W-:-:S05]  /*0370*/  @!P0 IMAD R3, R7, 0x4, R6 ;  /* 0x0000000407038824 */ /* 0x000fca00078e0206 */
[----:B------:R2:W-:Y:S01]  /*0380*/  @!P0 STS [R3], R0 ;  /* 0x0000000003008388 */ /* 0x0005e20000000800 */
[----:B------:R-:W-:Y:S05]  /*0390*/  @!P0 BRA `(.L_x_226) ;  /* 0x0000000c00008947 */ /* 0x000fea0003800000 */
[----:B--2---:R-:W0:Y:S01]  /*03a0*/  MUFU.RCP R0, R13 ;  /* 0x0000000d00007308 */ /* 0x004e220000001000 */
[----:B------:R-:W-:Y:S01]  /*03b0*/  FMUL R6, R2, 3.1415927410125732422 ;  /* 0x40490fdb02067820 */ /* 0x000fe20000400000 */
[----:B------:R-:W-:Y:S06]  /*03c0*/  BSSY.RECONVERGENT B4, `(.L_x_227) ;  /* 0x000000e000047945 */ /* 0x000fec0003800200 */
[----:B------:R-:W2:Y:S01]  /*03d0*/  FCHK P0, R6, R13 ;  /* 0x0000000d06007302 */ /* 0x000ea20000000000 */
[----:B0-----:R-:W-:-:S04]  /*03e0*/  FFMA R3, R0, -R13, 1 ;  /* 0x3f80000000037423 */ /* 0x001fc8000000080d */
[----:B------:R-:W-:-:S04]  /*03f0*/  FFMA R3, R0, R3, R0 ;  /* 0x0000000300037223 */ /* 0x000fc80000000000 */
[----:B------:R-:W-:-:S04]  /*0400*/  FFMA R11, R6, R3, RZ ;  /* 0x00000003060b7223 */ /* 0x000fc800000000ff */
[----:B------:R-:W-:-:S04]  /*0410*/  FFMA R0, R11, -R13, R6 ;  /* 0x8000000d0b007223 */ /* 0x000fc80000000006 */
[----:B------:R-:W-:Y:S01]  /*0420*/  FFMA R11, R3, R0, R11 ;  /* 0x00000000030b7223 */ /* 0x000fe2000000000b */
[----:B--2---:R-:W-:Y:S06]  /*0430*/  @!P0 BRA `(.L_x_228) ;  /* 0x0000000000188947 */ /* 0x004fec0003800000 */
[----:B------:R-:W0:Y:S01]  /*0440*/  LDCU UR4, c[0x0][0x3e8] ;  /* 0x00007d00ff0477ac */ /* 0x000e220008000800 */
[----:B------:R-:W-:Y:S02]  /*0450*/  MOV R0, R6 ;  /* 0x0000000600007202 */ /* 0x000fe40000000f00 */
[----:B------:R-:W-:Y:S01]  /*0460*/  MOV R2, 0x490 ;  /* 0x0000049000027802 */ /* 0x000fe20000000f00 */
[----:B0-----:R-:W-:-:S07]  /*0470*/  IMAD.U32 R3, RZ, RZ, UR4 ;  /* 0x00000004ff037e24 */ /* 0x001fce000f8e00ff */
[----:B-1----:R-:W-:Y:S05]  /*0480*/  CALL.REL.NOINC `($__internal_8_$__cuda_sm3x_div_rn_noftz_f32_slowpath) ;  /* 0x0000003c00507944 */ /* 0x002fea0003c00000 */
[----:B------:R-:W-:-:S07]  /*0490*/  IMAD.MOV.U32 R11, RZ, RZ, R0 ;  /* 0x000000ffff0b7224 */ /* 0x000fce00078e0000 */
.L_x_228:
[----:B------:R-:W-:Y:S05]  /*04a0*/  BSYNC.RECONVERGENT B4 ;  /* 0x0000000000047941 */ /* 0x000fea0003800200 */
.L_x_227:
        /* <DEDUP_REMOVED lines=19> */
.L_x_231:
[----:B0-----:R-:W-:-:S06]  /*05e0*/  IMAD.WIDE.U32 R2, R10, 0x4, R16 ;  /* 0x000000040a027825 */ /* 0x001fcc00078e0010 */
[----:B--2---:R-:W2:Y:S01]  /*05f0*/  LDG.E.CONSTANT R2, desc[UR8][R2.64] ;  /* 0x0000000802027981 */ /* 0x004ea2000c1e9900 */
[C---:B------:R-:W-:Y:S02]  /*0600*/  IMAD R0, R10.reuse, 0x4, R1 ;  /* 0x000000040a007824 */ /* 0x040fe400078e0201 */
[----:B------:R-:W-:-:S05]  /*0610*/  VIADD R10, R10, 0x1 ;  /* 0x000000010a0a7836 */ /* 0x000fca0000000000 */
[----:B------:R-:W-:Y:S01]  /*0620*/  ISETP.NE.AND P0, PT, R10, 0x6, PT ;  /* 0x000000060a00780c */ /* 0x000fe20003f05270 */
[----:B--2---:R-:W-:-:S03]  /*0630*/  IMAD.WIDE.U32 R14, R2, R19, RZ ;  /* 0x00000013020e7225 */ /* 0x004fc600078e00ff */
[----:B------:R-:W-:-:S04]  /*0640*/  IADD3 R13, P1, PT, R14, R12, RZ ;  /* 0x0000000c0e0d7210 */ /* 0x000fc80007f3e0ff */
[----:B------:R-:W-:Y:S01]  /*0650*/  IADD3.X R12, PT, PT, R15, UR4, RZ, P1, !PT ;  /* 0x000000040f0c7c10 */ /* 0x000fe20008ffe4ff */
[----:B------:R2:W-:Y:S04]  /*0660*/  STL [R0], R13 ;  /* 0x0000000d00007387 */ /* 0x0005e80000100800 */
[----:B------:R-:W-:Y:S05]  /*0670*/  @P0 BRA `(.L_x_231) ;  /* 0xfffffffc00d80947 */ /* 0x000fea000383ffff */
[----:B------:R-:W-:Y:S01]  /*0680*/  SHF.R.U32.HI R10, RZ, 0x17, R11 ;  /* 0x00000017ff0a7819 */ /* 0x000fe2000001160b */
[----:B------:R0:W-:Y:S03]  /*0690*/  STL [R1+0x18], R12 ;  /* 0x0000180c01007387 */ /* 0x0001e60000100800 */
[C---:B--2---:R-:W-:Y:S02]  /*06a0*/  LOP3.LUT R0, R10.reuse, 0xe0, RZ, 0xc0, !PT ;  /* 0x000000e00a007812 */ /* 0x044fe400078ec0ff */
[----:B------:R-:W-:Y:S02]  /*06b0*/  LOP3.LUT P0, RZ, R10, 0x1f, RZ, 0xc0, !PT ;  /* 0x0000001f0aff7812 */ /* 0x000fe4000780c0ff */
[----:B------:R-:W-:-:S04]  /*06c0*/  IADD3 R0, PT, PT, R0, -0x80, RZ ;  /* 0xffffff8000007810 */ /* 0x000fc80007ffe0ff */
[----:B------:R-:W-:-:S05]  /*06d0*/  SHF.R.U32.HI R0, RZ, 0x5, R0 ;  /* 0x00000005ff007819 */ /* 0x000fca0000011600 */
[----:B------:R-:W-:-:S05]  /*06e0*/  IMAD R13, R0, -0x4, R1 ;  /* 0xfffffffc000d7824 */ /* 0x000fca00078e0201 */
[----:B------:R-:W2:Y:S04]  /*06f0*/  LDL R0, [R13+0x18] ;  /* 0x000018000d007983 */ /* 0x000ea80000100800 */
[----:B------:R-:W2:Y:S04]  /*0700*/  LDL R3, [R13+0x14] ;  /* 0x000014000d037983 */ /* 0x000ea80000100800 */
[----:B------:R-:W3:Y:S01]  /*0710*/  @P0 LDL R2, [R13+0x10] ;  /* 0x000010000d020983 */ /* 0x000ee20000100800 */
[----:B------:R-:W-:Y:S01]  /*0720*/  LOP3.LUT R10, R10, 0x1f, RZ, 0xc0, !PT ;  /* 0x0000001f0a0a7812 */ /* 0x000fe200078ec0ff */
[----:B------:R-:W-:Y:S01]  /*0730*/  UMOV UR4, 0x54442d19 ;  /* 0x54442d1900047882 */ /* 0x000fe20000000000 */
[----:B------:R-:W-:-:S02]  /*0740*/  UMOV UR5, 0x3bf921fb ;  /* 0x3bf921fb00057882 */ /* 0x000fc40000000000 */
[-C--:B--2---:R-:W-:Y:S02]  /*0750*/  @P0 SHF.L.W.U32.HI R0, R3, R10.reuse, R0 ;  /* 0x0000000a03000219 */ /* 0x084fe40000010e00 */
[----:B---3--:R-:W-:Y:S02]  /*0760*/  @P0 SHF.L.W.U32.HI R3, R2, R10, R3 ;  /* 0x0000000a02030219 */ /* 0x008fe40000010e03 */
        /* <DEDUP_REMOVED lines=9> */
[----:B------:R-:W0:Y:S01]  /*0800*/  I2F.F64.S64 R14, R14 ;  /* 0x0000000e000e7312 */ /* 0x000e220000301c00 */
[----:B------:R-:W-:-:S05]  /*0810*/  LEA.HI R0, R2, R3, RZ, 0x1 ;  /* 0x0000000302007211 */ /* 0x000fca00078f08ff */
[----:B------:R-:W-:-:S05]  /*0820*/  IMAD.MOV R2, RZ, RZ, -R0 ;  /* 0x000000ffff027224 */ /* 0x000fca00078e0a00 */
[----:B------:R-:W-:Y:S01]  /*0830*/  @!P0 MOV R0, R2 ;  /* 0x0000000200008202 */ /* 0x000fe20000000f00 */
[----:B0-----:R-:W-:-:S10]  /*0840*/  DMUL R12, R14, UR4 ;  /* 0x000000040e0c7c28 */ /* 0x001fd40008000000 */
[----:B------:R-:W0:Y:S02]  /*0850*/  F2F.F32.F64 R12, R12 ;  /* 0x0000000c000c7310 */ /* 0x000e240000301000 */
[----:B0-----:R-:W-:-:S07]  /*0860*/  FSEL R2, -R12, R12, !P1 ;  /* 0x0000000c0c027208 */ /* 0x001fce0004800100 */
.L_x_230:
[----:B------:R-:W-:Y:S05]  /*0870*/  BSYNC.RECONVERGENT B0 ;  /* 0x0000000000007941 */ /* 0x000fea0003800200 */
.L_x_229:
[----:B------:R-:W-:Y:S01]  /*0880*/  FMUL R11, R6, 0.63661974668502807617 ;  /* 0x3f22f983060b7820 */ /* 0x000fe20000400000 */
[----:B------:R-:W-:Y:S02]  /*0890*/  IMAD.MOV.U32 R15, RZ, RZ, 0x37cbac00 ;  /* 0x37cbac00ff0f7424 */ /* 0x000fe400078e00ff */
[----:B------:R-:W-:Y:S01]  /*08a0*/  FMUL R3, R2, R2 ;  /* 0x0000000202037220 */ /* 0x000fe20000400000 */
[----:B------:R-:W-:Y:S01]  /*08b0*/  LOP3.LUT R12, R0, 0x1, RZ, 0xc0, !PT ;  /* 0x00000001000c7812 */ /* 0x000fe200078ec0ff */
[----:B------:R-:W-:Y:S01]  /*08c0*/  IMAD.MOV.U32 R14, RZ, RZ, 0x3d2aaabb ;  /* 0x3d2aaabbff0e7424 */ /* 0x000fe200078e00ff */
[----:B------:R-:W-:Y:S01]  /*08d0*/  MOV R16, 0x3effffff ;  /* 0x3effffff00107802 */ /* 0x000fe20000000f00 */
[----:B------:R-:W0:Y:S01]  /*08e0*/  F2I.NTZ R11, R11 ;  /* 0x0000000b000b7305 */ /* 0x000e220000203100 */
[----:B------:R-:W-:Y:S01]  /*08f0*/  FFMA R10, R3, R15, -0.0013887860113754868507 ;  /* 0xbab607ed030a7423 */ /* 0x000fe2000000000f */
[----:B------:R-:W-:Y:S01]  /*0900*/  ISETP.NE.U32.AND P0, PT, R12, 0x1, PT ;  /* 0x000000010c00780c */ /* 0x000fe20003f05070 */
[----:B------:R-:W-:Y:S01]  /*0910*/  BSSY.RECONVERGENT B0, `(.L_x_232) ;  /* 0x0000043000007945 */ /* 0x000fe20003800200 */
[----:B------:R-:W-:-:S02]  /*0920*/  LOP3.LUT P1, RZ, R0, 0x2, RZ, 0xc0, !PT ;  /* 0x0000000200ff7812 */ /* 0x000fc4000782c0ff */
        /* <DEDUP_REMOVED lines=20> */
[----:B------:R-:W-:Y:S01]  /*0a70*/  IMAD.SHL.U32 R0, R6, 0x100, RZ ;  /* 0x0000010006007824 */ /* 0x000fe200078e00ff */
[----:B------:R-:W-:Y:S01]  /*0a80*/  CS2R R10, SRZ ;  /* 0x00000000000a7805 */ /* 0x000fe2000001ff00 */
[----:B------:R-:W-:-:S03]  /*0a90*/  UMOV UR4, URZ ;  /* 0x000000ff00047c82 */ /* 0x000fc60008000000 */
[----:B------:R-:W-:-:S07]  /*0aa0*/  LOP3.LUT R23, R0, 0x80000000, RZ, 0xfc, !PT ;  /* 0x8000000000177812 */ /* 0x000fce00078efcff */
.L_x_234:
[----:B0-----:R-:W-:-:S06]  /*0ab0*/  IMAD.WIDE.U32 R12, R11, 0x4, R2 ;  /* 0x000000040b0c7825 */ /* 0x001fcc00078e0002 */
[----:B--2---:R-:W2:Y:S01]  /*0ac0*/  LDG.E.CONSTANT R12, desc[UR8][R12.64] ;  /* 0x000000080c0c7981 */ /* 0x004ea2000c1e9900 */
[C---:B------:R-:W-:Y:S01]  /*0ad0*/  LEA R0, R11.reuse, R1, 0x2 ;  /* 0x000000010b007211 */ /* 0x040fe200078e10ff */
        /* <DEDUP_REMOVED lines=10> */
[----:B------:R-:W-:-:S03]  /*0b80*/  LOP3.LUT P0, RZ, R11, 0x1f, RZ, 0xc0, !PT ;  /* 0x0000001f0bff7812 */ /* 0x000fc6000780c0ff */
[----:B------:R-:W-:-:S05]  /*0b90*/  VIADD R0, R0, 0xffffff80 ;  /* 0xffffff8000007836 */ /* 0x000fca0000000000 */
        /* <DEDUP_REMOVED lines=11> */
[C---:B------:R-:W-:Y:S02]  /*0c50*/  SHF.L.W.U32.HI R11, R3.reuse, 0x2, R0 ;  /* 0x00000002030b7819 */ /* 0x040fe40000010e00 */
[----:B------:R-:W-:Y:S02]  /*0c60*/  SHF.L.U32 R3, R3, 0x2, RZ ;  /* 0x0000000203037819 */ /* 0x000fe400000006ff */
[----:B------:R-:W-:-:S02]  /*0c70*/  SHF.R.S32.HI R2, RZ, 0x1f, R11 ;  /* 0x0000001fff027819 */ /* 0x000fc4000001140b */
[----:B------:R-:W-:Y:S02]  /*0c80*/  SHF.R.U32.HI R0, RZ, 0x1e, R0 ;  /* 0x0000001eff007819 */ /* 0x000fe40000011600 */
[C---:B------:R-:W-:Y:S02]  /*0c90*/  LOP3.LUT R12, R2.reuse, R3, RZ, 0x3c, !PT ;  /* 0x00000003020c7212 */ /* 0x040fe400078e3cff */
[----:B------:R-:W-:Y:S02]  /*0ca0*/  LOP3.LUT R13, R2, R11, RZ, 0x3c, !PT ;  /* 0x0000000b020d7212 */ /* 0x000fe400078e3cff */
[C---:B0-----:R-:W-:Y:S02]  /*0cb0*/  LOP3.LUT R10, R11.reuse, R6, RZ, 0x3c, !PT ;  /* 0x000000060b0a7212 */ /* 0x041fe400078e3cff */
[----:B------:R-:W-:Y:S02]  /*0cc0*/  LEA.HI R11, R11, R0, RZ, 0x1 ;  /* 0x000000000b0b7211 */ /* 0x000fe400078f08ff */
[----:B------:R-:W0:Y:S01]  /*0cd0*/  I2F.F64.S64 R12, R12 ;  /* 0x0000000c000c7312 */ /* 0x000e220000301c00 */
[----:B------:R-:W-:-:S02]  /*0ce0*/  ISETP.GE.AND P1, PT, R10, RZ, PT ;  /* 0x000000ff0a00720c */ /* 0x000fc40003f26270 */
[----:B------:R-:W-:-:S04]  /*0cf0*/  IMAD.MOV R0, RZ, RZ, -R11 ;  /* 0x000000ffff007224 */ /* 0x000fc800078e0a0b */
[----:B------:R-:W-:Y:S01]  /*0d00*/  @!P0 IMAD.MOV.U32 R11, RZ, RZ, R0 ;  /* 0x000000ffff0b8224 */ /* 0x000fe200078e0000 */
[----:B0-----:R-:W-:-:S10]  /*0d10*/  DMUL R2, R12, UR4 ;  /* 0x000000040c027c28 */ /* 0x001fd40008000000 */
[----:B------:R-:W0:Y:S02]  /*0d20*/  F2F.F32.F64 R2, R2 ;  /* 0x0000000200027310 */ /* 0x000e240000301000 */
[----:B0-----:R-:W-:-:S07]  /*0d30*/  FSEL R0, -R2, R2, !P1 ;  /* 0x0000000202007208 */ /* 0x001fce0004800100 */
.L_x_233:
[----:B------:R-:W-:Y:S05]  /*0d40*/  BSYNC.RECONVERGENT B0 ;  /* 0x0000000000007941 */ /* 0x000fea0003800200 */
.L_x_232:
[----:B------:R-:W-:Y:S01]  /*0d50*/  FMUL R2, R0, R0 ;  /* 0x0000000000027220 */ /* 0x000fe20000400000 */
[C---:B------:R-:W-:Y:S01]  /*0d60*/  LOP3.LUT R3, R11.reuse, 0x1, RZ, 0xc0, !PT ;  /* 0x000000010b037812 */ /* 0x040fe200078ec0ff */
[----:B------:R-:W0:Y:S01]  /*0d70*/  LDCU UR4, c[0x0][0x3e8] ;  /* 0x00007d00ff0477ac */ /* 0x000e220008000800 */
[----:B------:R-:W-:Y:S01]  /*0d80*/  LOP3.LUT P1, RZ, R11, 0x2, RZ, 0xc0, !PT ;  /* 0x000000020bff7812 */ /* 0x000fe2000782c0ff */
[----:B------:R-:W-:Y:S01]  /*0d90*/  FFMA R15, R2, R15, -0.0013887860113754868507 ;  /* 0xbab607ed020f7423 */ /* 0x000fe2000000000f */
[----:B------:R-:W-:Y:S01]  /*0da0*/  ISETP.NE.U32.AND P0, PT, R3, 0x1, PT ;  /* 0x000000010300780c */ /* 0x000fe20003f05070 */
[----:B------:R-:W-:Y:S01]  /*0db0*/  FMUL R13, R6, R6 ;  /* 0x00000006060d7220 */ /* 0x000fe20000400000 */
[----:B------:R-:W-:Y:S02]  /*0dc0*/  BSSY.RECONVERGENT B4, `(.L_x_235) ;  /* 0x0000018000047945 */ /* 0x000fe40003800200 */
[----:B------:R-:W-:Y:S01]  /*0dd0*/  FSEL R3, R14, 0.0083327032625675201416, !P0 ;  /* 0x3c0885e40e037808 */ /* 0x000fe20004000000 */
[----:B------:R-:W2:Y:S01]  /*0de0*/  MUFU.RCP R6, R13 ;  /* 0x0000000d00067308 */ /* 0x000ea20000001000 */
[----:B------:R-:W-:-:S02]  /*0df0*/  FSEL R15, R15, -0.00019574658654164522886, !P0 ;  /* 0xb94d41530f0f7808 */ /* 0x000fc40004000000 */
[----:B------:R-:W-:Y:S02]  /*0e00*/  FSEL R16, -R16, -0.16666662693023681641, !P0 ;  /* 0xbe2aaaa810107808 */ /* 0x000fe40004000100 */
[----:B------:R-:W-:Y:S01]  /*0e10*/  FSEL R0, R0, 1, P0 ;  /* 0x3f80000000007808 */ /* 0x000fe20000000000 */
[----:B------:R-:W-:-:S04]  /*0e20*/  FFMA R3, R2, R15, R3 ;  /* 0x0000000f02037223 */ /* 0x000fc80000000003 */
[C---:B------:R-:W-:Y:S01]  /*0e30*/  FFMA R16, R2.reuse, R3, R16 ;  /* 0x0000000302107223 */ /* 0x040fe20000000010 */
[----:B------:R-:W-:Y:S01]  /*0e40*/  FFMA R3, R2, R0, RZ ;  /* 0x0000000002037223 */ /* 0x000fe200000000ff */
[----:B0-----:R-:W-:-:S03]  /*0e50*/  FMUL R17, R17, UR4 ;  /* 0x0000000411117c20 */ /* 0x001fc60008400000 */
[----:B------:R-:W-:Y:S01]  /*0e60*/  FFMA R0, R3, R16, R0 ;  /* 0x0000001003007223 */ /* 0x000fe20000000000 */
[----:B--2---:R-:W-:-:S03]  /*0e70*/  FFMA R3, -R13, R6, 1 ;  /* 0x3f8000000d037423 */ /* 0x004fc60000000106 */
[----:B------:R-:W-:Y:S01]  /*0e80*/  @P1 FADD R0, RZ, -R0 ;  /* 0x80000000ff001221 */ /* 0x000fe20000000000 */
[----:B------:R-:W-:-:S03]  /*0e90*/  FFMA R3, R6, R3, R6 ;  /* 0x0000000306037223 */ /* 0x000fc60000000006 */
[----:B------:R-:W-:-:S04]  /*0ea0*/  FMUL R0, R0, R17 ;  /* 0x0000001100007220 */ /* 0x000fc80000400000 */
[----:B------:R-:W0:Y:S01]  /*0eb0*/  FCHK P0, R0, R13 ;  /* 0x0000000d00007302 */ /* 0x000e220000000000 */
[----:B------:R-:W-:-:S04]  /*0ec0*/  FFMA R2, R0, R3, RZ ;  /* 0x0000000300027223 */ /* 0x000fc800000000ff */
[----:B------:R-:W-:-:S04]  /*0ed0*/  FFMA R6, -R13, R2, R0 ;  /* 0x000000020d067223 */ /* 0x000fc80000000100 */
[----:B------:R-:W-:Y:S01]  /*0ee0*/  FFMA R2, R3, R6, R2 ;  /* 0x0000000603027223 */ /* 0x000fe20000000002 */
[----:B0-----:R-:W-:Y:S06]  /*0ef0*/  @!P0 BRA `(.L_x_236) ;  /* 0x0000000000108947 */ /* 0x001fec0003800000 */
[----:B------:R-:W-:Y:S02]  /*0f00*/  MOV R3, R13 ;  /* 0x0000000d00037202 */ /* 0x000fe40000000f00 */
[----:B------:R-:W-:-:S07]  /*0f10*/  MOV R2, 0xf30 ;  /* 0x00000f3000027802 */ /* 0x000fce0000000f00 */
[----:B-1----:R-:W-:Y:S05]  /*0f20*/  CALL.REL.NOINC `($__internal_8_$__cuda_sm3x_div_rn_noftz_f32_slowpath) ;  /* 0x0000003000a87944 */ /* 0x002fea0003c00000 */
[----:B------:R-:W-:-:S07]  /*0f30*/  IMAD.MOV.U32 R2, RZ, RZ, R0 ;  /* 0x000000ffff027224 */ /* 0x000fce00078e0000 */
.L_x_236:
[----:B------:R-:W-:Y:S05]  /*0f40*/  BSYNC.RECONVERGENT B4 ;  /* 0x0000000000047941 */ /* 0x000fea0003800200 */
.L_x_235:
[----:B------:R-:W0:Y:S01]  /*0f50*/  S2UR UR5, SR_CgaCtaId ;  /* 0x00000000000579c3 */ /* 0x000e220000008800 */
[----:B------:R-:W-:Y:S02]  /*0f60*/  UMOV UR4, 0x400 ;  /* 0x0000040000047882 */ /* 0x000fe40000000000 */
[----:B0-----:R-:W-:-:S06]  /*0f70*/  ULEA UR4, UR5, UR4, 0x18 ;  /* 0x0000000405047291 */ /* 0x001fcc000f8ec0ff */
[----:B------:R-:W-:-:S05]  /*0f80*/  LEA R3, R7, UR4, 0x2 ;  /* 0x0000000407037c11 */ /* 0x000fca000f8e10ff */
[----:B------:R3:W-:Y:S02]  /*0f90*/  STS [R3], R2 ;  /* 0x0000000203007388 */ /* 0x0007e40000000800 */
.L_x_226:
[----:B------:R-:W-:Y:S05]  /*0fa0*/  BSYNC.RECONVERGENT B3 ;  /* 0x0000000000037941 */ /* 0x000fea0003800200 */
.L_x_225:
[----:B-1----:R-:W-:-:S05]  /*0fb0*/  IMAD.IADD R7, R4, 0x1, R7 ;  /* 0x0000000104077824 */ /* 0x002fca00078e0207 */
[----:B------:R-:W-:-:S13]  /*0fc0*/  ISETP.GE.U32.AND P0, PT, R7, 0x3e9, PT ;  /* 0x000003e90700780c */ /* 0x000fda0003f06070 */
[----:B------:R-:W-:Y:S05]  /*0fd0*/  @!P0 BRA `(.L_x_237) ;  /* 0xfffffff000348947 */ /* 0x000fea000383ffff */
.L_x_222:
[----:B------:R-:W-:Y:S05]  /*0fe0*/  BSYNC.RECONVERGENT B2 ;  /* 0x0000000000027941 */ /* 0x000fea0003800200 */
.L_x_221:
[----:B------:R-:W1:Y:S01]  /*0ff0*/  S2UR UR4, SR_CTAID.X ;  /* 0x00000000000479c3 */ /* 0x000e620000002500 */
[----:B------:R-:W4:Y:S07]  /*1000*/  LDCU UR10, c[0x0][0x3c8] ;  /* 0x00007900ff0a77ac */ /* 0x000f2e0008000800 */
[----:B0-2---:R-:W1:Y:S02]  /*1010*/  LDC R0, c[0x0][0x360] ;  /* 0x0000d800ff007b82 */ /* 0x005e640000000800 */
[----:B-1----:R-:W-:-:S06]  /*1020*/  IMAD R4, R0, UR4, R5 ;  /* 0x0000000400047c24 */ /* 0x002fcc000f8e0205 */
[----:B------:R-:W-:Y:S01]  /*1030*/  BAR.SYNC.DEFER_BLOCKING 0x0 ;  /* 0x0000000000007b1d */ /* 0x000fe20000010000 */
[----:B----4-:R-:W-:-:S13]  /*1040*/  ISETP.GE.AND P0, PT, R4, UR10, PT ;  /* 0x0000000a04007c0c */ /* 0x010fda000bf06270 */
[----:B------:R-:W-:Y:S05]  /*1050*/  @P0 EXIT ;  /* 0x000000000000094d */ /* 0x000fea0003800000 */
[----:B------:R-:W0:Y:S01]  /*1060*/  LDCU UR11, c[0x0][0x394] ;  /* 0x00007280ff0b77ac */ /* 0x000e220008000800 */
[----:B---3--:R-:W1:Y:S01]  /*1070*/  LDC R3, c[0x0][0x3e8] ;  /* 0x0000fa00ff037b82 */ /* 0x008e620000000800 */
[----:B------:R-:W2:Y:S01]  /*1080*/  LDCU UR6, c[0x0][0x3cc] ;  /* 0x00007980ff0677ac */ /* 0x000ea20008000800 */
[----:B------:R-:W2:Y:S06]  /*1090*/  LDCU.64 UR4, c[0x0][0x3d0] ;  /* 0x00007a00ff0477ac */ /* 0x000eac0008000a00 */
[----:B------:R-:W3:Y:S01]  /*10a0*/  LDC.64 R8, c[0x0][0x380] ;  /* 0x0000e000ff087b82 */ /* 0x000ee20000000a00 */
[----:B------:R-:W4:Y:S07]  /*10b0*/  LDCU UR7, c[0x0][0x370] ;  /* 0x00006e00ff0777ac */ /* 0x000f2e0008000800 */
[----:B------:R-:W3:Y:S01]  /*10c0*/  LDC.64 R10, c[0x0][0x388] ;  /* 0x0000e200ff0a7b82 */ /* 0x000ee20000000a00 */
[----:B0-----:R-:W-:Y:S01]  /*10d0*/  UISETP.GT.AND UP0, UPT, UR11, URZ, UPT ;  /* 0x000000ff0b00728c */ /* 0x001fe2000bf04270 */
[----:B-1----:R-:W-:Y:S01]  /*10e0*/  FADD R3, R3, R3 ;  /* 0x0000000303037221 */ /* 0x002fe20000000000 */
[----:B--2---:R-:W-:Y:S01]  /*10f0*/  UIMAD UR4, UR4, UR6, URZ ;  /* 0x00000006040472a4 */ /* 0x004fe2000f8e02ff */
[----:B----4-:R-:W-:-:S03]  /*1100*/  IMAD R5, R0, UR7, RZ ;  /* 0x0000000700057c24 */ /* 0x010fc6000f8e02ff */
[----:B------:R-:W-:-:S03]  /*1110*/  UIMAD UR4, UR4, UR5, URZ ;  /* 0x00000005040472a4 */ /* 0x000fc6000f8e02ff */
[----:B------:R-:W-:Y:S09]  /*1120*/  BRA.U UP0, `(.L_x_238) ;  /* 0x0000000100207547 */ /* 0x000ff2000b800000 */
.L_x_239:
[----:B---3--:R-:W-:-:S04]  /*1130*/  IMAD.WIDE R2, R4, 0x4, R8 ;  /* 0x0000000404027825 */ /* 0x008fc800078e0208 */
[----:B------:R-:W-:Y:S01]  /*1140*/  IMAD.WIDE R6, R4, 0x4, R10 ;  /* 0x0000000404067825 */ /* 0x000fe200078e020a */
[----:B------:R0:W-:Y:S01]  /*1150*/  STG.E desc[UR8][R2.64], RZ ;  /* 0x000000ff02007986 */ /* 0x0001e2000c101908 */
[----:B------:R-:W-:-:S03]  /*1160*/  IADD3 R4, PT, PT, R5, R4, RZ ;  /* 0x0000000405047210 */ /* 0x000fc60007ffe0ff */
[----:B------:R0:W-:Y:S01]  /*1170*/  STG.E desc[UR8][R6.64], RZ ;  /* 0x000000ff06007986 */ /* 0x0001e2000c101908 */
[----:B------:R-:W-:-:S13]  /*1180*/  ISETP.GE.AND P0, PT, R4, UR10, PT ;  /* 0x0000000a04007c0c */ /* 0x000fda000bf06270 */
[----:B0-----:R-:W-:Y:S05]  /*1190*/  @!P0 BRA `(.L_x_239) ;  /* 0xfffffffc00e48947 */ /* 0x001fea000383ffff */
[----:B------:R-:W-:Y:S05]  /*11a0*/  EXIT ;  /* 0x000000000000794d */ /* 0x000fea0003800000 */
.L_x_238:
[----:B---3--:R-:W0:Y:S02]  /*11b0*/  LDC.64 R8, c[0x0][0x3c0] ;  /* 0x0000f000ff087b82 */ /* 0x008e240000000a00 */
        /* <DEDUP_REMOVED lines=8> */
[----:B------:R-:W-:Y:S05]  /*1240*/  CALL.REL.NOINC `($__internal_7_$__cuda_sm20_rcp_rn_f32_slowpath) ;  /* 0x0000002c000c7944 */ /* 0x000fea0003c00000 */
[----:B------:R-:W-:Y:S05]  /*1250*/  BRA `(.L_x_241) ;  /* 0x0000000000107947 */ /* 0x000fea0003800000 */
.L_x_240:
[----:B------:R-:W0:Y:S02]  /*1260*/  MUFU.RCP R7, R0 ;  /* 0x0000000000077308 */ /* 0x000e240000001000 */
[----:B0-----:R-:W-:-:S04]  /*1270*/  FFMA R2, R0, R7, -1 ;  /* 0xbf80000000027423 */ /* 0x001fc80000000007 */
[----:B------:R-:W-:-:S04]  /*1280*/  FADD.FTZ R2, -R2, -RZ ;  /* 0x800000ff02027221 */ /* 0x000fc80000010100 */
[----:B------:R-:W-:-:S07]  /*1290*/  FFMA R7, R7, R2, R7 ;  /* 0x0000000207077223 */ /* 0x000fce0000000007 */
.L_x_241:
[----:B------:R-:W-:Y:S01]  /*12a0*/  CS2R R8, SRZ ;  /* 0x0000000000087805 */ /* 0x000fe2000001ff00 */
[----:B------:R-:W-:-:S07]  /*12b0*/  IMAD.MOV.U32 R10, RZ, RZ, RZ ;  /* 0x000000ffff0a7224 */ /* 0x000fce00078e00ff */
.L_x_287:
        /* <DEDUP_REMOVED lines=8> */
[----:B------:R-:W4:Y:S01]  /*1340*/  LDG.E R18, desc[UR8][R18.64] ;  /* 0x0000000812127981 */ /* 0x000f22000c1e1900 */
[----:B-1----:R-:W-:-:S06]  /*1350*/  IMAD.WIDE.U32 R12, R9, 0x4, R12 ;  /* 0x00000004090c7825 */ /* 0x002fcc00078e000c */
[----:B------:R-:W5:Y:S01]  /*1360*/  LDG.E R12, desc[UR8][R12.64] ;  /* 0x000000080c0c7981 */ /* 0x000f62000c1e1900 */
[----:B---3--:R-:W-:-:S05]  /*1370*/  IADD3 R11, PT, PT, R16, -0x1, RZ ;  /* 0xffffffff100b7810 */ /* 0x008fca0007ffe0ff */
[----:B------:R-:W-:Y:S02]  /*1380*/  IMAD R11, R11, UR4, R4 ;  /* 0x000000040b0b7c24 */ /* 0x000fe4000f8e0204 */
[----:B----4-:R-:W-:-:S04]  /*1390*/  VIADD R21, R18, 0xffffffff ;  /* 0xffffffff12157836 */ /* 0x010fc80000000000 */
[----:B------:R-:W-:Y:S02]  /*13a0*/  IMAD R25, R21, UR4, R4 ;  /* 0x0000000415197c24 */ /* 0x000fe4000f8e0204 */
[----:B--2---:R-:W-:-:S04]  /*13b0*/  IMAD.WIDE R20, R11, 0x4, R22 ;  /* 0x000000040b147825 */ /* 0x004fc800078e0216 */
[----:B------:R-:W-:Y:S02]  /*13c0*/  IMAD.WIDE R22, R25, 0x4, R22 ;  /* 0x0000000419167825 */ /* 0x000fe400078e0216 */
[----:B------:R-:W2:Y:S04]  /*13d0*/  LDG.E R20, desc[UR8][R20.64] ;  /* 0x0000000814147981 */ /* 0x000ea8000c1e1900 */
[----:B------:R-:W2:Y:S01]  /*13e0*/  LDG.E R23, desc[UR8][R22.64] ;  /* 0x0000000816177981 */ /* 0x000ea2000c1e1900 */
[----:B0-----:R-:W-:-:S04]  /*13f0*/  IMAD.WIDE R16, R11, 0x4, R14 ;  /* 0x000000040b107825 */ /* 0x001fc800078e020e */
[----:B------:R-:W-:Y:S02]  /*1400*/  IMAD.WIDE R14, R25, 0x4, R14 ;  /* 0x00000004190e7825 */ /* 0x000fe400078e020e */
[----:B------:R-:W3:Y:S04]  /*1410*/  LDG.E R16, desc[UR8][R16.64] ;  /* 0x0000000810107981 */ /* 0x000ee8000c1e1900 */
[----:B------:R-:W3:Y:S01]  /*1420*/  LDG.E R15, desc[UR8][R14.64] ;  /* 0x000000080e0f7981 */ /* 0x000ee2000c1e1900 */
[----:B------:R-:W-:Y:S01]  /*1430*/  BSSY.RECONVERGENT B2, `(.L_x_242) ;  /* 0x0000244000027945 */ /* 0x000fe20003800200 */
[----:B--2---:R-:W-:-:S05]  /*1440*/  FADD R19, R20, R23 ;  /* 0x0000001714137221 */ /* 0x004fca0000000000 */
[----:B------:R-:W-:Y:S01]  /*1450*/  FSETP.GEU.AND P0, PT, R19, R6, PT ;  /* 0x000000061300720b */ /* 0x000fe20003f0e000 */
[----:B---3--:R-:W-:-:S04]  /*1460*/  FMUL R11, R16, R15 ;  /* 0x0000000f100b7220 */ /* 0x008fc80000400000 */
[----:B-----5:R-:W-:-:S08]  /*1470*/  FMUL R11, R11, R12 ;  /* 0x0000000c0b0b7220 */ /* 0x020fd00000400000 */
        /* <DEDUP_REMOVED lines=38> */
.L_x_257:
[----:B------:R-:W0:Y:S01]  /*16e0*/  LDCU UR5, c[0x0][0x3e8] ;  /* 0x00007d00ff0577ac */ /* 0x000e220008000800 */
[----:B------:R-:W-:Y:S01]  /*16f0*/  VIADD R20, R18, 0xffffffff ;  /* 0xffffffff12147836 */ /* 0x000fe20000000000 */
[----:B------:R-:W1:Y:S01]  /*1700*/  MUFU.RCP R2, R3 ;  /* 0x0000000300027308 */ /* 0x000e620000001000 */
[----:B------:R-:W-:Y:S03]  /*1710*/  BSSY.RECONVERGENT B6, `(.L_x_249) ;  /* 0x000000e000067945 */ /* 0x000fe60003800200 */
[----:B------:R-:W-:-:S05]  /*1720*/  I2FP.F32.U32 R21, R20 ;  /* 0x0000001400157245 */ /* 0x000fca0000201000 */
[----:B------:R-:W-:-:S04]  /*1730*/  FADD R0, R12, -R21 ;  /* 0x800000150c007221 */ /* 0x000fc80000000000 */
[----:B0-----:R-:W-:Y:S01]  /*1740*/  FADD R0, R0, UR5 ;  /* 0x0000000500007e21 */ /* 0x001fe20008000000 */
[----:B-1----:R-:W-:-:S03]  /*1750*/  FFMA R21, -R3, R2, 1 ;  /* 0x3f80000003157423 */ /* 0x002fc60000000102 */
[----:B------:R-:W0:Y:S01]  /*1760*/  FCHK P1, R0, R3 ;  /* 0x0000000300007302 */ /* 0x000e220000020000 */
[----:B------:R-:W-:-:S04]  /*1770*/  FFMA R21, R2, R21, R2 ;  /* 0x0000001502157223 */ /* 0x000fc80000000002 */
[----:B------:R-:W-:-:S04]  /*1780*/  FFMA R2, R0, R21, RZ ;  /* 0x0000001500027223 */ /* 0x000fc800000000ff */
[----:B------:R-:W-:-:S04]  /*1790*/  FFMA R22, -R3, R2, R0 ;  /* 0x0000000203167223 */ /* 0x000fc80000000100 */
[----:B------:R-:W-:Y:S01]  /*17a0*/  FFMA R2, R21, R22, R2 ;  /* 0x0000001615027223 */ /* 0x000fe20000000002 */
[----:B0-----:R-:W-:Y:S06]  /*17b0*/  @!P1 BRA `(.L_x_250) ;  /* 0x00000000000c9947 */ /* 0x001fec0003800000 */
[----:B------:R-:W-:-:S07]  /*17c0*/  MOV R2, 0x17e0 ;  /* 0x000017e000027802 */ /* 0x000fce0000000f00 */
[----:B------:R-:W-:Y:S05]  /*17d0*/  CALL.REL.NOINC `($__internal_8_$__cuda_sm3x_div_rn_noftz_f32_slowpath) ;  /* 0x00000028007c7944 */ /* 0x000fea0003c00000 */
[----:B------:R-:W-:-:S07]  /*17e0*/  MOV R2, R0 ;  /* 0x0000000000027202 */ /* 0x000fce0000000f00 */
.L_x_250:
[----:B------:R-:W-:Y:S05]  /*17f0*/  BSYNC.RECONVERGENT B6 ;  /* 0x0000000000067941 */ /* 0x000fea0003800200 */
.L_x_249:
        /* <DEDUP_REMOVED lines=23> */
[----:B-1----:R-:W-:-:S04]  /*1970*/  FFMA R29, -R3, R0, 1 ;  /* 0x3f800000031d7423 */ /* 0x002fc80000000100 */
[----:B------:R-:W-:-:S04]  /*1980*/  FFMA R0, R0, R29, R0 ;  /* 0x0000001d00007223 */ /* 0x000fc80000000000 */
[----:B------:R-:W-:-:S04]  /*1990*/  FFMA R25, R0, R28, RZ ;  /* 0x0000001c00197223 */ /* 0x000fc800000000ff */
[----:B------:R-:W-:-:S04]  /*19a0*/  FFMA R2, -R3, R25, R28 ;  /* 0x0000001903027223 */ /* 0x000fc8000000011c */
        /* <DEDUP_REMOVED lines=8> */
[----:B------:R-:W-:Y:S05]  /*1a30*/  CALL.REL.NOINC `($__internal_8_$__cuda_sm3x_div_rn_noftz_f32_slowpath) ;  /* 0x0000002400e47944 */ /* 0x000fea0003c00000 */
.L_x_252:
[----:B------:R-:W-:Y:S05]  /*1a40*/  BSYNC.RECONVERGENT B6 ;  /* 0x0000000000067941 */ /* 0x000fea0003800200 */
.L_x_251:
        /* <DEDUP_REMOVED lines=16> */
[----:B0-----:R-:W-:-:S04]  /*1b50*/  FFMA R29, -R3, R0, 1 ;  /* 0x3f800000031d7423 */ /* 0x001fc80000000100 */
[----:B------:R-:W-:Y:S01]  /*1b60*/  FFMA R0, R0, R29, R0 ;  /* 0x0000001d00007223 */ /* 0x000fe20000000000 */
[----:B---3--:R-:W-:Y:S02]  /*1b70*/  LEA R22, R25, R20, 0x2 ;  /* 0x0000001419167211 */ /* 0x008fe400078e10ff */
[----:B------:R-:W-:Y:S01]  /*1b80*/  I2FP.F32.S32 R30, R25 ;  /* 0x00000019001e7245 */ /* 0x000fe20000201400 */
[----:B------:R-:W-:Y:S02]  /*1b90*/  FFMA R25, R0, R32, RZ ;  /* 0x0000002000197223 */ /* 0x000fe400000000ff */
[----:B------:R-:W-:Y:S02]  /*1ba0*/  LDS R2, [R22] ;  /* 0x0000000016027984 */ /* 0x000fe40000000800 */
[----:B------:R-:W-:Y:S02]  /*1bb0*/  FADD R21, R21, -R30 ;  /* 0x8000001e15157221 */ /* 0x000fe40000000000 */
[----:B------:R0:W3:Y:S02]  /*1bc0*/  LDS R27, [R22+0x4] ;  /* 0x00000400161b7984 */ /* 0x0000e40000000800 */
[----:B0-----:R-:W-:-:S04]  /*1bd0*/  FFMA R22, -R3, R25, R32 ;  /* 0x0000001903167223 */ /* 0x001fc80000000120 */
[----:B------:R-:W-:Y:S01]  /*1be0*/  FFMA R0, R0, R22, R25 ;  /* 0x0000001600007223 */ /* 0x000fe20000000019 */
[----:B---3--:R-:W-:-:S04]  /*1bf0*/  FADD R27, -R2, R27 ;  /* 0x0000001b021b7221 */ /* 0x008fc80000000100 */
[----:B------:R-:W-:-:S04]  /*1c00*/  FFMA R2, R21, R27, R2 ;  /* 0x0000001b15027223 */ /* 0x000fc80000000002 */
[----:B--2---:R-:W-:Y:S01]  /*1c10*/  FFMA R23, R2, R28, R23 ;  /* 0x0000001c02177223 */ /* 0x004fe20000000017 */
[----:B-1----:R-:W-:Y:S06]  /*1c20*/  @!P1 BRA `(.L_x_254) ;  /* 0x00000000000c9947 */ /* 0x002fec0003800000 */
[----:B------:R-:W-:Y:S01]  /*1c30*/  IMAD.MOV.U32 R0, RZ, RZ, R32 ;  /* 0x000000ffff007224 */ /* 0x000fe200078e0020 */
[----:B------:R-:W-:-:S07]  /*1c40*/  MOV R2, 0x1c60 ;  /* 0x00001c6000027802 */ /* 0x000fce0000000f00 */
[----:B------:R-:W-:Y:S05]  /*1c50*/  CALL.REL.NOINC `($__internal_8_$__cuda_sm3x_div_rn_noftz_f32_slowpath) ;  /* 0x00000024005c7944 */ /* 0x000fea0003c00000 */
.L_x_254:
[----:B------:R-:W-:Y:S05]  /*1c60*/  BSYNC.RECONVERGENT B6 ;  /* 0x0000000000067941 */ /* 0x000fea0003800200 */
.L_x_253:
        /* <DEDUP_REMOVED lines=15> */
[----:B0-----:R-:W-:-:S04]  /*1d60*/  FFMA R31, -R3, R0, 1 ;  /* 0x3f800000031f7423 */ /* 0x001fc80000000100 */
[----:B------:R-:W-:Y:S01]  /*1d70*/  FFMA R0, R0, R31, R0 ;  /* 0x0000001f00007223 */ /* 0x000fe20000000000 */
[----:B---3--:R-:W-:Y:S01]  /*1d80*/  IMAD R22, R21, 0x4, R20 ;  /* 0x0000000415167824 */ /* 0x008fe200078e0214 */
[----:B------:R-:W-:-:S04]  /*1d90*/  I2FP.F32.S32 R21, R21 ;  /* 0x0000001500157245 */ /* 0x000fc80000201400 */
[----:B------:R-:W-:Y:S01]  /*1da0*/  LDS R25, [R22] ;  /* 0x0000000016197984 */ /* 0x000fe20000000800 */
[----:B------:R-:W-:Y:S01]  /*1db0*/  FADD R2, R2, -R21 ;  /* 0x8000001502027221 */ /* 0x000fe20000000000 */
[----:B------:R-:W-:Y:S02]  /*1dc0*/  FFMA R21, R0, R30, RZ ;  /* 0x0000001e00157223 */ /* 0x000fe400000000ff */
        /* <DEDUP_REMOVED lines=10> */
.L_x_256:
[----:B------:R-:W-:Y:S05]  /*1e70*/  BSYNC.RECONVERGENT B6 ;  /* 0x0000000000067941 */ /* 0x000fea0003800200 */
.L_x_255:
        /* <DEDUP_REMOVED lines=21> */
.L_x_248:
[----:B------:R-:W-:-:S07]  /*1fd0*/  VIADD R20, R18, 0xffffffff ;  /* 0xffffffff12147836 */ /* 0x000fce0000000000 */
.L_x_247:
[----:B------:R-:W-:Y:S05]  /*1fe0*/  BSYNC.RECONVERGENT B4 ;  /* 0x0000000000047941 */ /* 0x000fea0003800200 */
.L_x_246:
        /* <DEDUP_REMOVED lines=19> */
[----:B------:R-:W-:Y:S01]  /*2120*/  IMAD.MOV.U32 R0, RZ, RZ, R18 ;  /* 0x000000ffff007224 */ /* 0x000fe200078e0012 */
[----:B------:R-:W-:-:S07]  /*2130*/  MOV R2, 0x2150 ;  /* 0x0000215000027802 */ /* 0x000fce0000000f00 */
[----:B------:R-:W-:Y:S05]  /*2140*/  CALL.REL.NOINC `($__internal_8_$__cuda_sm3x_div_rn_noftz_f32_slowpath) ;  /* 0x0000002000207944 */ /* 0x000fea0003c00000 */
.L_x_261:
[----:B------:R-:W-:Y:S05]  /*2150*/  BSYNC.RECONVERGENT B5 ;  /* 0x0000000000057941 */ /* 0x000fea0003800200 */
.L_x_260:
        /* <DEDUP_REMOVED lines=17> */
[----:B----4-:R-:W-:-:S03]  /*2270*/  FFMA R29, -R3, R28, 1 ;  /* 0x3f800000031d7423 */ /* 0x010fc6000000011c */
[----:B--2---:R-:W-:Y:S01]  /*2280*/  FADD R26, R26, UR5 ;  /* 0x000000051a1a7e21 */ /* 0x004fe20008000000 */
[----:B-1----:R-:W-:-:S03]  /*2290*/  IMAD R21, R0, 0x4, R19 ;  /* 0x0000000400157824 */ /* 0x002fc600078e0213 */
[----:B------:R-:W0:Y:S01]  /*22a0*/  FCHK P1, R26, R3 ;  /* 0x000000031a007302 */ /* 0x000e220000020000 */
[----:B------:R-:W-:Y:S01]  /*22b0*/  I2FP.F32.S32 R25, R0 ;  /* 0x0000000000197245 */ /* 0x000fe20000201400 */
[----:B------:R-:W-:Y:S01]  /*22c0*/  FFMA R0, R28, R29, R28 ;  /* 0x0000001d1c007223 */ /* 0x000fe2000000001c */
[----:B------:R-:W-:Y:S03]  /*22d0*/  LDS R22, [R21] ;  /* 0x0000000015167984 */ /* 0x000fe60000000800 */
[----:B------:R-:W-:Y:S01]  /*22e0*/  FADD R25, R2, -R25 ;  /* 0x8000001902197221 */ /* 0x000fe20000000000 */
[----:B------:R1:W2:Y:S02]  /*22f0*/  LDS R27, [R21+0x4] ;  /* 0x00000400151b7984 */ /* 0x0002a40000000800 */
[----:B-1----:R-:W-:-:S04]  /*2300*/  FFMA R21, R0, R26, RZ ;  /* 0x0000001a00157223 */ /* 0x002fc800000000ff */
[----:B------:R-:W-:-:S04]  /*2310*/  FFMA R2, -R3, R21, R26 ;  /* 0x0000001503027223 */ /* 0x000fc8000000011a */
[----:B------:R-:W-:Y:S01]  /*2320*/  FFMA R0, R0, R2, R21 ;  /* 0x0000000200007223 */ /* 0x000fe20000000015 */
[----:B--2---:R-:W-:-:S04]  /*2330*/  FADD R27, -R22, R27 ;  /* 0x0000001b161b7221 */ /* 0x004fc80000000100 */
[----:B------:R-:W-:-:S04]  /*2340*/  FFMA R22, R25, R27, R22 ;  /* 0x0000001b19167223 */ /* 0x000fc80000000016 */
[----:B---3--:R-:W-:Y:S01]  /*2350*/  FFMA R23, R22, R24, R23 ;  /* 0x0000001816177223 */ /* 0x008fe20000000017 */
[----:B0-----:R-:W-:Y:S06]  /*2360*/  @!P1 BRA `(.L_x_263) ;  /* 0x00000000000c9947 */ /* 0x001fec0003800000 */
[----:B------:R-:W-:Y:S02]  /*2370*/  MOV R0, R26 ;  /* 0x0000001a00007202 */ /* 0x000fe40000000f00 */
[----:B------:R-:W-:-:S07]  /*2380*/  MOV R2, 0x23a0 ;  /* 0x000023a000027802 */ /* 0x000fce0000000f00 */
[----:B------:R-:W-:Y:S05]  /*2390*/  CALL.REL.NOINC `($__internal_8_$__cuda_sm3x_div_rn_noftz_f32_slowpath) ;  /* 0x0000001c008c7944 */ /* 0x000fea0003c00000 */
.L_x_263:
[----:B------:R-:W-:Y:S05]  /*23a0*/  BSYNC.RECONVERGENT B5 ;  /* 0x0000000000057941 */ /* 0x000fea0003800200 */
.L_x_262:
[----:B------:R-:W0:Y:S01]  /*23b0*/  LDCU.64 UR6, c[0x0][0x398] ;  /* 0x00007300ff0677ac */ /* 0x000e220008000a00 */
[----:B------:R-:W-:-:S05]  /*23c0*/  IADD3 R18, P1, PT, R15, R18, RZ ;  /* 0x000000120f127210 */ /* 0x000fca0007f3e0ff */
[----:B------:R-:W-:Y:S01]  /*23d0*/  IMAD.X R21, RZ, RZ, R16, P1 ;  /* 0x000000ffff157224 */ /* 0x000fe200008e0610 */
        /* <DEDUP_REMOVED lines=14> */
.L_x_259:
[----:B------:R-:W-:Y:S05]  /*24c0*/  BSYNC.RECONVERGENT B4 ;  /* 0x0000000000047941 */ /* 0x000fea0003800200 */
.L_x_258:
        /* <DEDUP_REMOVED lines=19> */
.L_x_265:
[----:B------:R-:W-:Y:S05]  /*2600*/  BSYNC.RECONVERGENT B4 ;  /* 0x0000000000047941 */ /* 0x000fea0003800200 */
.L_x_264:
        /* <DEDUP_REMOVED lines=19> */
.L_x_245:
[----:B------:R-:W-:Y:S05]  /*2740*/  BSYNC.RECONVERGENT B3 ;  /* 0x0000000000037941 */ /* 0x000fea0003800200 */
.L_x_244:
        /* <DEDUP_REMOVED lines=12> */
.L_x_278:
        /* <DEDUP_REMOVED lines=16> */
.L_x_271:
[----:B------:R-:W-:Y:S05]  /*2910*/  BSYNC.RECONVERGENT B5 ;  /* 0x0000000000057941 */ /* 0x000fea0003800200 */
.L_x_270:
        /* <DEDUP_REMOVED lines=22> */
[----:B-1----:R-:W-:Y:S01]  /*2a80*/  FFMA R27, -R3, R28, 1 ;  /* 0x3f800000031b7423 */ /* 0x002fe2000000011c */
[----:B------:R-:W1:Y:S01]  /*2a90*/  FCHK P0, R0, R3 ;  /* 0x0000000300007302 */ /* 0x000e620000000000 */
[----:B------:R-:W-:Y:S02]  /*2aa0*/  FADD R21, R22, -R21 ;  /* 0x8000001516157221 */ /* 0x000fe40000000000 */
[----:B------:R-:W-:-:S04]  /*2ab0*/  FFMA R27, R28, R27, R28 ;  /* 0x0000001b1c1b7223 */ /* 0x000fc8000000001c */
[----:B------:R-:W-:-:S04]  /*2ac0*/  FFMA R22, R0, R27, RZ ;  /* 0x0000001b00167223 */ /* 0x000fc800000000ff */
[----:B0-----:R-:W-:Y:S01]  /*2ad0*/  FFMA R23, -R3, R22, R0 ;  /* 0x0000001603177223 */ /* 0x001fe20000000100 */
[----:B--2---:R-:W-:-:S04]  /*2ae0*/  FADD R25, -R24, R25 ;  /* 0x0000001918197221 */ /* 0x004fc80000000100 */
[----:B------:R-:W-:Y:S01]  /*2af0*/  FFMA R24, R21, R25, R24 ;  /* 0x0000001915187223 */ /* 0x000fe20000000018 */
[----:B------:R-:W-:-:S03]  /*2b00*/  FFMA R21, R23, R27, R22 ;  /* 0x0000001b17157223 */ /* 0x000fc60000000016 */
[----:B---3--:R-:W-:Y:S01]  /*2b10*/  FFMA R17, R24, R2, R17 ;  /* 0x0000000218117223 */ /* 0x008fe20000000011 */
[----:B-1----:R-:W-:Y:S06]  /*2b20*/  @!P0 BRA `(.L_x_273) ;  /* 0x00000000000c8947 */ /* 0x002fec0003800000 */
[----:B------:R-:W-:-:S07]  /*2b30*/  MOV R2, 0x2b50 ;  /* 0x00002b5000027802 */ /* 0x000fce0000000f00 */
[----:B------:R-:W-:Y:S05]  /*2b40*/  CALL.REL.NOINC `($__internal_8_$__cuda_sm3x_div_rn_noftz_f32_slowpath) ;  /* 0x0000001400a07944 */ /* 0x000fea0003c00000 */
[----:B------:R-:W-:-:S07]  /*2b50*/  MOV R21, R0 ;  /* 0x0000000000157202 */ /* 0x000fce0000000f00 */
.L_x_273:
[----:B------:R-:W-:Y:S05]  /*2b60*/  BSYNC.RECONVERGENT B5 ;  /* 0x0000000000057941 */ /* 0x000fea0003800200 */
.L_x_272:
        /* <DEDUP_REMOVED lines=21> */
[----:B0-----:R-:W-:-:S04]  /*2cc0*/  FFMA R23, -R3, R28, 1 ;  /* 0x3f80000003177423 */ /* 0x001fc8000000011c */
[----:B------:R-:W-:-:S04]  /*2cd0*/  FFMA R27, R28, R23, R28 ;  /* 0x000000171c1b7223 */ /* 0x000fc8000000001c */
[----:B---3--:R-:W-:-:S04]  /*2ce0*/  FFMA R2, R0, R27, RZ ;  /* 0x0000001b00027223 */ /* 0x008fc800000000ff */
[----:B------:R-:W-:-:S04]  /*2cf0*/  FFMA R23, -R3, R2, R0 ;  /* 0x0000000203177223 */ /* 0x000fc80000000100 */
[----:B------:R-:W-:Y:S01]  /*2d00*/  FFMA R2, R23, R27, R2 ;  /* 0x0000001b17027223 */ /* 0x000fe20000000002 */
[----:B----4-:R-:W-:-:S04]  /*2d10*/  FADD R25, -R24, R25 ;  /* 0x0000001918197221 */ /* 0x010fc80000000100 */
[----:B------:R-:W-:-:S04]  /*2d20*/  FFMA R24, R21, R25, R24 ;  /* 0x0000001915187223 */ /* 0x000fc80000000018 */
[----:B--2---:R-:W-:Y:S01]  /*2d30*/  FFMA R17, R24, R22, R17 ;  /* 0x0000001618117223 */ /* 0x004fe20000000011 */
[----:B-1----:R-:W-:Y:S06]  /*2d40*/  @!P0 BRA `(.L_x_275) ;  /* 0x00000000000c8947 */ /* 0x002fec0003800000 */
[----:B------:R-:W-:-:S07]  /*2d50*/  MOV R2, 0x2d70 ;  /* 0x00002d7000027802 */ /* 0x000fce0000000f00 */
[----:B------:R-:W-:Y:S05]  /*2d60*/  CALL.REL.NOINC `($__internal_8_$__cuda_sm3x_div_rn_noftz_f32_slowpath) ;  /* 0x0000001400187944 */ /* 0x000fea0003c00000 */
[----:B------:R-:W-:-:S07]  /*2d70*/  MOV R2, R0 ;  /* 0x0000000000027202 */ /* 0x000fce0000000f00 */
.L_x_275:
[----:B------:R-:W-:Y:S05]  /*2d80*/  BSYNC.RECONVERGENT B5 ;  /* 0x0000000000057941 */ /* 0x000fea0003800200 */
.L_x_274:
        /* <DEDUP_REMOVED lines=21> */
[----:B----4-:R-:W-:-:S04]  /*2ee0*/  FFMA R29, -R3, R26, 1 ;  /* 0x3f800000031d7423 */ /* 0x010fc8000000011a */
[----:B------:R-:W-:-:S04]  /*2ef0*/  FFMA R29, R26, R29, R26 ;  /* 0x0000001d1a1d7223 */ /* 0x000fc8000000001a */
[----:B------:R-:W-:-:S04]  /*2f00*/  FFMA R2, R0, R29, RZ ;  /* 0x0000001d00027223 */ /* 0x000fc800000000ff */
[----:B-1----:R-:W-:-:S04]  /*2f10*/  FFMA R21, -R3, R2, R0 ;  /* 0x0000000203157223 */ /* 0x002fc80000000100 */
[----:B------:R-:W-:Y:S01]  /*2f20*/  FFMA R2, R21, R29, R2 ;  /* 0x0000001d15027223 */ /* 0x000fe20000000002 */
[----:B---3--:R-:W-:-:S04]  /*2f30*/  FADD R25, -R24, R25 ;  /* 0x0000001918197221 */ /* 0x008fc80000000100 */
[----:B------:R-:W-:-:S04]  /*2f40*/  FFMA R24, R23, R25, R24 ;  /* 0x0000001917187223 */ /* 0x000fc80000000018 */
[----:B--2---:R-:W-:Y:S01]  /*2f50*/  FFMA R17, R24, R22, R17 ;  /* 0x0000001618117223 */ /* 0x004fe20000000011 */
[----:B0-----:R-:W-:Y:S06]  /*2f60*/  @!P0 BRA `(.L_x_277) ;  /* 0x00000000000c8947 */ /* 0x001fec0003800000 */
[----:B------:R-:W-:-:S07]  /*2f70*/  MOV R2, 0x2f90 ;  /* 0x00002f9000027802 */ /* 0x000fce0000000f00 */
[----:B------:R-:W-:Y:S05]  /*2f80*/  CALL.REL.NOINC `($__internal_8_$__cuda_sm3x_div_rn_noftz_f32_slowpath) ;  /* 0x0000001000907944 */ /* 0x000fea0003c00000 */
[----:B------:R-:W-:-:S07]  /*2f90*/  MOV R2, R0 ;  /* 0x0000000000027202 */ /* 0x000fce0000000f00 */
.L_x_277:
[----:B------:R-:W-:Y:S05]  /*2fa0*/  BSYNC.RECONVERGENT B5 ;  /* 0x0000000000057941 */ /* 0x000fea0003800200 */
.L_x_276:
        /* <DEDUP_REMOVED lines=21> */
.L_x_269:
[----:B------:R-:W-:Y:S05]  /*3100*/  BSYNC.RECONVERGENT B4 ;  /* 0x0000000000047941 */ /* 0x000fea0003800200 */
.L_x_268:
        /* <DEDUP_REMOVED lines=20> */
[----:B------:R-:W-:-:S07]  /*3250*/  IMAD.MOV.U32 R13, RZ, RZ, R0 ;  /* 0x000000ffff0d7224 */ /* 0x000fce00078e0000 */
.L_x_282:
[----:B------:R-:W-:Y:S05]  /*3260*/  BSYNC.RECONVERGENT B5 ;  /* 0x0000000000057941 */ /* 0x000fea0003800200 */
.L_x_281:
        /* <DEDUP_REMOVED lines=17> */
[----:B----4-:R-:W-:-:S04]  /*3380*/  FFMA R25, -R3, R28, 1 ;  /* 0x3f80000003197423 */ /* 0x010fc8000000011c */
        /* <DEDUP_REMOVED lines=9> */
[----:B-1----:R-:W-:-:S04]  /*3420*/  FFMA R22, -R3, R19, R0 ;  /* 0x0000001303167223 */ /* 0x002fc80000000100 */
[----:B------:R-:W-:Y:S01]  /*3430*/  FFMA R19, R22, R25, R19 ;  /* 0x0000001916137223 */ /* 0x000fe20000000013 */
[----:B--2---:R-:W-:-:S04]  /*3440*/  FADD R24, -R23, R24 ;  /* 0x0000001817187221 */ /* 0x004fc80000000100 */
[----:B------:R-:W-:-:S04]  /*3450*/  FFMA R24, R26, R24, R23 ;  /* 0x000000181a187223 */ /* 0x000fc80000000017 */
[----:B---3--:R-:W-:Y:S01]  /*3460*/  FFMA R17, R24, R2, R17 ;  /* 0x0000000218117223 */ /* 0x008fe20000000011 */
[----:B0-----:R-:W-:Y:S06]  /*3470*/  @!P0 BRA `(.L_x_284) ;  /* 0x00000000000c8947 */ /* 0x001fec0003800000 */
[----:B------:R-:W-:-:S07]  /*3480*/  MOV R2, 0x34a0 ;  /* 0x000034a000027802 */ /* 0x000fce0000000f00 */
[----:B------:R-:W-:Y:S05]  /*3490*/  CALL.REL.NOINC `($__internal_8_$__cuda_sm3x_div_rn_noftz_f32_slowpath) ;  /* 0x0000000c004c7944 */ /* 0x000fea0003c00000 */
[----:B------:R-:W-:-:S07]  /*34a0*/  IMAD.MOV.U32 R19, RZ, RZ, R0 ;  /* 0x000000ffff137224 */ /* 0x000fce00078e0000 */
.L_x_284:
[----:B------:R-:W-:Y:S05]  /*34b0*/  BSYNC.RECONVERGENT B5 ;  /* 0x0000000000057941 */ /* 0x000fea0003800200 */
.L_x_283:
        /* <DEDUP_REMOVED lines=17> */
.L_x_280:
[----:B------:R-:W-:Y:S05]  /*35d0*/  BSYNC.RECONVERGENT B4 ;  /* 0x0000000000047941 */ /* 0x000fea0003800200 */
.L_x_279:
        /* <DEDUP_REMOVED lines=19> */
.L_x_286:
[----:B------:R-:W-:Y:S05]  /*3710*/  BSYNC.RECONVERGENT B4 ;  /* 0x0000000000047941 */ /* 0x000fea0003800200 */
.L_x_285:
        /* <DEDUP_REMOVED lines=19> */
.L_x_267:
[----:B------:R-:W-:Y:S05]  /*3850*/  BSYNC.RECONVERGENT B3 ;  /* 0x0000000000037941 */ /* 0x000fea0003800200 */
.L_x_266:
[----:B------:R-:W-:-:S07]  /*3860*/  FFMA R8, R11, R17, R8 ;  /* 0x000000110b087223 */ /* 0x000fce0000000008 */
.L_x_243:
[----:B------:R-:W-:Y:S05]  /*3870*/  BSYNC.RECONVERGENT B2 ;  /* 0x0000000000027941 */ /* 0x000fea0003800200 */
.L_x_242:
        /* <DEDUP_REMOVED lines=15> */
        .weak           $__internal_6_$__cuda_sm20_div_rn_f64_full
        .type           $__internal_6_$__cuda_sm20_div_rn_f64_full,@function
        .size           $__internal_6_$__cuda_sm20_div_rn_f64_full,($__internal_7_$__cuda_sm20_rcp_rn_f32_slowpath - $__internal_6_$__cuda_sm20_div_rn_f64_full)
$__internal_6_$__cuda_sm20_div_rn_f64_full:
[----:B------:R-:W-:Y:S02]  /*3970*/  HFMA2 R3, -RZ, RZ, 1.9990234375, 2 ;  /* 0x3fff4000ff037431 */ /* 0x000fe400000001ff */
[----:B------:R-:W-:Y:S01]  /*3980*/  IMAD.MOV.U32 R2, RZ, RZ, 0x0 ;  /* 0x00000000ff027424 */ /* 0x000fe200078e00ff */
[----:B------:R-:W-:Y:S01]  /*3990*/  MOV R21, 0x1ca00000 ;  /* 0x1ca0000000157802 */ /* 0x000fe20000000f00 */
[----:B------:R-:W-:Y:S01]  /*39a0*/  IMAD.MOV.U32 R12, RZ, RZ, 0x1 ;  /* 0x00000001ff0c7424 */ /* 0x000fe200078e00ff */
[----:B------:R-:W-:Y:S01]  /*39b0*/  MOV R10, R16 ;  /* 0x00000010000a7202 */ /* 0x000fe20000000f00 */
[----:B------:R-:W-:Y:S01]  /*39c0*/  IMAD.MOV.U32 R11, RZ, RZ, R17 ;  /* 0x000000ffff0b7224 */ /* 0x000fe200078e0011 */
[----:B------:R-:W0:Y:S01]  /*39d0*/  MUFU.RCP64H R13, R3 ;  /* 0x00000003000d7308 */ /* 0x000e220000001800 */
[----:B------:R-:W-:Y:S01]  /*39e0*/  MOV R23, 0x40800000 ;  /* 0x4080000000177802 */ /* 0x000fe20000000f00 */
[----:B------:R-:W-:Y:S02]  /*39f0*/  BSSY.RECONVERGENT B1, `(.L_x_288) ;  /* 0x0000045000017945 */ /* 0x000fe40003800200 */
[----:B------:R-:W-:-:S02]  /*3a00*/  FSETP.GEU.AND P1, PT, |R11|, 1.469367938527859385e-39, PT ;  /* 0x001000000b00780b */ /* 0x000fc40003f2e200 */
[----:B------:R-:W-:Y:S02]  /*3a10*/  LOP3.LUT R6, R11, 0x7ff00000, RZ, 0xc0, !PT ;  /* 0x7ff000000b067812 */ /* 0x000fe400078ec0ff */
[----:B------:R-:W-:Y:S02]  /*3a20*/  IADD3 R24, PT, PT, R23, -0x1, RZ ;  /* 0xffffffff17187810 */ /* 0x000fe40007ffe0ff */
        /* <DEDUP_REMOVED lines=32> */
[----:B------:R-:W-:-:S09]  /*3c30*/  IMAD.MOV.U32 R10, RZ, RZ, RZ ;  /* 0x000000ffff0a7224 */ /* 0x000fd200078e00ff */
[C---:B------:R-:W-:Y:S02]  /*3c40*/  FSETP.NEU.AND P0, PT, R3.reuse, RZ, PT ;  /* 0x000000ff0300720b */ /* 0x040fe40003f0d000 */
[----:B------:R-:W-:-:S04]  /*3c50*/  LOP3.LUT R2, R3, 0x408f4000, RZ, 0x3c, !PT ;  /* 0x408f400003027812 */ /* 0x000fc800078e3cff */
[----:B------:R-:W-:-:S04]  /*3c60*/  LOP3.LUT R13, R2, 0x80000000, RZ, 0xc0, !PT ;  /* 0x80000000020d7812 */ /* 0x000fc800078ec0ff */
        /* <DEDUP_REMOVED lines=12> */
.L_x_289:
        /* <DEDUP_REMOVED lines=15> */
.L_x_291:
[----:B------:R-:W-:Y:S01]  /*3e20*/  LOP3.LUT R17, R11, 0x80000, RZ, 0xfc, !PT ;  /* 0x000800000b117812 */ /* 0x000fe200078efcff */
[----:B------:R-:W-:-:S07]  /*3e30*/  IMAD.MOV.U32 R16, RZ, RZ, R10 ;  /* 0x000000ffff107224 */ /* 0x000fce00078e000a */
.L_x_290:
[----:B------:R-:W-:Y:S05]  /*3e40*/  BSYNC.RECONVERGENT B1 ;  /* 0x0000000000017941 */ /* 0x000fea0003800200 */
.L_x_288:
[----:B------:R-:W-:Y:S01]  /*3e50*/  MOV R2, R0 ;  /* 0x0000000000027202 */ /* 0x000fe20000000f00 */
[----:B------:R-:W-:-:S04]  /*3e60*/  IMAD.MOV.U32 R3, RZ, RZ, 0x0 ;  /* 0x00000000ff037424 */ /* 0x000fc800078e00ff */
[----:B------:R-:W-:Y:S05]  /*3e70*/  RET.REL.NODEC R2 `(_Z16tfm_lanczos_normPfS_iiPKfS1_PKiS3_S1_S1_iiiiS1_S1_f) ;  /* 0xffffffc002607950 */ /* 0x000fea0003c3ffff */
        .weak           $__internal_7_$__cuda_sm20_rcp_rn_f32_slowpath
        .type           $__internal_7_$__cuda_sm20_rcp_rn_f32_slowpath,@function
        .size           $__internal_7_$__cuda_sm20_rcp_rn_f32_slowpath,($__internal_8_$__cuda_sm3x_div_rn_noftz_f32_slowpath - $__internal_7_$__cuda_sm20_rcp_rn_f32_slowpath)
$__internal_7_$__cuda_sm20_rcp_rn_f32_slowpath:
        /* <DEDUP_REMOVED lines=15> */
.L_x_293:
        /* <DEDUP_REMOVED lines=33> */
.L_x_295:
[----:B------:R0:W1:Y:S02]  /*4180*/  MUFU.RCP R7, R0 ;  /* 0x0000000000077308 */ /* 0x0000640000001000 */
.L_x_294:
[----:B------:R-:W-:Y:S05]  /*4190*/  BSYNC.RECONVERGENT B0 ;  /* 0x0000000000007941 */ /* 0x000fea0003800200 */
.L_x_292:
[----:B------:R-:W-:Y:S02]  /*41a0*/  HFMA2 R9, -RZ, RZ, 0, 0 ;  /* 0x00000000ff097431 */ /* 0x000fe400000001ff */
[----:B------:R-:W-:-:S04]  /*41b0*/  IMAD.MOV.U32 R8, RZ, RZ, R12 ;  /* 0x000000ffff087224 */ /* 0x000fc800078e000c */
[----:B01----:R-:W-:Y:S05]  /*41c0*/  RET.REL.NODEC R8 `(_Z16tfm_lanczos_normPfS_iiPKfS1_PKiS3_S1_S1_iiiiS1_S1_f) ;  /* 0xffffffbc088c7950 */ /* 0x003fea0003c3ffff */
        .weak           $__internal_8_$__cuda_sm3x_div_rn_noftz_f32_slowpath
        .type           $__internal_8_$__cuda_sm3x_div_rn_noftz_f32_slowpath,@function
        .size           $__internal_8_$__cuda_sm3x_div_rn_noftz_f32_slowpath,(.L_x_438 - $__internal_8_$__cuda_sm3x_div_rn_noftz_f32_slowpath)
$__internal_8_$__cuda_sm3x_div_rn_noftz_f32_slowpath:
        /* <DEDUP_REMOVED lines=35> */
.L_x_297:
        /* <DEDUP_REMOVED lines=51> */
.L_x_304:
[----:B------:R-:W-:-:S04]  /*4730*/  LOP3.LUT R0, R0, 0x80000000, RZ, 0xc0, !PT ;  /* 0x8000000000007812 */ /* 0x000fc800078ec0ff */
[----:B------:R-:W-:Y:S01]  /*4740*/  LOP3.LUT R0, R0, 0x7f800000, RZ, 0xfc, !PT ;  /* 0x7f80000000007812 */ /* 0x000fe200078efcff */
[----:B------:R-:W-:Y:S06]  /*4750*/  BRA `(.L_x_305) ;  /* 0x0000000000047947 */ /* 0x000fec0003800000 */
.L_x_303:
[----:B------:R-:W-:-:S07]  /*4760*/  LEA R0, R25, R0, 0x17 ;  /* 0x0000000019007211 */ /* 0x000fce00078eb8ff */
.L_x_305:
[----:B------:R-:W-:Y:S05]  /*4770*/  BSYNC.RECONVERGENT B1 ;  /* 0x0000000000017941 */ /* 0x000fea0003800200 */
.L_x_302:
[----:B------:R-:W-:Y:S05]  /*4780*/  BRA `(.L_x_306) ;  /* 0x0000000000207947 */ /* 0x000fea0003800000 */
.L_x_301:
[----:B------:R-:W-:-:S04]  /*4790*/  LOP3.LUT R0, R29, 0x80000000, R0, 0x48, !PT ;  /* 0x800000001d007812 */ /* 0x000fc800078e4800 */
[----:B------:R-:W-:Y:S01]  /*47a0*/  LOP3.LUT R0, R0, 0x7f800000, RZ, 0xfc, !PT ;  /* 0x7f80000000007812 */ /* 0x000fe200078efcff */
[----:B------:R-:W-:Y:S06]  /*47b0*/  BRA `(.L_x_306) ;  /* 0x0000000000147947 */ /* 0x000fec0003800000 */
.L_x_300:
[----:B------:R-:W-:Y:S01]  /*47c0*/  LOP3.LUT R0, R29, 0x80000000, R0, 0x48, !PT ;  /* 0x800000001d007812 */ /* 0x000fe200078e4800 */
[----:B------:R-:W-:Y:S06]  /*47d0*/  BRA `(.L_x_306) ;  /* 0x00000000000c7947 */ /* 0x000fec0003800000 */
.L_x_299:
[----:B------:R-:W0:Y:S01]  /*47e0*/  MUFU.RSQ R0, -QNAN ;  /* 0xffc0000000007908 */ /* 0x000e220000001400 */
[----:B------:R-:W-:Y:S05]  /*47f0*/  BRA `(.L_x_306) ;  /* 0x0000000000047947 */ /* 0x000fea0003800000 */
.L_x_298:
[----:B------:R-:W-:-:S07]  /*4800*/  FADD.FTZ R0, R0, R3 ;  /* 0x0000000300007221 */ /* 0x000fce0000010000 */
.L_x_306:
[----:B------:R-:W-:Y:S05]  /*4810*/  BSYNC.RECONVERGENT B0 ;  /* 0x0000000000007941 */ /* 0x000fea0003800200 */
.L_x_296:
[----:B------:R-:W-:Y:S02]  /*4820*/  HFMA2 R29, -RZ, RZ, 0, 0 ;  /* 0x00000000ff1d7431 */ /* 0x000fe400000001ff */
[----:B------:R-:W-:-:S04]  /*4830*/  IMAD.MOV.U32 R28, RZ, RZ, R2 ;  /* 0x000000ffff1c7224 */ /* 0x000fc800078e0002 */
[----:B0-----:R-:W-:Y:S05]  /*4840*/  RET.REL.NODEC R28 `(_Z16tfm_lanczos_normPfS_iiPKfS1_PKiS3_S1_S1_iiiiS1_S1_f) ;  /* 0xffffffb41cec7950 */ /* 0x001fea0003c3ffff */
.L_x_307:
        /* <DEDUP_REMOVED lines=11> */
.L_x_438:


//--------------------- .text._Z14tfm_linear_hmcPfS_iiPKfS1_PKiS3_S1_S1_S1_iiiiS1_S1_S1_ --------------------------
	.section	.text._Z14tfm_linear_hmcPfS_iiPKfS1_PKiS3_S1_S1_S1_iiiiS1_S1_S1_,"ax",@progbits
	.align	128
        .global         _Z14tfm_linear_hmcPfS_iiPKfS1_PKiS3_S1_S1_S1_iiiiS1_S1_S1_
        .type           _Z14tfm_linear_hmcPfS_iiPKfS1_PKiS3_S1_S1_S1_iiiiS1_S1_S1_,@function
        .size           _Z14tfm_linear_hmcPfS_iiPKfS1_PKiS3_S1_S1_S1_iiiiS1_S1_S1_,(.L_x_439 - _Z14tfm_linear_hmcPfS_iiPKfS1_PKiS3_S1_S1_S1_iiiiS1_S1_S1_)
        .other          _Z14tfm_linear_hmcPfS_iiPKfS1_PKiS3_S1_S1_S1_iiiiS1_S1_S1_,@"STO_CUDA_ENTRY STV_DEFAULT"
_Z14tfm_linear_hmcPfS_iiPKfS1_PKiS3_S1_S1_S1_iiiiS1_S1_S1_:
.text._Z14tfm_linear_hmcPfS_iiPKfS1_PKiS3_S1_S1_S1_iiiiS1_S1_S1_:
[----:B------:R-:W-:Y:S01]  /*0000*/  LDC R1, c[0x0][0x37c] ;  /* 0x0000df00ff017b82 */ /* 0x000fe20000000800 */
[----:B------:R-:W0:Y:S07]  /*0010*/  S2R R3, SR_TID.X ;  /* 0x0000000000037919 */ /* 0x000e2e0000002100 */
[----:B------:R-:W0:Y:S01]  /*0020*/  S2UR UR4, SR_CTAID.X ;  /* 0x00000000000479c3 */ /* 0x000e220000002500 */
[----:B------:R-:W1:Y:S07]  /*0030*/  LDCU UR5, c[0x0][0x3d0] ;  /* 0x00007a00ff0577ac */ /* 0x000e6e0008000800 */
[----:B------:R-:W0:Y:S02]  /*0040*/  LDC R14, c[0x0][0x360] ;  /* 0x0000d800ff0e7b82 */ /* 0x000e240000000800 */
[----:B0-----:R-:W-:-:S05]  /*0050*/  IMAD R14, R14, UR4, R3 ;  /* 0x000000040e0e7c24 */ /* 0x001fca000f8e0203 */
[----:B-1----:R-:W-:-:S13]  /*0060*/  ISETP.GE.AND P0, PT, R14, UR5, PT ;  /* 0x000000050e007c0c */ /* 0x002fda000bf06270 */
[----:B------:R-:W-:Y:S05]  /*0070*/  @P0 EXIT ;  /* 0x000000000000094d */ /* 0x000fea0003800000 */
[----:B------:R-:W0:Y:S01]  /*0080*/  LDCU UR6, c[0x0][0x394] ;  /* 0x00007280ff0677ac */ /* 0x000e220008000800 */
[----:B------:R-:W-:Y:S01]  /*0090*/  CS2R R12, SRZ ;  /* 0x00000000000c7805 */ /* 0x000fe2000001ff00 */
[----:B------:R-:W1:Y:S01]  /*00a0*/  LDCU.64 UR8, c[0x0][0x358] ;  /* 0x00006b00ff0877ac */ /* 0x000e620008000a00 */
[----:B0-----:R-:W-:-:S09]  /*00b0*/  UISETP.GE.AND UP0, UPT, UR6, 0x1, UPT ;  /* 0x000000010600788c */ /* 0x001fd2000bf06270 */
[----:B-1----:R-:W-:Y:S05]  /*00c0*/  BRA.U !UP0, `(.L_x_308) ;  /* 0x0000000d08307547 */ /* 0x002fea000b800000 */
[----:B------:R-:W0:Y:S01]  /*00d0*/  LDC.64 R4, c[0x0][0x3c8] ;  /* 0x0000f200ff047b82 */ /* 0x000e220000000a00 */
[----:B------:R-:W1:Y:S01]  /*00e0*/  LDCU UR7, c[0x0][0x3d4] ;  /* 0x00007a80ff0777ac */ /* 0x000e620008000800 */
[----:B------:R-:W1:Y:S06]  /*00f0*/  LDCU.64 UR4, c[0x0][0x3d8] ;  /* 0x00007b00ff0477ac */ /* 0x000e6c0008000a00 */
[----:B------:R-:W2:Y:S01]  /*0100*/  LDC R15, c[0x0][0x390] ;  /* 0x0000e400ff0f7b82 */ /* 0x000ea20000000800 */
[----:B------:R-:W3:Y:S01]  /*0110*/  LDCU UR16, c[0x0][0x390] ;  /* 0x00007200ff1077ac */ /* 0x000ee20008000800 */
[----:B------:R-:W4:Y:S06]  /*0120*/  LDCU.64 UR14, c[0x0][0x3a8] ;  /* 0x00007500ff0e77ac */ /* 0x000f2c0008000a00 */
[----:B------:R-:W2:Y:S01]  /*0130*/  LDC.64 R12, c[0x0][0x3c8] ;  /* 0x0000f200ff0c7b82 */ /* 0x000ea20000000a00 */
[----:B------:R-:W0:Y:S01]  /*0140*/  LDCU.64 UR12, c[0x0][0x3b0] ;  /* 0x00007600ff0c77ac */ /* 0x000e220008000a00 */
[----:B------:R-:W0:Y:S02]  /*0150*/  LDCU.64 UR10, c[0x0][0x3f0] ;  /* 0x00007e00ff0a77ac */ /* 0x000e240008000a00 */
[----:B0-----:R-:W5:Y:S04]  /*0160*/  LDG.E R3, desc[UR8][R4.64+0x4] ;  /* 0x0000040804037981 */ /* 0x001f68000c1e1900 */
[----:B------:R-:W0:Y:S01]  /*0170*/  LDC.64 R10, c[0x0][0x3c8] ;  /* 0x0000f200ff0a7b82 */ /* 0x000e220000000a00 */
[----:B------:R2:W5:Y:S01]  /*0180*/  LDG.E R2, desc[UR8][R4.64] ;  /* 0x0000000804027981 */ /* 0x000562000c1e1900 */
[----:B-1----:R-:W-:-:S02]  /*0190*/  UIMAD UR4, UR4, UR7, URZ ;  /* 0x00000007040472a4 */ /* 0x002fc4000f8e02ff */
[----:B------:R-:W-:-:S04]  /*01a0*/  UIADD3 UR6, UPT, UPT, -UR6, URZ, URZ ;  /* 0x000000ff06067290 */ /* 0x000fc8000fffe1ff */
[----:B------:R-:W1:Y:S01]  /*01b0*/  LDC.64 R8, c[0x0][0x398] ;  /* 0x0000e600ff087b82 */ /* 0x000e620000000a00 */
[----:B------:R-:W-:-:S03]  /*01c0*/  UIMAD UR5, UR4, UR5, URZ ;  /* 0x00000005040572a4 */ /* 0x000fc6000f8e02ff */
[----:B------:R-:W-:Y:S01]  /*01d0*/  UMOV UR4, URZ ;  /* 0x000000ff00047c82 */ /* 0x000fe20008000000 */
[----:B--2---:R-:W-:-:S03]  /*01e0*/  IMAD.WIDE R4, R15, 0x4, R12 ;  /* 0x000000040f047825 */ /* 0x004fc600078e020c */
[----:B------:R-:W2:Y:S01]  /*01f0*/  LDC.64 R6, c[0x0][0x3a0] ;  /* 0x0000e800ff067b82 */ /* 0x000ea20000000a00 */
[----:B------:R-:W-:Y:S01]  /*0200*/  CS2R R12, SRZ ;  /* 0x00000000000c7805 */ /* 0x000fe2000001ff00 */
[----:B012345:R-:W-:-:S07]  /*0210*/  FADD R3, R3, -R2 ;  /* 0x8000000203037221 */ /* 0x03ffce0000000000 */
.L_x_325:
[----:B------:R-:W-:Y:S01]  /*0220*/  MOV R30, UR12 ;  /* 0x0000000c001e7c02 */ /* 0x000fe20008000f00 */
[----:B------:R-:W0:Y:S01]  /*0230*/  LDC.64 R20, c[0x0][0x3c0] ;  /* 0x0000f000ff147b82 */ /* 0x000e220000000a00 */
[----:B------:R-:W-:Y:S02]  /*0240*/  MOV R26, UR14 ;  /* 0x0000000e001a7c02 */ /* 0x000fe40008000f00 */
[----:B------:R-:W-:Y:S02]  /*0250*/  MOV R31, UR13 ;  /* 0x0000000d001f7c02 */ /* 0x000fe40008000f00 */
[----:B------:R-:W-:-:S03]  /*0260*/  MOV R27, UR15 ;  /* 0x0000000f001b7c02 */ /* 0x000fc60008000f00 */
[----:B------:R-:W2:Y:S01]  /*0270*/  LDG.E R30, desc[UR8][R30.64] ;  /* 0x000000081e1e7981 */ /* 0x000ea2000c1e1900 */
[----:B------:R-:W1:Y:S03]  /*0280*/  LDC.64 R22, c[0x0][0x3b8] ;  /* 0x0000ee00ff167b82 */ /* 0x000e660000000a00 */
[----:B------:R-:W3:Y:S05]  /*0290*/  LDG.E R26, desc[UR8][R26.64] ;  /* 0x000000081a1a7981 */ /* 0x000eea000c1e1900 */
[----:B-----5:R-:W4:Y:S08]  /*02a0*/  LDC.64 R18, c[0x0][0x3e0] ;  /* 0x0000f800ff127b82 */ /* 0x020f300000000a00 */
[----:B------:R-:W4:Y:S01]  /*02b0*/  LDC.64 R16, c[0x0][0x3e8] ;  /* 0x0000fa00ff107b82 */ /* 0x000f220000000a00 */
[----:B--2---:R-:W-:-:S02]  /*02c0*/  IADD3 R29, PT, PT, R30, -0x1, RZ ;  /* 0xffffffff1e1d7810 */ /* 0x004fc40007ffe0ff */
[----:B---3--:R-:W-:-:S03]  /*02d0*/  IADD3 R25, PT, PT, R26, -0x1, RZ ;  /* 0xffffffff1a197810 */ /* 0x008fc60007ffe0ff */
[--C-:B------:R-:W-:Y:S02]  /*02e0*/  IMAD R29, R29, UR5, R14.reuse ;  /* 0x000000051d1d7c24 */ /* 0x100fe4000f8e020e */
[----:B------:R-:W-:Y:S02]  /*02f0*/  IMAD R25, R25, UR5, R14 ;  /* 0x0000000519197c24 */ /* 0x000fe4000f8e020e */
[----:B0-----:R-:W-:-:S04]  /*0300*/  IMAD.WIDE R30, R29, 0x4, R20 ;  /* 0x000000041d1e7825 */ /* 0x001fc800078e0214 */
[--C-:B-1----:R-:W-:Y:S02]  /*0310*/  IMAD.WIDE R32, R25, 0x4, R22.reuse ;  /* 0x0000000419207825 */ /* 0x102fe400078e0216 */
[----:B------:R-:W2:Y:S04]  /*0320*/  LDG.E R31, desc[UR8][R30.64] ;  /* 0x000000081e1f7981 */ /* 0x000ea8000c1e1900 */
[----:B------:R0:W2:Y:S01]  /*0330*/  LDG.E R0, desc[UR8][R32.64] ;  /* 0x0000000820007981 */ /* 0x0000a2000c1e1900 */
[----:B------:R-:W-:-:S04]  /*0340*/  IMAD.WIDE R34, R29, 0x4, R22 ;  /* 0x000000041d227825 */ /* 0x000fc800078e0216 */
[----:B----4-:R-:W-:Y:S01]  /*0350*/  IMAD.WIDE R26, R29, 0x4, R18 ;  /* 0x000000041d1a7825 */ /* 0x010fe200078e0212 */
[----:B------:R-:W3:Y:S03]  /*0360*/  LDG.E R15, desc[UR8][R34.64] ;  /* 0x00000008220f7981 */ /* 0x000ee6000c1e1900 */
[----:B------:R-:W-:-:S04]  /*0370*/  IMAD.WIDE R20, R25, 0x4, R20 ;  /* 0x0000000419147825 */ /* 0x000fc800078e0214 */
[----:B------:R-:W-:Y:S01]  /*0380*/  IMAD.WIDE R28, R29, 0x4, R16 ;  /* 0x000000041d1c7825 */ /* 0x000fe200078e0210 */
[----:B0-----:R-:W-:Y:S01]  /*0390*/  MOV R32, UR10 ;  /* 0x0000000a00207c02 */ /* 0x001fe20008000f00 */
[----:B------:R-:W3:Y:S02]  /*03a0*/  LDG.E R20, desc[UR8][R20.64] ;  /* 0x0000000814147981 */ /* 0x000ee4000c1e1900 */
[C---:B------:R-:W-:Y:S01]  /*03b0*/  IMAD.WIDE R22, R25.reuse, 0x4, R18 ;  /* 0x0000000419167825 */ /* 0x040fe200078e0212 */
[----:B------:R-:W-:Y:S01]  /*03c0*/  MOV R33, UR11 ;  /* 0x0000000b00217c02 */ /* 0x000fe20008000f00 */
[----:B------:R-:W4:Y:S02]  /*03d0*/  LDG.E R18, desc[UR8][R26.64] ;  /* 0x000000081a127981 */ /* 0x000f24000c1e1900 */
[----:B------:R-:W-:Y:S02]  /*03e0*/  IMAD.WIDE R16, R25, 0x4, R16 ;  /* 0x0000000419107825 */ /* 0x000fe400078e0210 */
[----:B------:R-:W4:Y:S04]  /*03f0*/  LDG.E R22, desc[UR8][R22.64] ;  /* 0x0000000816167981 */ /* 0x000f28000c1e1900 */
[----:B------:R-:W4:Y:S04]  /*0400*/  LDG.E R29, desc[UR8][R28.64] ;  /* 0x000000081c1d7981 */ /* 0x000f28000c1e1900 */
[----:B------:R-:W4:Y:S04]  /*0410*/  LDG.E R17, desc[UR8][R16.64] ;  /* 0x0000000810117981 */ /* 0x000f28000c1e1900 */
[----:B------:R0:W5:Y:S01]  /*0420*/  LDG.E R19, desc[UR8][R32.64] ;  /* 0x0000000820137981 */ /* 0x000162000c1e1900 */
[----:B------:R-:W-:Y:S01]  /*0430*/  UIADD3 UR6, UPT, UPT, UR6, 0x1, URZ ;  /* 0x0000000106067890 */ /* 0x000fe2000fffe0ff */
[----:B------:R-:W-:Y:S03]  /*0440*/  BSSY.RECONVERGENT B0, `(.L_x_309) ;  /* 0x0000048000007945 */ /* 0x000fe60003800200 */
[----:B------:R-:W-:Y:S01]  /*0450*/  UISETP.NE.AND UP3, UPT, UR6, URZ, UPT ;  /* 0x000000ff0600728c */ /* 0x000fe2000bf65270 */
[----:B--2---:R-:W-:-:S05]  /*0460*/  FADD R25, R0, R31 ;  /* 0x0000001f00197221 */ /* 0x004fca0000000000 */
[----:B------:R-:W-:Y:S01]  /*0470*/  FSETP.GEU.AND P0, PT, R25, R2, PT ;  /* 0x000000021900720b */ /* 0x000fe20003f0e000 */
[----:B---3--:R-:W-:Y:S01]  /*0480*/  FADD R15, R15, R20 ;  /* 0x000000140f0f7221 */ /* 0x008fe20000000000 */
[----:B----4-:R-:W-:Y:S01]  /*0490*/  FMUL R20, R22, R29 ;  /* 0x0000001d16147220 */ /* 0x010fe20000400000 */
[----:B------:R-:W-:-:S10]  /*04a0*/  FMUL R18, R18, R17 ;  /* 0x0000001112127220 */ /* 0x000fd40000400000 */
[----:B0-----:R-:W-:Y:S05]  /*04b0*/  @!P0 BRA `(.L_x_310) ;  /* 0x0000000400008947 */ /* 0x001fea0003800000 */
[----:B------:R-:W2:Y:S02]  /*04c0*/  LDG.E R0, desc[UR8][R4.64+-0x4] ;  /* 0xfffffc0804007981 */ /* 0x000ea4000c1e1900 */
[----:B--2---:R-:W-:-:S13]  /*04d0*/  FSETP.GT.AND P0, PT, R25, R0, PT ;  /* 0x000000001900720b */ /* 0x004fda0003f04000 */
[----:B------:R-:W-:Y:S05]  /*04e0*/  @P0 BRA `(.L_x_310) ;  /* 0x0000000000f40947 */ /* 0x000fea0003800000 */
[----:B------:R-:W0:Y:S01]  /*04f0*/  MUFU.RCP R16, R3 ;  /* 0x0000000300107308 */ /* 0x000e220000001000 */
[----:B------:R-:W-:Y:S01]  /*0500*/  FADD R0, -R2, R25 ;  /* 0x0000001902007221 */ /* 0x000fe20000000100 */
[----:B------:R-:W-:Y:S01]  /*0510*/  BSSY.RECONVERGENT B1, `(.L_x_311) ;  /* 0x000000c000017945 */ /* 0x000fe20003800200 */
[----:B-----5:R-:W-:-:S05]  /*0520*/  FMUL.D2 R20, R20, R19 ;  /* 0x0000001314147220 */ /* 0x020fca0000300000 */
[----:B------:R-:W1:Y:S01]  /*0530*/  FCHK P0, R0, R3 ;  /* 0x0000000300007302 */ /* 0x000e620000000000 */
[----:B0-----:R-:W-:-:S04]  /*0540*/  FFMA R17, -R3, R16, 1 ;  /* 0x3f80000003117423 */ /* 0x001fc80000000110 */
[----:B------:R-:W-:-:S04]  /*0550*/  FFMA R17, R16, R17, R16 ;  /* 0x0000001110117223 */ /* 0x000fc80000000010 */
[----:B------:R-:W-:-:S04]  /*0560*/  FFMA R16, R0, R17, RZ ;  /* 0x0000001100107223 */ /* 0x000fc800000000ff */
[----:B------:R-:W-:-:S04]  /*0570*/  FFMA R21, -R3, R16, R0 ;  /* 0x0000001003157223 */ /* 0x000fc80000000100 */
[----:B------:R-:W-:Y:S01]  /*0580*/  FFMA R26, R17, R21, R16 ;  /* 0x00000015111a7223 */ /* 0x000fe20000000010 */
[----:B-1----:R-:W-:Y:S06]  /*0590*/  @!P0 BRA `(.L_x_312) ;  /* 0x00000000000c8947 */ /* 0x002fec0003800000 */
[----:B------:R-:W-:-:S07]  /*05a0*/  MOV R16, 0x5c0 ;  /* 0x000005c000107802 */ /* 0x000fce0000000f00 */
[----:B------:R-:W-:Y:S05]  /*05b0*/  CALL.REL.NOINC `($__internal_9_$__cuda_sm3x_div_rn_noftz_f32_slowpath) ;  /* 0x0000000800107944 */ /* 0x000fea0003c00000 */
[----:B------:R-:W-:-:S07]  /*05c0*/  MOV R26, R0 ;  /* 0x00000000001a7202 */ /* 0x000fce0000000f00 */
.L_x_312:
[----:B------:R-:W-:Y:S05]  /*05d0*/  BSYNC.RECONVERGENT B1 ;  /* 0x0000000000017941 */ /* 0x000fea0003800200 */
.L_x_311:
[----:B------:R-:W0:Y:S02]  /*05e0*/  F2I.FLOOR.NTZ R29, R26 ;  /* 0x0000001a001d7305 */ /* 0x000e240000207100 */
[C---:B0-----:R-:W-:Y:S01]  /*05f0*/  IADD3 R23, PT, PT, R29.reuse, UR4, RZ ;  /* 0x000000041d177c10 */ /* 0x041fe2000fffe0ff */
[----:B------:R-:W-:-:S04]  /*0600*/  IMAD.WIDE R28, R29, 0x4, R10 ;  /* 0x000000041d1c7825 */ /* 0x000fc800078e020a */
[C---:B------:R-:W-:Y:S02]  /*0610*/  IMAD.WIDE R16, R23.reuse, 0x4, R8 ;  /* 0x0000000417107825 */ /* 0x040fe400078e0208 */
[----:B------:R-:W2:Y:S04]  /*0620*/  LDG.E R28, desc[UR8][R28.64] ;  /* 0x000000081c1c7981 */ /* 0x000ea8000c1e1900 */
[----:B------:R-:W3:Y:S04]  /*0630*/  LDG.E R24, desc[UR8][R16.64] ;  /* 0x0000000810187981 */ /* 0x000ee8000c1e1900 */
[----:B------:R-:W3:Y:S01]  /*0640*/  LDG.E R27, desc[UR8][R16.64+0x4] ;  /* 0x00000408101b7981 */ /* 0x000ee2000c1e1900 */
[----:B------:R-:W-:-:S05]  /*0650*/  IMAD.WIDE R22, R23, 0x4, R6 ;  /* 0x0000000417167825 */ /* 0x000fca00078e0206 */
[----:B------:R-:W4:Y:S04]  /*0660*/  LDG.E R21, desc[UR8][R22.64] ;  /* 0x0000000816157981 */ /* 0x000f28000c1e1900 */
[----:B------:R-:W4:Y:S01]  /*0670*/  LDG.E R30, desc[UR8][R22.64+0x4] ;  /* 0x00000408161e7981 */ /* 0x000f22000c1e1900 */
[----:B------:R-:W0:Y:S01]  /*0680*/  MUFU.RCP R0, R3 ;  /* 0x0000000300007308 */ /* 0x000e220000001000 */
[----:B------:R-:W-:Y:S01]  /*0690*/  BSSY.RECONVERGENT B1, `(.L_x_313) ;  /* 0x0000010000017945 */ /* 0x000fe20003800200 */
[----:B--2---:R-:W-:Y:S01]  /*06a0*/  FADD R26, R25, -R28 ;  /* 0x8000001c191a7221 */ /* 0x004fe20000000000 */
[----:B0-----:R-:W-:-:S04]  /*06b0*/  FFMA R25, -R3, R0, 1 ;  /* 0x3f80000003197423 */ /* 0x001fc80000000100 */
[----:B------:R-:W-:Y:S01]  /*06c0*/  FFMA R0, R0, R25, R0 ;  /* 0x0000001900007223 */ /* 0x000fe20000000000 */
[----:B---3--:R-:W-:-:S04]  /*06d0*/  FADD R27, -R24, R27 ;  /* 0x0000001b181b7221 */ /* 0x008fc80000000100 */
[----:B------:R-:W-:-:S04]  /*06e0*/  FMUL R32, R27, R26 ;  /* 0x0000001a1b207220 */ /* 0x000fc80000400000 */
[----:B------:R-:W0:Y:S01]  /*06f0*/  FCHK P0, R32, R3 ;  /* 0x0000000320007302 */ /* 0x000e220000000000 */
[----:B------:R-:W-:Y:S01]  /*0700*/  FFMA R16, R0, R32, RZ ;  /* 0x0000002000107223 */ /* 0x000fe200000000ff */
[----:B----4-:R-:W-:-:S03]  /*0710*/  FADD R25, -R21, R30 ;  /* 0x0000001e15197221 */ /* 0x010fc60000000100 */
[----:B------:R-:W-:-:S04]  /*0720*/  FFMA R17, -R3, R16, R32 ;  /* 0x0000001003117223 */ /* 0x000fc80000000120 */
[----:B------:R-:W-:Y:S01]  /*0730*/  FFMA R17, R0, R17, R16 ;  /* 0x0000001100117223 */ /* 0x000fe20000000010 */
[----:B0-----:R-:W-:Y:S06]  /*0740*/  @!P0 BRA `(.L_x_314) ;  /* 0x0000000000108947 */ /* 0x001fec0003800000 */
[----:B------:R-:W-:Y:S02]  /*0750*/  MOV R0, R32 ;  /* 0x0000002000007202 */ /* 0x000fe40000000f00 */
[----:B------:R-:W-:-:S07]  /*0760*/  MOV R16, 0x780 ;  /* 0x0000078000107802 */ /* 0x000fce0000000f00 */
[----:B------:R-:W-:Y:S05]  /*0770*/  CALL.REL.NOINC `($__internal_9_$__cuda_sm3x_div_rn_noftz_f32_slowpath) ;  /* 0x0000000400a07944 */ /* 0x000fea0003c00000 */
[----:B------:R-:W-:-:S07]  /*0780*/  MOV R17, R0 ;  /* 0x0000000000117202 */ /* 0x000fce0000000f00 */
.L_x_314:
[----:B------:R-:W-:Y:S05]  /*0790*/  BSYNC.RECONVERGENT B1 ;  /* 0x0000000000017941 */ /* 0x000fea0003800200 */
.L_x_313:
[----:B------:R-:W0:Y:S01]  /*07a0*/  MUFU.RCP R0, R3 ;  /* 0x0000000300007308 */ /* 0x000e220000001000 */
[----:B------:R-:W-:Y:S01]  /*07b0*/  FMUL R26, R25, R26 ;  /* 0x0000001a191a7220 */ /* 0x000fe20000400000 */
[----:B------:R-:W-:Y:S01]  /*07c0*/  BSSY.RECONVERGENT B1, `(.L_x_315) ;  /* 0x000000c000017945 */ /* 0x000fe20003800200 */
[----:B------:R-:W-:-:S05]  /*07d0*/  FADD R24, R24, R17 ;  /* 0x0000001118187221 */ /* 0x000fca0000000000 */
[----:B------:R-:W1:Y:S01]  /*07e0*/  FCHK P0, R26, R3 ;  /* 0x000000031a007302 */ /* 0x000e620000000000 */
[----:B0-----:R-:W-:-:S04]  /*07f0*/  FFMA R23, -R3, R0, 1 ;  /* 0x3f80000003177423 */ /* 0x001fc80000000100 */
[----:B------:R-:W-:-:S04]  /*0800*/  FFMA R0, R0, R23, R0 ;  /* 0x0000001700007223 */ /* 0x000fc80000000000 */
[----:B------:R-:W-:-:S04]  /*0810*/  FFMA R16, R0, R26, RZ ;  /* 0x0000001a00107223 */ /* 0x000fc800000000ff */
[----:B------:R-:W-:-:S04]  /*0820*/  FFMA R23, -R3, R16, R26 ;  /* 0x0000001003177223 */ /* 0x000fc8000000011a */
[----:B------:R-:W-:Y:S01]  /*0830*/  FFMA R0, R0, R23, R16 ;  /* 0x0000001700007223 */ /* 0x000fe20000000010 */
[----:B-1----:R-:W-:Y:S06]  /*0840*/  @!P0 BRA `(.L_x_316) ;  /* 0x00000000000c8947 */ /* 0x002fec0003800000 */
[----:B------:R-:W-:Y:S02]  /*0850*/  MOV R0, R26 ;  /* 0x0000001a00007202 */ /* 0x000fe40000000f00 */
[----:B------:R-:W-:-:S07]  /*0860*/  MOV R16, 0x880 ;  /* 0x0000088000107802 */ /* 0x000fce0000000f00 */
[----:B------:R-:W-:Y:S05]  /*0870*/  CALL.REL.NOINC `($__internal_9_$__cuda_sm3x_div_rn_noftz_f32_slowpath) ;  /* 0x0000000400607944 */ /* 0x000fea0003c00000 */
.L_x_316:
[----:B------:R-:W-:Y:S05]  /*0880*/  BSYNC.RECONVERGENT B1 ;  /* 0x0000000000017941 */ /* 0x000fea0003800200 */
.L_x_315:
[----:B------:R-:W-:Y:S01]  /*0890*/  FADD R21, R21, R0 ;  /* 0x0000000015157221 */ /* 0x000fe20000000000 */
[----:B------:R-:W-:-:S03]  /*08a0*/  FFMA R13, R20, R24, R13 ;  /* 0x00000018140d7223 */ /* 0x000fc6000000000d */
[----:B------:R-:W-:-:S07]  /*08b0*/  FFMA R12, R20, R21, R12 ;  /* 0x00000015140c7223 */ /* 0x000fce000000000c */
.L_x_310:
[----:B------:R-:W-:Y:S05]  /*08c0*/  BSYNC.RECONVERGENT B0 ;  /* 0x0000000000007941 */ /* 0x000fea0003800200 */
.L_x_309:
[----:B------:R-:W-:Y:S01]  /*08d0*/  FSETP.GEU.AND P0, PT, R15, R2, PT ;  /* 0x000000020f00720b */ /* 0x000fe20003f0e000 */
[----:B------:R-:W-:-:S12]  /*08e0*/  BSSY.RECONVERGENT B0, `(.L_x_317) ;  /* 0x0000042000007945 */ /* 0x000fd80003800200 */
[----:B------:R-:W-:Y:S05]  /*08f0*/  @!P0 BRA `(.L_x_318) ;  /* 0x0000000400008947 */ /* 0x000fea0003800000 */
        /* <DEDUP_REMOVED lines=17> */
.L_x_320:
[----:B------:R-:W-:Y:S05]  /*0a10*/  BSYNC.RECONVERGENT B1 ;  /* 0x0000000000017941 */ /* 0x000fea0003800200 */
.L_x_319:
        /* <DEDUP_REMOVED lines=13> */
[----:B---3--:R-:W-:Y:S01]  /*0af0*/  FADD R0, -R20, R21 ;  /* 0x0000001514007221 */ /* 0x008fe20000000100 */
[----:B0-----:R-:W-:-:S03]  /*0b00*/  FFMA R21, -R3, R30, 1 ;  /* 0x3f80000003157423 */ /* 0x001fc6000000011e */
[----:B------:R-:W-:Y:S01]  /*0b10*/  FMUL R28, R0, R15 ;  /* 0x0000000f001c7220 */ /* 0x000fe20000400000 */
[----:B------:R-:W-:-:S03]  /*0b20*/  FFMA R0, R30, R21, R30 ;  /* 0x000000151e007223 */ /* 0x000fc6000000001e */
        /* <DEDUP_REMOVED lines=9> */
[----:B------:R-:W-:-:S07]  /*0bc0*/  IMAD.MOV.U32 R17, RZ, RZ, R0 ;  /* 0x000000ffff117224 */ /* 0x000fce00078e0000 */
.L_x_322:
[----:B------:R-:W-:Y:S05]  /*0bd0*/  BSYNC.RECONVERGENT B1 ;  /* 0x0000000000017941 */ /* 0x000fea0003800200 */
.L_x_321:
        /* <DEDUP_REMOVED lines=14> */
.L_x_324:
[----:B------:R-:W-:Y:S05]  /*0cc0*/  BSYNC.RECONVERGENT B1 ;  /* 0x0000000000017941 */ /* 0x000fea0003800200 */
.L_x_323:
[----:B------:R-:W-:Y:S01]  /*0cd0*/  FADD R19, R19, R0 ;  /* 0x0000000013137221 */ /* 0x000fe20000000000 */
[----:B------:R-:W-:-:S03]  /*0ce0*/  FFMA R13, R18, R20, R13 ;  /* 0x00000014120d7223 */ /* 0x000fc6000000000d */
[----:B------:R-:W-:-:S07]  /*0cf0*/  FFMA R12, R18, R19, R12 ;  /* 0x00000013120c7223 */ /* 0x000fce000000000c */
.L_x_318:
[----:B------:R-:W-:Y:S05]  /*0d00*/  BSYNC.RECONVERGENT B0 ;  /* 0x0000000000007941 */ /* 0x000fea0003800200 */
.L_x_317:
[----:B------:R-:W-:Y:S02]  /*0d10*/  UIADD3 UR10, UP0, UPT, UR10, 0x4, URZ ;  /* 0x000000040a0a7890 */ /* 0x000fe4000ff1e0ff */
[----:B------:R-:W-:Y:S02]  /*0d20*/  UIADD3 UR12, UP1, UPT, UR12, 0x4, URZ ;  /* 0x000000040c0c7890 */ /* 0x000fe4000ff3e0ff */
[----:B------:R-:W-:Y:S02]  /*0d30*/  UIADD3 UR14, UP2, UPT, UR14, 0x4, URZ ;  /* 0x000000040e0e7890 */ /* 0x000fe4000ff5e0ff */
[----:B------:R-:W-:Y:S02]  /*0d40*/  UIADD3 UR4, UPT, UPT, UR4, UR16, URZ ;  /* 0x0000001004047290 */ /* 0x000fe4000fffe0ff */
[----:B------:R-:W-:Y:S02]  /*0d50*/  UIADD3.X UR11, UPT, UPT, URZ, UR11, URZ, UP0, !UPT ;  /* 0x0000000bff0b7290 */ /* 0x000fe400087fe4ff */
[----:B------:R-:W-:-:S02]  /*0d60*/  UIADD3.X UR13, UPT, UPT, URZ, UR13, URZ, UP1, !UPT ;  /* 0x0000000dff0d7290 */ /* 0x000fc40008ffe4ff */
[----:B------:R-:W-:Y:S01]  /*0d70*/  UIADD3.X UR15, UPT, UPT, URZ, UR15, URZ, UP2, !UPT ;  /* 0x0000000fff0f7290 */ /* 0x000fe200097fe4ff */
[----:B------:R-:W-:Y:S11]  /*0d80*/  BRA.U UP3, `(.L_x_325) ;  /* 0xfffffff503247547 */ /* 0x000ff6000b83ffff */
.L_x_308:
[----:B------:R-:W0:Y:S08]  /*0d90*/  LDC.64 R2, c[0x0][0x380] ;  /* 0x0000e000ff027b82 */ /* 0x000e300000000a00 */
[----:B------:R-:W1:Y:S01]  /*0da0*/  LDC.64 R4, c[0x0][0x388] ;  /* 0x0000e200ff047b82 */ /* 0x000e620000000a00 */
[----:B0-----:R-:W-:-:S05]  /*0db0*/  IMAD.WIDE R2, R14, 0x4, R2 ;  /* 0x000000040e027825 */ /* 0x001fca00078e0202 */
[----:B------:R-:W-:Y:S01]  /*0dc0*/  STG.E desc[UR8][R2.64], R13 ;  /* 0x0000000d02007986 */ /* 0x000fe2000c101908 */
[----:B-1----:R-:W-:-:S05]  /*0dd0*/  IMAD.WIDE R14, R14, 0x4, R4 ;  /* 0x000000040e0e7825 */ /* 0x002fca00078e0204 */
[----:B------:R-:W-:Y:S01]  /*0de0*/  STG.E desc[UR8][R14.64], R12 ;  /* 0x0000000c0e007986 */ /* 0x000fe2000c101908 */
[----:B------:R-:W-:Y:S05]  /*0df0*/  EXIT ;  /* 0x000000000000794d */ /* 0x000fea0003800000 */
        .weak           $__internal_9_$__cuda_sm3x_div_rn_noftz_f32_slowpath
        .type           $__internal_9_$__cuda_sm3x_div_rn_noftz_f32_slowpath,@function
        .size           $__internal_9_$__cuda_sm3x_div_rn_noftz_f32_slowpath,(.L_x_439 - $__internal_9_$__cuda_sm3x_div_rn_noftz_f32_slowpath)
$__internal_9_$__cuda_sm3x_div_rn_noftz_f32_slowpath:
[----:B------:R-:W-:Y:S01]  /*0e00*/  SHF.R.U32.HI R17, RZ, 0x17, R3 ;  /* 0x00000017ff117819 */ /* 0x000fe20000011603 */
[----:B------:R-:W-:Y:S01]  /*0e10*/  BSSY.RECONVERGENT B2, `(.L_x_326) ;  /* 0x0000063000027945 */ /* 0x000fe20003800200 */
[----:B------:R-:W-:Y:S02]  /*0e20*/  SHF.R.U32.HI R23, RZ, 0x17, R0 ;  /* 0x00000017ff177819 */ /* 0x000fe40000011600 */
[----:B------:R-:W-:Y:S02]  /*0e30*/  LOP3.LUT R17, R17, 0xff, RZ, 0xc0, !PT ;  /* 0x000000ff11117812 */ /* 0x000fe400078ec0ff */
[----:B------:R-:W-:Y:S02]  /*0e40*/  LOP3.LUT R23, R23, 0xff, RZ, 0xc0, !PT ;  /* 0x000000ff17177812 */ /* 0x000fe400078ec0ff */
[----:B------:R-:W-:Y:S02]  /*0e50*/  IADD3 R28, PT, PT, R17, -0x1, RZ ;  /* 0xffffffff111c7810 */ /* 0x000fe40007ffe0ff */
[----:B------:R-:W-:-:S02]  /*0e60*/  IADD3 R27, PT, PT, R23, -0x1, RZ ;  /* 0xffffffff171b7810 */ /* 0x000fc40007ffe0ff */
[----:B------:R-:W-:Y:S02]  /*0e70*/  ISETP.GT.U32.AND P0, PT, R28, 0xfd, PT ;  /* 0x000000fd1c00780c */ /* 0x000fe40003f04070 */
[----:B------:R-:W-:Y:S02]  /*0e80*/  MOV R29, R3 ;  /* 0x00000003001d7202 */ /* 0x000fe40000000f00 */
        /* <DEDUP_REMOVED lines=22> */
[----:B------:R-:W-:Y:S01]  /*0ff0*/  @!P0 FFMA R0, R0, 1.84467440737095516160e+19, RZ ;  /* 0x5f80000000008823 */ /* 0x000fe200000000ff */
[----:B------:R-:W-:Y:S01]  /*1000*/  @!P0 MOV R22, 0xffffffc0 ;  /* 0xffffffc000168802 */ /* 0x000fe20000000f00 */
[----:B------:R-:W-:-:S03]  /*1010*/  @!P1 FFMA R29, R3, 1.84467440737095516160e+19, RZ ;  /* 0x5f800000031d9823 */ /* 0x000fc600000000ff */
[----:B------:R-:W-:-:S07]  /*1020*/  @!P1 IADD3 R22, PT, PT, R22, 0x40, RZ ;  /* 0x0000004016169810 */ /* 0x000fce0007ffe0ff */
.L_x_327:
[----:B------:R-:W-:Y:S01]  /*1030*/  LEA R28, R17, 0xc0800000, 0x17 ;  /* 0xc0800000111c7811 */ /* 0x000fe200078eb8ff */
[----:B------:R-:W-:Y:S01]  /*1040*/  BSSY.RECONVERGENT B3, `(.L_x_332) ;  /* 0x0000036000037945 */ /* 0x000fe20003800200 */
[----:B------:R-:W-:-:S03]  /*1050*/  IADD3 R23, PT, PT, R23, -0x7f, RZ ;  /* 0xffffff8117177810 */ /* 0x000fc60007ffe0ff */
[----:B------:R-:W-:Y:S02]  /*1060*/  IMAD.IADD R31, R29, 0x1, -R28 ;  /* 0x000000011d1f7824 */ /* 0x000fe400078e0a1c */
[C---:B------:R-:W-:Y:S01]  /*1070*/  IMAD R0, R23.reuse, -0x800000, R0 ;  /* 0xff80000017007824 */ /* 0x040fe200078e0200 */
[----:B------:R-:W-:Y:S01]  /*1080*/  IADD3 R23, PT, PT, R23, 0x7f, -R17 ;  /* 0x0000007f17177810 */ /* 0x000fe20007ffe811 */
[----:B------:R-:W0:Y:S01]  /*1090*/  MUFU.RCP R28, R31 ;  /* 0x0000001f001c7308 */ /* 0x000e220000001000 */
[----:B------:R-:W-:Y:S02]  /*10a0*/  FADD.FTZ R27, -R31, -RZ ;  /* 0x800000ff1f1b7221 */ /* 0x000fe40000010100 */
[----:B------:R-:W-:Y:S02]  /*10b0*/  IADD3 R23, PT, PT, R23, R22, RZ ;  /* 0x0000001617177210 */ /* 0x000fe40007ffe0ff */
        /* <DEDUP_REMOVED lines=9> */
[----:B------:R-:W-:-:S04]  /*1150*/  IADD3 R17, PT, PT, R22, R23, RZ ;  /* 0x0000001716117210 */ /* 0x000fc80007ffe0ff */
        /* <DEDUP_REMOVED lines=28> */
[----:B------:R-:W-:-:S04]  /*1320*/  LOP3.LUT R22, R22, R17, RZ, 0xc0, !PT ;  /* 0x0000001116167212 */ /* 0x000fc800078ec0ff */
[----:B------:R-:W-:-:S04]  /*1330*/  IADD3 R23, PT, PT, R23, R22, RZ ;  /* 0x0000001617177210 */ /* 0x000fc80007ffe0ff */
[----:B------:R-:W-:Y:S01]  /*1340*/  LOP3.LUT R0, R23, R0, RZ, 0xfc, !PT ;  /* 0x0000000017007212 */ /* 0x000fe200078efcff */
[----:B------:R-:W-:Y:S06]  /*1350*/  BRA `(.L_x_335) ;  /* 0x0000000000107947 */ /* 0x000fec0003800000 */
.L_x_334:
[----:B------:R-:W-:-:S04]  /*1360*/  LOP3.LUT R0, R0, 0x80000000, RZ, 0xc0, !PT ;  /* 0x8000000000007812 */ /* 0x000fc800078ec0ff */
[----:B------:R-:W-:Y:S01]  /*1370*/  LOP3.LUT R0, R0, 0x7f800000, RZ, 0xfc, !PT ;  /* 0x7f80000000007812 */ /* 0x000fe200078efcff */
[----:B------:R-:W-:Y:S06]  /*1380*/  BRA `(.L_x_335) ;  /* 0x0000000000047947 */ /* 0x000fec0003800000 */
.L_x_333:
[----:B------:R-:W-:-:S07]  /*1390*/  LEA R0, R23, R0, 0x17 ;  /* 0x0000000017007211 */ /* 0x000fce00078eb8ff */
.L_x_335:
[----:B------:R-:W-:Y:S05]  /*13a0*/  BSYNC.RECONVERGENT B3 ;  /* 0x0000000000037941 */ /* 0x000fea0003800200 */
.L_x_332:
[----:B------:R-:W-:Y:S05]  /*13b0*/  BRA `(.L_x_336) ;  /* 0x0000000000207947 */ /* 0x000fea0003800000 */
.L_x_331:
[----:B------:R-:W-:-:S04]  /*13c0*/  LOP3.LUT R0, R29, 0x80000000, R0, 0x48, !PT ;  /* 0x800000001d007812 */ /* 0x000fc800078e4800 */
[----:B------:R-:W-:Y:S01]  /*13d0*/  LOP3.LUT R0, R0, 0x7f800000, RZ, 0xfc, !PT ;  /* 0x7f80000000007812 */ /* 0x000fe200078efcff */
[----:B------:R-:W-:Y:S06]  /*13e0*/  BRA `(.L_x_336) ;  /* 0x0000000000147947 */ /* 0x000fec0003800000 */
.L_x_330:
[----:B------:R-:W-:Y:S01]  /*13f0*/  LOP3.LUT R0, R29, 0x80000000, R0, 0x48, !PT ;  /* 0x800000001d007812 */ /* 0x000fe200078e4800 */
[----:B------:R-:W-:Y:S06]  /*1400*/  BRA `(.L_x_336) ;  /* 0x00000000000c7947 */ /* 0x000fec0003800000 */
.L_x_329:
[----:B------:R-:W0:Y:S01]  /*1410*/  MUFU.RSQ R0, -QNAN ;  /* 0xffc0000000007908 */ /* 0x000e220000001400 */
[----:B------:R-:W-:Y:S05]  /*1420*/  BRA `(.L_x_336) ;  /* 0x0000000000047947 */ /* 0x000fea0003800000 */
.L_x_328:
[----:B------:R-:W-:-:S07]  /*1430*/  FADD.FTZ R0, R0, R3 ;  /* 0x0000000300007221 */ /* 0x000fce0000010000 */
.L_x_336:
[----:B------:R-:W-:Y:S05]  /*1440*/  BSYNC.RECONVERGENT B2 ;  /* 0x0000000000027941 */ /* 0x000fea0003800200 */
.L_x_326:
[----:B------:R-:W-:-:S04]  /*1450*/  HFMA2 R17, -RZ, RZ, 0, 0 ;  /* 0x00000000ff117431 */ /* 0x000fc800000001ff */
[----:B0-----:R-:W-:Y:S05]  /*1460*/  RET.REL.NODEC R16 `(_Z14tfm_linear_hmcPfS_iiPKfS1_PKiS3_S1_S1_S1_iiiiS1_S1_S1_) ;  /* 0xffffffe810e47950 */ /* 0x001fea0003c3ffff */
.L_x_337:
        /* <DEDUP_REMOVED lines=9> */
.L_x_439:


//--------------------- .text._Z15tfm_linear_2dlyPfS_iiPKfS1_PKiS3_S1_S1_S1_iiiiS1_S1_S1_ --------------------------
	.section	.text._Z15tfm_linear_2dlyPfS_iiPKfS1_PKiS3_S1_S1_S1_iiiiS1_S1_S1_,"ax",@progbits
	.align	128
        .global         _Z15tfm_linear_2dlyPfS_iiPKfS1_PKiS3_S1_S1_S1_iiiiS1_S1_S1_
        .type           _Z15tfm_linear_2dlyPfS_iiPKfS1_PKiS3_S1_S1_S1_iiiiS1_S1_S1_,@function
        .size           _Z15tfm_linear_2dlyPfS_iiPKfS1_PKiS3_S1_S1_S1_iiiiS1_S1_S1_,(.L_x_440 - _Z15tfm_linear_2dlyPfS_iiPKfS1_PKiS3_S1_S1_S1_iiiiS1_S1_S1_)
        .other          _Z15tfm_linear_2dlyPfS_iiPKfS1_PKiS3_S1_S1_S1_iiiiS1_S1_S1_,@"STO_CUDA_ENTRY STV_DEFAULT"
_Z15tfm_linear_2dlyPfS_iiPKfS1_PKiS3_S1_S1_S1_iiiiS1_S1_S1_:
.text._Z15tfm_linear_2dlyPfS_iiPKfS1_PKiS3_S1_S1_S1_iiiiS1_S1_S1_:
        /* <DEDUP_REMOVED lines=9> */
[----:B------:R-:W-:Y:S01]  /*0090*/  HFMA2 R8, -RZ, RZ, 0, 0 ;  /* 0x00000000ff087431 */ /* 0x000fe200000001ff */
[----:B------:R-:W-:Y:S01]  /*00a0*/  MOV R7, RZ ;  /* 0x000000ff00077202 */ /* 0x000fe20000000f00 */
[----:B------:R-:W1:Y:S01]  /*00b0*/  LDCU.64 UR18, c[0x0][0x358] ;  /* 0x00006b00ff1277ac */ /* 0x000e620008000a00 */
[----:B0-----:R-:W-:-:S09]  /*00c0*/  UISETP.GE.AND UP0, UPT, UR6, 0x1, UPT ;  /* 0x000000010600788c */ /* 0x001fd2000bf06270 */
[----:B-1----:R-:W-:Y:S05]  /*00d0*/  BRA.U !UP0, `(.L_x_338) ;  /* 0x0000001508447547 */ /* 0x002fea000b800000 */
[----:B------:R-:W0:Y:S01]  /*00e0*/  LDC.64 R2, c[0x0][0x3c8] ;  /* 0x0000f200ff027b82 */ /* 0x000e220000000a00 */
[----:B------:R-:W1:Y:S01]  /*00f0*/  LDCU UR7, c[0x0][0x3d4] ;  /* 0x00007a80ff0777ac */ /* 0x000e620008000800 */
[----:B------:R-:W1:Y:S06]  /*0100*/  LDCU.64 UR4, c[0x0][0x3d8] ;  /* 0x00007b00ff0477ac */ /* 0x000e6c0008000a00 */
[----:B------:R-:W2:Y:S08]  /*0110*/  LDC R5, c[0x0][0x390] ;  /* 0x0000e400ff057b82 */ /* 0x000eb00000000800 */
[----:B------:R-:W2:Y:S01]  /*0120*/  LDC.64 R12, c[0x0][0x3c8] ;  /* 0x0000f200ff0c7b82 */ /* 0x000ea20000000a00 */
[----:B0-----:R-:W3:Y:S04]  /*0130*/  LDG.E R9, desc[UR18][R2.64+0x4] ;  /* 0x0000041202097981 */ /* 0x001ee8000c1e1900 */
[----:B------:R-:W3:Y:S01]  /*0140*/  LDG.E R10, desc[UR18][R2.64] ;  /* 0x00000012020a7981 */ /* 0x000ee2000c1e1900 */
[----:B------:R-:W-:Y:S01]  /*0150*/  UISETP.NE.AND UP0, UPT, UR6, 0x1, UPT ;  /* 0x000000010600788c */ /* 0x000fe2000bf05270 */
[----:B------:R-:W-:Y:S01]  /*0160*/  CS2R R6, SRZ ;  /* 0x0000000000067805 */ /* 0x000fe2000001ff00 */
[----:B-1----:R-:W-:Y:S01]  /*0170*/  UIMAD UR4, UR4, UR7, URZ ;  /* 0x00000007040472a4 */ /* 0x002fe2000f8e02ff */
[----:B------:R-:W-:-:S03]  /*0180*/  MOV R8, RZ ;  /* 0x000000ff00087202 */ /* 0x000fc60000000f00 */
[----:B------:R-:W-:Y:S01]  /*0190*/  UIMAD UR5, UR4, UR5, URZ ;  /* 0x00000005040572a4 */ /* 0x000fe2000f8e02ff */
[----:B--2---:R-:W-:-:S04]  /*01a0*/  IMAD.WIDE R12, R5, 0x4, R12 ;  /* 0x00000004050c7825 */ /* 0x004fc800078e020c */
[----:B---3--:R-:W-:Y:S01]  /*01b0*/  FADD R9, R9, -R10 ;  /* 0x8000000a09097221 */ /* 0x008fe20000000000 */
[----:B------:R-:W-:Y:S06]  /*01c0*/  BRA.U !UP0, `(.L_x_339) ;  /* 0x0000000d086c7547 */ /* 0x000fec000b800000 */
[----:B------:R-:W0:Y:S01]  /*01d0*/  LDCU.64 UR12, c[0x0][0x3f0] ;  /* 0x00007e00ff0c77ac */ /* 0x000e220008000a00 */
[----:B------:R-:W1:Y:S01]  /*01e0*/  LDC.64 R14, c[0x0][0x3c8] ;  /* 0x0000f200ff0e7b82 */ /* 0x000e620000000a00 */
[----:B------:R-:W-:Y:S01]  /*01f0*/  HFMA2 R7, -RZ, RZ, 0, 0 ;  /* 0x00000000ff077431 */ /* 0x000fe200000001ff */
[----:B------:R-:W2:Y:S01]  /*0200*/  LDCU.64 UR14, c[0x0][0x3b0] ;  /* 0x00007600ff0e77ac */ /* 0x000ea20008000a00 */
[----:B------:R-:W3:Y:S05]  /*0210*/  LDCU.64 UR16, c[0x0][0x3a8] ;  /* 0x00007500ff1077ac */ /* 0x000eea0008000a00 */
[----:B------:R-:W4:Y:S01]  /*0220*/  LDC.64 R16, c[0x0][0x3c0] ;  /* 0x0000f000ff107b82 */ /* 0x000f220000000a00 */
[----:B------:R-:W-:-:S04]  /*0230*/  ULOP3.LUT UR4, UR6, 0x7ffffffe, URZ, 0xc0, !UPT ;  /* 0x7ffffffe06047892 */ /* 0x000fc8000f8ec0ff */
[----:B------:R-:W-:-:S03]  /*0240*/  UIADD3 UR6, UPT, UPT, -UR4, URZ, URZ ;  /* 0x000000ff04067290 */ /* 0x000fc6000fffe1ff */
[----:B------:R-:W1:Y:S01]  /*0250*/  LDC.64 R18, c[0x0][0x398] ;  /* 0x0000e600ff127b82 */ /* 0x000e620000000a00 */
[----:B0-----:R-:W-:Y:S01]  /*0260*/  UIADD3 UR11, UP0, UPT, UR12, 0x4, URZ ;  /* 0x000000040c0b7890 */ /* 0x001fe2000ff1e0ff */
[----:B------:R-:W-:-:S03]  /*0270*/  UMOV UR4, URZ ;  /* 0x000000ff00047c82 */ /* 0x000fc60008000000 */
[----:B------:R-:W-:Y:S02]  /*0280*/  UIADD3.X UR12, UPT, UPT, URZ, UR13, URZ, UP0, !UPT ;  /* 0x0000000dff0c7290 */ /* 0x000fe400087fe4ff */
[----:B--2---:R-:W-:Y:S01]  /*0290*/  UIADD3 UR9, UP1, UPT, UR14, 0x4, URZ ;  /* 0x000000040e097890 */ /* 0x004fe2000ff3e0ff */
[----:B------:R-:W-:Y:S01]  /*02a0*/  MOV R24, UR11 ;  /* 0x0000000b00187c02 */ /* 0x000fe20008000f00 */
[----:B---3--:R-:W-:Y:S02]  /*02b0*/  UIADD3 UR7, UP0, UPT, UR16, 0x4, URZ ;  /* 0x0000000410077890 */ /* 0x008fe4000ff1e0ff */
[----:B------:R-:W-:Y:S01]  /*02c0*/  UIADD3.X UR10, UPT, UPT, URZ, UR15, URZ, UP1, !UPT ;  /* 0x0000000fff0a7290 */ /* 0x000fe20008ffe4ff */
[----:B------:R-:W-:Y:S01]  /*02d0*/  MOV R25, UR12 ;  /* 0x0000000c00197c02 */ /* 0x000fe20008000f00 */
[----:B------:R-:W-:Y:S01]  /*02e0*/  UIADD3.X UR8, UPT, UPT, URZ, UR17, URZ, UP0, !UPT ;  /* 0x00000011ff087290 */ /* 0x000fe200087fe4ff */
[----:B------:R-:W-:Y:S01]  /*02f0*/  MOV R20, UR9 ;  /* 0x0000000900147c02 */ /* 0x000fe20008000f00 */
[----:B------:R-:W0:Y:S01]  /*0300*/  LDCU.64 UR14, c[0x0][0x390] ;  /* 0x00007200ff0e77ac */ /* 0x000e220008000a00 */
[----:B------:R-:W-:-:S02]  /*0310*/  MOV R22, UR7 ;  /* 0x0000000700167c02 */ /* 0x000fc40008000f00 */
[----:B------:R-:W-:Y:S02]  /*0320*/  MOV R21, UR10 ;  /* 0x0000000a00157c02 */ /* 0x000fe40008000f00 */
[----:B------:R-:W-:-:S07]  /*0330*/  MOV R23, UR8 ;  /* 0x0000000800177c02 */ /* 0x000fce0008000f00 */
.L_x_356:
[----:B------:R-:W2:Y:S01]  /*0340*/  LDG.E R0, desc[UR18][R22.64+-0x4] ;  /* 0xfffffc1216007981 */ /* 0x000ea2000c1e1900 */
[----:B------:R-:W3:Y:S03]  /*0350*/  LDC.64 R26, c[0x0][0x3b8] ;  /* 0x0000ee00ff1a7b82 */ /* 0x000ee60000000a00 */
[----:B------:R-:W5:Y:S05]  /*0360*/  LDG.E R6, desc[UR18][R20.64+-0x4] ;  /* 0xfffffc1214067981 */ /* 0x000f6a000c1e1900 */
[----:B------:R-:W0:Y:S08]  /*0370*/  LDC.64 R4, c[0x0][0x3e8] ;  /* 0x0000fa00ff047b82 */ /* 0x000e300000000a00 */
[----:B------:R-:W1:Y:S01]  /*0380*/  LDC.64 R2, c[0x0][0x3e0] ;  /* 0x0000f800ff027b82 */ /* 0x000e620000000a00 */
[----:B--2---:R-:W-:-:S02]  /*0390*/  IADD3 R0, PT, PT, R0, -0x1, RZ ;  /* 0xffffffff00007810 */ /* 0x004fc40007ffe0ff */
[----:B-----5:R-:W-:-:S03]  /*03a0*/  IADD3 R6, PT, PT, R6, -0x1, RZ ;  /* 0xffffffff06067810 */ /* 0x020fc60007ffe0ff */
[--C-:B------:R-:W-:Y:S02]  /*03b0*/  IMAD R29, R0, UR5, R11.reuse ;  /* 0x00000005001d7c24 */ /* 0x100fe4000f8e020b */
[----:B------:R-:W-:Y:S02]  /*03c0*/  IMAD R31, R6, UR5, R11 ;  /* 0x00000005061f7c24 */ /* 0x000fe4000f8e020b */
[----:B---3--:R-:W-:-:S04]  /*03d0*/  IMAD.WIDE R26, R29, 0x4, R26 ;  /* 0x000000041d1a7825 */ /* 0x008fc800078e021a */
[C---:B----4-:R-:W-:Y:S02]  /*03e0*/  IMAD.WIDE R32, R31.reuse, 0x4, R16 ;  /* 0x000000041f207825 */ /* 0x050fe400078e0210 */
[----:B------:R-:W2:Y:S04]  /*03f0*/  LDG.E R26, desc[UR18][R26.64] ;  /* 0x000000121a1a7981 */ /* 0x000ea8000c1e1900 */
[----:B------:R-:W2:Y:S01]  /*0400*/  LDG.E R33, desc[UR18][R32.64] ;  /* 0x0000001220217981 */ /* 0x000ea2000c1e1900 */
[----:B0-----:R-:W-:-:S04]  /*0410*/  IMAD.WIDE R4, R31, 0x4, R4 ;  /* 0x000000041f047825 */ /* 0x001fc800078e0204 */
[----:B-1----:R-:W-:Y:S02]  /*0420*/  IMAD.WIDE R2, R29, 0x4, R2 ;  /* 0x000000041d027825 */ /* 0x002fe400078e0202 */
[----:B------:R-:W3:Y:S04]  /*0430*/  LDG.E R5, desc[UR18][R4.64] ;  /* 0x0000001204057981 */ /* 0x000ee8000c1e1900 */
[----:B------:R-:W3:Y:S01]  /*0440*/  LDG.E R2, desc[UR18][R2.64] ;  /* 0x0000001202027981 */ /* 0x000ee2000c1e1900 */
[----:B------:R-:W-:Y:S01]  /*0450*/  BSSY.RECONVERGENT B2, `(.L_x_340) ;  /* 0x0000047000027945 */ /* 0x000fe20003800200 */
[----:B------:R-:W-:Y:S02]  /*0460*/  MOV R35, RZ ;  /* 0x000000ff00237202 */ /* 0x000fe40000000f00 */
[----:B------:R-:W-:Y:S01]  /*0470*/  MOV R30, RZ ;  /* 0x000000ff001e7202 */ /* 0x000fe20000000f00 */
[----:B--2---:R-:W-:-:S05]  /*0480*/  FADD R29, R26, R33 ;  /* 0x000000211a1d7221 */ /* 0x004fca0000000000 */
[----:B------:R-:W-:Y:S01]  /*0490*/  FSETP.GEU.AND P0, PT, R29, R10, PT ;  /* 0x0000000a1d00720b */ /* 0x000fe20003f0e000 */
[----:B---3--:R-:W-:-:S12]  /*04a0*/  FMUL R31, R2, R5 ;  /* 0x00000005021f7220 */ /* 0x008fd80000400000 */
[----:B------:R-:W-:Y:S05]  /*04b0*/  @!P0 BRA `(.L_x_341) ;  /* 0x0000000400008947 */ /* 0x000fea0003800000 */
[----:B------:R-:W2:Y:S02]  /*04c0*/  LDG.E R0, desc[UR18][R12.64+-0x4] ;  /* 0xfffffc120c007981 */ /* 0x000ea4000c1e1900 */
[----:B--2---:R-:W-:-:S13]  /*04d0*/  FSETP.GT.AND P0, PT, R29, R0, PT ;  /* 0x000000001d00720b */ /* 0x004fda0003f04000 */
[----:B------:R-:W-:Y:S05]  /*04e0*/  @P0 BRA `(.L_x_341) ;  /* 0x0000000000f40947 */ /* 0x000fea0003800000 */
[----:B------:R-:W2:Y:S01]  /*04f0*/  LDG.E R30, desc[UR18][R24.64+-0x4] ;  /* 0xfffffc12181e7981 */ /* 0x000ea2000c1e1900 */
[----:B------:R-:W0:Y:S01]  /*0500*/  MUFU.RCP R0, R9 ;  /* 0x0000000900007308 */ /* 0x000e220000001000 */
[----:B------:R-:W-:Y:S01]  /*0510*/  FADD R33, -R10, R29 ;  /* 0x0000001d0a217221 */ /* 0x000fe20000000100 */
[----:B------:R-:W-:Y:S06]  /*0520*/  BSSY.RECONVERGENT B3, `(.L_x_342) ;  /* 0x000000b000037945 */ /* 0x000fec0003800200 */
[----:B------:R-:W1:Y:S01]  /*0530*/  FCHK P0, R33, R9 ;  /* 0x0000000921007302 */ /* 0x000e620000000000 */
[----:B0-----:R-:W-:-:S04]  /*0540*/  FFMA R3, -R9, R0, 1 ;  /* 0x3f80000009037423 */ /* 0x001fc80000000100 */
[----:B------:R-:W-:-:S04]  /*0550*/  FFMA R0, R0, R3, R0 ;  /* 0x0000000300007223 */ /* 0x000fc80000000000 */
[----:B------:R-:W-:-:S04]  /*0560*/  FFMA R3, R33, R0, RZ ;  /* 0x0000000021037223 */ /* 0x000fc800000000ff */
[----:B------:R-:W-:-:S04]  /*0570*/  FFMA R2, -R9, R3, R33 ;  /* 0x0000000309027223 */ /* 0x000fc80000000121 */
[----:B------:R-:W-:Y:S01]  /*0580*/  FFMA R0, R0, R2, R3 ;  /* 0x0000000200007223 */ /* 0x000fe20000000003 */
[----:B--2---:R-:W-:Y:S01]  /*0590*/  FMUL R30, R31, R30 ;  /* 0x0000001e1f1e7220 */ /* 0x004fe20000400000 */
[----:B-1----:R-:W-:Y:S06]  /*05a0*/  @!P0 BRA `(.L_x_343) ;  /* 0x0000000000088947 */ /* 0x002fec0003800000 */
[----:B------:R-:W-:-:S07]  /*05b0*/  MOV R26, 0x5d0 ;  /* 0x000005d0001a7802 */ /* 0x000fce0000000f00 */
[----:B------:R-:W-:Y:S05]  /*05c0*/  CALL.REL.NOINC `($__internal_10_$__cuda_sm3x_div_rn_noftz_f32_slowpath) ;  /* 0x0000001000247944 */ /* 0x000fea0003c00000 */
.L_x_343:
[----:B------:R-:W-:Y:S05]  /*05d0*/  BSYNC.RECONVERGENT B3 ;  /* 0x0000000000037941 */ /* 0x000fea0003800200 */
.L_x_342:
[----:B------:R-:W0:Y:S01]  /*05e0*/  F2I.FLOOR.NTZ R33, R0 ;  /* 0x0000000000217305 */ /* 0x000e220000207100 */
[----:B------:R-:W1:Y:S01]  /*05f0*/  LDC.64 R2, c[0x0][0x3a0] ;  /* 0x0000e800ff027b82 */ /* 0x000e620000000a00 */
[C---:B0-----:R-:W-:Y:S01]  /*0600*/  IADD3 R5, PT, PT, R33.reuse, UR4, RZ ;  /* 0x0000000421057c10 */ /* 0x041fe2000fffe0ff */
[----:B------:R-:W-:-:S04]  /*0610*/  IMAD.WIDE R32, R33, 0x4, R14 ;  /* 0x0000000421207825 */ /* 0x000fc800078e020e */
[C---:B------:R-:W-:Y:S01]  /*0620*/  IMAD.WIDE R26, R5.reuse, 0x4, R18 ;  /* 0x00000004051a7825 */ /* 0x040fe200078e0212 */
[----:B------:R-:W2:Y:S04]  /*0630*/  LDG.E R6, desc[UR18][R32.64] ;  /* 0x0000001220067981 */ /* 0x000ea8000c1e1900 */
[----:B------:R-:W3:Y:S04]  /*0640*/  LDG.E R4, desc[UR18][R26.64] ;  /* 0x000000121a047981 */ /* 0x000ee8000c1e1900 */
[----:B------:R-:W3:Y:S01]  /*0650*/  LDG.E R31, desc[UR18][R26.64+0x4] ;  /* 0x000004121a1f7981 */ /* 0x000ee2000c1e1900 */
[----:B-1----:R-:W-:-:S05]  /*0660*/  IMAD.WIDE R2, R5, 0x4, R2 ;  /* 0x0000000405027825 */ /* 0x002fca00078e0202 */
        /* <DEDUP_REMOVED lines=17> */
[----:B------:R-:W-:Y:S05]  /*0780*/  CALL.REL.NOINC `($__internal_10_$__cuda_sm3x_div_rn_noftz_f32_slowpath) ;  /* 0x0000000c00b47944 */ /* 0x000fea0003c00000 */
[----:B------:R-:W-:-:S07]  /*0790*/  MOV R27, R0 ;  /* 0x00000000001b7202 */ /* 0x000fce0000000f00 */
.L_x_345:
[----:B------:R-:W-:Y:S05]  /*07a0*/  BSYNC.RECONVERGENT B3 ;  /* 0x0000000000037941 */ /* 0x000fea0003800200 */
.L_x_344:
[----:B------:R-:W0:Y:S01]  /*07b0*/  MUFU.RCP R0, R9 ;  /* 0x0000000900007308 */ /* 0x000e220000001000 */
[----:B------:R-:W-:Y:S01]  /*07c0*/  FMUL R33, R29, R6 ;  /* 0x000000061d217220 */ /* 0x000fe20000400000 */
[----:B------:R-:W-:Y:S01]  /*07d0*/  FADD R27, R4, R27 ;  /* 0x0000001b041b7221 */ /* 0x000fe20000000000 */
[----:B------:R-:W-:Y:S03]  /*07e0*/  BSSY.RECONVERGENT B3, `(.L_x_346) ;  /* 0x000000b000037945 */ /* 0x000fe60003800200 */
[----:B------:R-:W-:Y:S02]  /*07f0*/  FMUL R35, R30, R27 ;  /* 0x0000001b1e237220 */ /* 0x000fe40000400000 */
        /* <DEDUP_REMOVED lines=8> */
[----:B------:R-:W-:Y:S05]  /*0880*/  CALL.REL.NOINC `($__internal_10_$__cuda_sm3x_div_rn_noftz_f32_slowpath) ;  /* 0x0000000c00747944 */ /* 0x000fea0003c00000 */
.L_x_347:
[----:B------:R-:W-:Y:S05]  /*0890*/  BSYNC.RECONVERGENT B3 ;  /* 0x0000000000037941 */ /* 0x000fea0003800200 */
.L_x_346:
[----:B------:R-:W-:-:S04]  /*08a0*/  FADD R5, R5, R0 ;  /* 0x0000000005057221 */ /* 0x000fc80000000000 */
[----:B------:R-:W-:-:S07]  /*08b0*/  FMUL R30, R30, R5 ;  /* 0x000000051e1e7220 */ /* 0x000fce0000400000 */
.L_x_341:
[----:B------:R-:W-:Y:S05]  /*08c0*/  BSYNC.RECONVERGENT B2 ;  /* 0x0000000000027941 */ /* 0x000fea0003800200 */
.L_x_340:
[----:B------:R-:W2:Y:S01]  /*08d0*/  LDG.E R0, desc[UR18][R22.64] ;  /* 0x0000001216007981 */ /* 0x000ea2000c1e1900 */
[----:B------:R-:W0:Y:S03]  /*08e0*/  LDC.64 R26, c[0x0][0x3b8] ;  /* 0x0000ee00ff1a7b82 */ /* 0x000e260000000a00 */
[----:B------:R-:W3:Y:S05]  /*08f0*/  LDG.E R6, desc[UR18][R20.64] ;  /* 0x0000001214067981 */ /* 0x000eea000c1e1900 */
[----:B------:R-:W1:Y:S08]  /*0900*/  LDC.64 R2, c[0x0][0x3e8] ;  /* 0x0000fa00ff027b82 */ /* 0x000e700000000a00 */
[----:B------:R-:W4:Y:S01]  /*0910*/  LDC.64 R4, c[0x0][0x3e0] ;  /* 0x0000f800ff047b82 */ /* 0x000f220000000a00 */
[----:B--2---:R-:W-:-:S02]  /*0920*/  IADD3 R0, PT, PT, R0, -0x1, RZ ;  /* 0xffffffff00007810 */ /* 0x004fc40007ffe0ff */
[----:B---3--:R-:W-:-:S03]  /*0930*/  IADD3 R6, PT, PT, R6, -0x1, RZ ;  /* 0xffffffff06067810 */ /* 0x008fc60007ffe0ff */
[--C-:B------:R-:W-:Y:S02]  /*0940*/  IMAD R29, R0, UR5, R11.reuse ;  /* 0x00000005001d7c24 */ /* 0x100fe4000f8e020b */
[----:B------:R-:W-:Y:S02]  /*0950*/  IMAD R31, R6, UR5, R11 ;  /* 0x00000005061f7c24 */ /* 0x000fe4000f8e020b */
[----:B0-----:R-:W-:-:S04]  /*0960*/  IMAD.WIDE R26, R29, 0x4, R26 ;  /* 0x000000041d1a7825 */ /* 0x001fc800078e021a */
[C---:B------:R-:W-:Y:S02]  /*0970*/  IMAD.WIDE R32, R31.reuse, 0x4, R16 ;  /* 0x000000041f207825 */ /* 0x040fe400078e0210 */
[----:B------:R-:W2:Y:S04]  /*0980*/  LDG.E R26, desc[UR18][R26.64] ;  /* 0x000000121a1a7981 */ /* 0x000ea8000c1e1900 */
[----:B------:R-:W2:Y:S01]  /*0990*/  LDG.E R33, desc[UR18][R32.64] ;  /* 0x0000001220217981 */ /* 0x000ea2000c1e1900 */
[----:B-1----:R-:W-:-:S04]  /*09a0*/  IMAD.WIDE R2, R31, 0x4, R2 ;  /* 0x000000041f027825 */ /* 0x002fc800078e0202 */
[----:B----4-:R-:W-:Y:S02]  /*09b0*/  IMAD.WIDE R36, R29, 0x4, R4 ;  /* 0x000000041d247825 */ /* 0x010fe400078e0204 */
[----:B------:R-:W3:Y:S04]  /*09c0*/  LDG.E R3, desc[UR18][R2.64] ;  /* 0x0000001202037981 */ /* 0x000ee8000c1e1900 */
[----:B------:R-:W3:Y:S01]  /*09d0*/  LDG.E R36, desc[UR18][R36.64] ;  /* 0x0000001224247981 */ /* 0x000ee2000c1e1900 */
[----:B------:R-:W-:Y:S01]  /*09e0*/  BSSY.RECONVERGENT B2, `(.L_x_348) ;  /* 0x000004a000027945 */ /* 0x000fe20003800200 */
[----:B------:R-:W-:Y:S02]  /*09f0*/  HFMA2 R5, -RZ, RZ, 0, 0 ;  /* 0x00000000ff057431 */ /* 0x000fe400000001ff */
[----:B------:R-:W-:Y:S01]  /*0a00*/  FADD R8, R35, R8 ;  /* 0x0000000823087221 */ /* 0x000fe20000000000 */
[----:B------:R-:W-:Y:S01]  /*0a10*/  FADD R7, R30, R7 ;  /* 0x000000071e077221 */ /* 0x000fe20000000000 */
        /* <DEDUP_REMOVED lines=22> */
.L_x_351:
[----:B------:R-:W-:Y:S05]  /*0b80*/  BSYNC.RECONVERGENT B3 ;  /* 0x0000000000037941 */ /* 0x000fea0003800200 */
.L_x_350:
[----:B------:R-:W0:Y:S01]  /*0b90*/  LDC R4, c[0x0][0x390] ;  /* 0x0000e400ff047b82 */ /* 0x000e220000000800 */
[----:B------:R-:W0:Y:S07]  /*0ba0*/  F2I.FLOOR.NTZ R33, R0 ;  /* 0x0000000000217305 */ /* 0x000e2e0000207100 */
[----:B------:R-:W1:Y:S01]  /*0bb0*/  LDC.64 R2, c[0x0][0x3a0] ;  /* 0x0000e800ff027b82 */ /* 0x000e620000000a00 */
[----:B0-----:R-:W-:Y:S01]  /*0bc0*/  IADD3 R31, PT, PT, R4, UR4, R33 ;  /* 0x00000004041f7c10 */ /* 0x001fe2000fffe021 */
        /* <DEDUP_REMOVED lines=10> */
[----:B0-----:R-:W-:-:S04]  /*0c70*/  FFMA R35, -R9, R0, 1 ;  /* 0x3f80000009237423 */ /* 0x001fc80000000100 */
[----:B------:R-:W-:Y:S01]  /*0c80*/  FFMA R0, R0, R35, R0 ;  /* 0x0000002300007223 */ /* 0x000fe20000000000 */
[----:B--2---:R-:W-:Y:S01]  /*0c90*/  FADD R30, R29, -R30 ;  /* 0x8000001e1d1e7221 */ /* 0x004fe20000000000 */
        /* <DEDUP_REMOVED lines=12> */
.L_x_353:
[----:B------:R-:W-:Y:S05]  /*0d60*/  BSYNC.RECONVERGENT B3 ;  /* 0x0000000000037941 */ /* 0x000fea0003800200 */
.L_x_352:
        /* <DEDUP_REMOVED lines=14> */
.L_x_355:
[----:B------:R-:W-:Y:S05]  /*0e50*/  BSYNC.RECONVERGENT B3 ;  /* 0x0000000000037941 */ /* 0x000fea0003800200 */
.L_x_354:
[----:B------:R-:W-:-:S04]  /*0e60*/  FADD R3, R4, R0 ;  /* 0x0000000004037221 */ /* 0x000fc80000000000 */
[----:B------:R-:W-:-:S07]  /*0e70*/  FMUL R6, R6, R3 ;  /* 0x0000000306067220 */ /* 0x000fce0000400000 */
.L_x_349:
[----:B------:R-:W-:Y:S05]  /*0e80*/  BSYNC.RECONVERGENT B2 ;  /* 0x0000000000027941 */ /* 0x000fea0003800200 */
.L_x_348:
[----:B------:R-:W-:Y:S01]  /*0e90*/  UIADD3 UR6, UPT, UPT, UR6, 0x2, URZ ;  /* 0x0000000206067890 */ /* 0x000fe2000fffe0ff */
[----:B------:R-:W-:Y:S01]  /*0ea0*/  IADD3 R24, P0, PT, R24, 0x8, RZ ;  /* 0x0000000818187810 */ /* 0x000fe20007f1e0ff */
[----:B------:R-:W-:Y:S01]  /*0eb0*/  FADD R8, R8, R5 ;  /* 0x0000000508087221 */ /* 0x000fe20000000000 */
[----:B------:R-:W-:Y:S01]  /*0ec0*/  IADD3 R20, P1, PT, R20, 0x8, RZ ;  /* 0x0000000814147810 */ /* 0x000fe20007f3e0ff */
[----:B------:R-:W-:Y:S01]  /*0ed0*/  UISETP.NE.AND UP0, UPT, UR6, URZ, UPT ;  /* 0x000000ff0600728c */ /* 0x000fe2000bf05270 */
[----:B------:R-:W-:Y:S01]  /*0ee0*/  IADD3 R22, P2, PT, R22, 0x8, RZ ;  /* 0x0000000816167810 */ /* 0x000fe20007f5e0ff */
[----:B------:R-:W-:Y:S01]  /*0ef0*/  FADD R7, R7, R6 ;  /* 0x0000000607077221 */ /* 0x000fe20000000000 */
[----:B------:R-:W-:Y:S01]  /*0f00*/  IADD3.X R25, PT, PT, RZ, R25, RZ, P0, !PT ;  /* 0x00000019ff197210 */ /* 0x000fe200007fe4ff */
[----:B------:R-:W-:Y:S01]  /*0f10*/  ULEA UR4, UR14, UR4, 0x1 ;  /* 0x000000040e047291 */ /* 0x000fe2000f8e08ff */
[----:B------:R-:W-:Y:S02]  /*0f20*/  IADD3.X R21, PT, PT, RZ, R21, RZ, P1, !PT ;  /* 0x00000015ff157210 */ /* 0x000fe40000ffe4ff */
[----:B------:R-:W-:-:S02]  /*0f30*/  IADD3.X R23, PT, PT, RZ, R23, RZ, P2, !PT ;  /* 0x00000017ff177210 */ /* 0x000fc400017fe4ff */
[----:B------:R-:W-:Y:S07]  /*0f40*/  BRA.U UP0, `(.L_x_356) ;  /* 0xfffffff100fc7547 */ /* 0x000fee000b83ffff */
[----:B------:R-:W-:Y:S02]  /*0f50*/  UMOV UR6, UR15 ;  /* 0x0000000f00067c82 */ /* 0x000fe40008000000 */
[----:B------:R-:W-:-:S06]  /*0f60*/  ULOP3.LUT UR4, UR6, 0x7ffffffe, URZ, 0xc0, !UPT ;  /* 0x7ffffffe06047892 */ /* 0x000fcc000f8ec0ff */
[----:B------:R-:W-:-:S07]  /*0f70*/  MOV R6, UR4 ;  /* 0x0000000400067c02 */ /* 0x000fce0008000f00 */
.L_x_339:
[----:B------:R-:W-:-:S04]  /*0f80*/  ULOP3.LUT UR4, UR6, 0x1, URZ, 0xc0, !UPT ;  /* 0x0000000106047892 */ /* 0x000fc8000f8ec0ff */
[----:B------:R-:W-:-:S09]  /*0f90*/  UISETP.NE.U32.AND UP0, UPT, UR4, 0x1, UPT ;  /* 0x000000010400788c */ /* 0x000fd2000bf05070 */
[----:B------:R-:W-:Y:S05]  /*0fa0*/  BRA.U UP0, `(.L_x_338) ;  /* 0x0000000500907547 */ /* 0x000fea000b800000 */
        /* <DEDUP_REMOVED lines=13> */
[----:B---3--:R-:W-:Y:S02]  /*1080*/  IADD3 R0, PT, PT, R18, -0x1, RZ ;  /* 0xffffffff12007810 */ /* 0x008fe40007ffe0ff */
[----:B----4-:R-:W-:-:S03]  /*1090*/  IADD3 R24, PT, PT, R20, -0x1, RZ ;  /* 0xffffffff14187810 */ /* 0x010fc60007ffe0ff */
        /* <DEDUP_REMOVED lines=11> */
[----:B------:R-:W-:Y:S01]  /*1150*/  HFMA2 R15, -RZ, RZ, 0, 0 ;  /* 0x00000000ff0f7431 */ /* 0x000fe200000001ff */
[----:B------:R-:W-:Y:S01]  /*1160*/  MOV R0, RZ ;  /* 0x000000ff00007202 */ /* 0x000fe20000000f00 */
[----:B---3--:R-:W-:-:S05]  /*1170*/  FADD R5, R18, R17 ;  /* 0x0000001112057221 */ /* 0x008fca0000000000 */
[----:B------:R-:W-:Y:S01]  /*1180*/  FSETP.GEU.AND P0, PT, R5, R10, PT ;  /* 0x0000000a0500720b */ /* 0x000fe20003f0e000 */
[----:B----4-:R-:W-:-:S04]  /*1190*/  FMUL R4, R20, R23 ;  /* 0x0000001714047220 */ /* 0x010fc80000400000 */
[----:B--2---:R-:W-:-:S08]  /*11a0*/  FMUL R4, R4, R3 ;  /* 0x0000000304047220 */ /* 0x004fd00000400000 */
[----:B------:R-:W-:Y:S05]  /*11b0*/  @!P0 BRA `(.L_x_358) ;  /* 0x0000000400008947 */ /* 0x000fea0003800000 */
[----:B------:R-:W2:Y:S02]  /*11c0*/  LDG.E R12, desc[UR18][R12.64+-0x4] ;  /* 0xfffffc120c0c7981 */ /* 0x000ea4000c1e1900 */
[----:B--2---:R-:W-:-:S13]  /*11d0*/  FSETP.GT.AND P0, PT, R5, R12, PT ;  /* 0x0000000c0500720b */ /* 0x004fda0003f04000 */
[----:B------:R-:W-:Y:S05]  /*11e0*/  @P0 BRA `(.L_x_358) ;  /* 0x0000000000f40947 */ /* 0x000fea0003800000 */
        /* <DEDUP_REMOVED lines=12> */
.L_x_360:
[----:B------:R-:W-:Y:S05]  /*12b0*/  BSYNC.RECONVERGENT B3 ;  /* 0x0000000000037941 */ /* 0x000fea0003800200 */
.L_x_359:
[----:B------:R-:W0:Y:S01]  /*12c0*/  LDC.64 R12, c[0x0][0x3c8] ;  /* 0x0000f200ff0c7b82 */ /* 0x000e220000000a00 */
[----:B------:R-:W1:Y:S01]  /*12d0*/  LDCU UR4, c[0x0][0x390] ;  /* 0x00007200ff0477ac */ /* 0x000e620008000800 */
[----:B------:R-:W1:Y:S06]  /*12e0*/  F2I.FLOOR.NTZ R17, R0 ;  /* 0x0000000000117305 */ /* 0x000e6c0000207100 */
[----:B------:R-:W2:Y:S08]  /*12f0*/  LDC.64 R2, c[0x0][0x398] ;  /* 0x0000e600ff027b82 */ /* 0x000eb00000000a00 */
[----:B------:R-:W3:Y:S01]  /*1300*/  LDC.64 R14, c[0x0][0x3a0] ;  /* 0x0000e800ff0e7b82 */ /* 0x000ee20000000a00 */
[----:B-1----:R-:W-:-:S02]  /*1310*/  IMAD R19, R6, UR4, R17 ;  /* 0x0000000406137c24 */ /* 0x002fc4000f8e0211 */
[----:B0-----:R-:W-:-:S06]  /*1320*/  IMAD.WIDE R12, R17, 0x4, R12 ;  /* 0x00000004110c7825 */ /* 0x001fcc00078e020c */
[----:B------:R-:W4:Y:S01]  /*1330*/  LDG.E R12, desc[UR18][R12.64] ;  /* 0x000000120c0c7981 */ /* 0x000f22000c1e1900 */
[----:B--2---:R-:W-:-:S05]  /*1340*/  IMAD.WIDE R2, R19, 0x4, R2 ;  /* 0x0000000413027825 */ /* 0x004fca00078e0202 */
[----:B------:R-:W2:Y:S04]  /*1350*/  LDG.E R10, desc[UR18][R2.64] ;  /* 0x00000012020a7981 */ /* 0x000ea8000c1e1900 */
[----:B------:R-:W2:Y:S01]  /*1360*/  LDG.E R17, desc[UR18][R2.64+0x4] ;  /* 0x0000041202117981 */ /* 0x000ea2000c1e1900 */
[----:B---3--:R-:W-:-:S05]  /*1370*/  IMAD.WIDE R14, R19, 0x4, R14 ;  /* 0x00000004130e7825 */ /* 0x008fca00078e020e */
[----:B------:R-:W3:Y:S04]  /*1380*/  LDG.E R6, desc[UR18][R14.64] ;  /* 0x000000120e067981 */ /* 0x000ee8000c1e1900 */
[----:B------:R-:W3:Y:S01]  /*1390*/  LDG.E R19, desc[UR18][R14.64+0x4] ;  /* 0x000004120e137981 */ /* 0x000ee2000c1e1900 */
[----:B------:R-:W0:Y:S01]  /*13a0*/  MUFU.RCP R16, R9 ;  /* 0x0000000900107308 */ /* 0x000e220000001000 */
[----:B------:R-:W-:Y:S01]  /*13b0*/  BSSY.RECONVERGENT B3, `(.L_x_361) ;  /* 0x000000f000037945 */ /* 0x000fe20003800200 */
[----:B----4-:R-:W-:Y:S01]  /*13c0*/  FADD R5, R5, -R12 ;  /* 0x8000000c05057221 */ /* 0x010fe20000000000 */
[----:B--2---:R-:W-:-:S04]  /*13d0*/  FADD R0, -R10, R17 ;  /* 0x000000110a007221 */ /* 0x004fc80000000100 */
[----:B------:R-:W-:Y:S01]  /*13e0*/  FMUL R33, R0, R5 ;  /* 0x0000000500217220 */ /* 0x000fe20000400000 */
[----:B0-----:R-:W-:-:S03]  /*13f0*/  FFMA R17, -R9, R16, 1 ;  /* 0x3f80000009117423 */ /* 0x001fc60000000110 */
[----:B------:R-:W0:Y:S01]  /*1400*/  FCHK P0, R33, R9 ;  /* 0x0000000921007302 */ /* 0x000e220000000000 */
[----:B------:R-:W-:-:S04]  /*1410*/  FFMA R0, R16, R17, R16 ;  /* 0x0000001110007223 */ /* 0x000fc80000000010 */
[----:B------:R-:W-:-:S04]  /*1420*/  FFMA R2, R0, R33, RZ ;  /* 0x0000002100027223 */ /* 0x000fc800000000ff */
[----:B------:R-:W-:Y:S01]  /*1430*/  FFMA R3, -R9, R2, R33 ;  /* 0x0000000209037223 */ /* 0x000fe20000000121 */
[----:B---3--:R-:W-:-:S03]  /*1440*/  FADD R12, -R6, R19 ;  /* 0x00000013060c7221 */ /* 0x008fc60000000100 */
[----:B------:R-:W-:Y:S01]  /*1450*/  FFMA R3, R0, R3, R2 ;  /* 0x0000000300037223 */ /* 0x000fe20000000002 */
[----:B0-----:R-:W-:Y:S06]  /*1460*/  @!P0 BRA `(.L_x_362) ;  /* 0x00000000000c8947 */ /* 0x001fec0003800000 */
[----:B------:R-:W-:-:S07]  /*1470*/  MOV R26, 0x1490 ;  /* 0x00001490001a7802 */ /* 0x000fce0000000f00 */
[----:B------:R-:W-:Y:S05]  /*1480*/  CALL.REL.NOINC `($__internal_10_$__cuda_sm3x_div_rn_noftz_f32_slowpath) ;  /* 0x0000000000747944 */ /* 0x000fea0003c00000 */
[----:B------:R-:W-:-:S07]  /*1490*/  MOV R3, R0 ;  /* 0x0000000000037202 */ /* 0x000fce0000000f00 */
.L_x_362:
[----:B------:R-:W-:Y:S05]  /*14a0*/  BSYNC.RECONVERGENT B3 ;  /* 0x0000000000037941 */ /* 0x000fea0003800200 */
.L_x_361:
        /* <DEDUP_REMOVED lines=14> */
.L_x_364:
[----:B------:R-:W-:Y:S05]  /*1590*/  BSYNC.RECONVERGENT B3 ;  /* 0x0000000000037941 */ /* 0x000fea0003800200 */
.L_x_363:
[----:B------:R-:W-:-:S04]  /*15a0*/  FADD R3, R6, R0 ;  /* 0x0000000006037221 */ /* 0x000fc80000000000 */
[----:B------:R-:W-:-:S07]  /*15b0*/  FMUL R0, R4, R3 ;  /* 0x0000000304007220 */ /* 0x000fce0000400000 */
.L_x_358:
[----:B------:R-:W-:Y:S05]  /*15c0*/  BSYNC.RECONVERGENT B2 ;  /* 0x0000000000027941 */ /* 0x000fea0003800200 */
.L_x_357:
[----:B------:R-:W-:Y:S01]  /*15d0*/  FADD R8, R8, R15 ;  /* 0x0000000f08087221 */ /* 0x000fe20000000000 */
[----:B------:R-:W-:-:S07]  /*15e0*/  FADD R7, R7, R0 ;  /* 0x0000000007077221 */ /* 0x000fce0000000000 */
.L_x_338:
[----:B------:R-:W0:Y:S08]  /*15f0*/  LDC.64 R2, c[0x0][0x380] ;  /* 0x0000e000ff027b82 */ /* 0x000e300000000a00 */
[----:B------:R-:W1:Y:S01]  /*1600*/  LDC.64 R4, c[0x0][0x388] ;  /* 0x0000e200ff047b82 */ /* 0x000e620000000a00 */
[----:B0-----:R-:W-:-:S05]  /*1610*/  IMAD.WIDE R2, R11, 0x4, R2 ;  /* 0x000000040b027825 */ /* 0x001fca00078e0202 */
[----:B------:R-:W-:Y:S01]  /*1620*/  STG.E desc[UR18][R2.64], R8 ;  /* 0x0000000802007986 */ /* 0x000fe2000c101912 */
[----:B-1----:R-:W-:-:S05]  /*1630*/  IMAD.WIDE R4, R11, 0x4, R4 ;  /* 0x000000040b047825 */ /* 0x002fca00078e0204 */
[----:B------:R-:W-:Y:S01]  /*1640*/  STG.E desc[UR18][R4.64], R7 ;  /* 0x0000000704007986 */ /* 0x000fe2000c101912 */
[----:B------:R-:W-:Y:S05]  /*1650*/  EXIT ;  /* 0x000000000000794d */ /* 0x000fea0003800000 */
        .weak           $__internal_10_$__cuda_sm3x_div_rn_noftz_f32_slowpath
        .type           $__internal_10_$__cuda_sm3x_div_rn_noftz_f32_slowpath,@function
        .size           $__internal_10_$__cuda_sm3x_div_rn_noftz_f32_slowpath,(.L_x_440 - $__internal_10_$__cuda_sm3x_div_rn_noftz_f32_slowpath)
$__internal_10_$__cuda_sm3x_div_rn_noftz_f32_slowpath:
        /* <DEDUP_REMOVED lines=35> */
.L_x_366:
[----:B------:R-:W-:Y:S01]  /*1890*/  LEA R27, R3, 0xc0800000, 0x17 ;  /* 0xc0800000031b7811 */ /* 0x000fe200078eb8ff */
[----:B------:R-:W-:Y:S01]  /*18a0*/  BSSY.RECONVERGENT B1, `(.L_x_371) ;  /* 0x0000036000017945 */ /* 0x000fe20003800200 */
[----:B------:R-:W-:Y:S02]  /*18b0*/  IADD3 R28, PT, PT, R28, -0x7f, RZ ;  /* 0xffffff811c1c7810 */ /* 0x000fe40007ffe0ff */
[----:B------:R-:W-:Y:S02]  /*18c0*/  IADD3 R34, PT, PT, -R27, R32, RZ ;  /* 0x000000201b227210 */ /* 0x000fe40007ffe1ff */
[C---:B------:R-:W-:Y:S01]  /*18d0*/  IADD3 R3, PT, PT, R28.reuse, 0x7f, -R3 ;  /* 0x0000007f1c037810 */ /* 0x040fe20007ffe803 */
[----:B------:R-:W-:Y:S01]  /*18e0*/  IMAD R0, R28, -0x800000, R33 ;  /* 0xff8000001c007824 */ /* 0x000fe200078e0221 */
        /* <DEDUP_REMOVED lines=45> */
.L_x_373:
[----:B------:R-:W-:-:S04]  /*1bc0*/  LOP3.LUT R0, R0, 0x80000000, RZ, 0xc0, !PT ;  /* 0x8000000000007812 */ /* 0x000fc800078ec0ff */
[----:B------:R-:W-:Y:S01]  /*1bd0*/  LOP3.LUT R0, R0, 0x7f800000, RZ, 0xfc, !PT ;  /* 0x7f80000000007812 */ /* 0x000fe200078efcff */
[----:B------:R-:W-:Y:S06]  /*1be0*/  BRA `(.L_x_374) ;  /* 0x0000000000047947 */ /* 0x000fec0003800000 */
.L_x_372:
[----:B------:R-:W-:-:S07]  /*1bf0*/  LEA R0, R3, R0, 0x17 ;  /* 0x0000000003007211 */ /* 0x000fce00078eb8ff */
.L_x_374:
[----:B------:R-:W-:Y:S05]  /*1c00*/  BSYNC.RECONVERGENT B1 ;  /* 0x0000000000017941 */ /* 0x000fea0003800200 */
.L_x_371:
[----:B------:R-:W-:Y:S05]  /*1c10*/  BRA `(.L_x_375) ;  /* 0x0000000000207947 */ /* 0x000fea0003800000 */
.L_x_370:
[----:B------:R-:W-:-:S04]  /*1c20*/  LOP3.LUT R32, R32, 0x80000000, R33, 0x48, !PT ;  /* 0x8000000020207812 */ /* 0x000fc800078e4821 */
[----:B------:R-:W-:Y:S01]  /*1c30*/  LOP3.LUT R0, R32, 0x7f800000, RZ, 0xfc, !PT ;  /* 0x7f80000020007812 */ /* 0x000fe200078efcff */
[----:B------:R-:W-:Y:S06]  /*1c40*/  BRA `(.L_x_375) ;  /* 0x0000000000147947 */ /* 0x000fec0003800000 */
.L_x_369:
[----:B------:R-:W-:Y:S01]  /*1c50*/  LOP3.LUT R0, R32, 0x80000000, R33, 0x48, !PT ;  /* 0x8000000020007812 */ /* 0x000fe200078e4821 */
[----:B------:R-:W-:Y:S06]  /*1c60*/  BRA `(.L_x_375) ;  /* 0x00000000000c7947 */ /* 0x000fec0003800000 */
.L_x_368:
[----:B------:R-:W0:Y:S01]  /*1c70*/  MUFU.RSQ R0, -QNAN ;  /* 0xffc0000000007908 */ /* 0x000e220000001400 */
[----:B------:R-:W-:Y:S05]  /*1c80*/  BRA `(.L_x_375) ;  /* 0x0000000000047947 */ /* 0x000fea0003800000 */
.L_x_367:
[----:B------:R-:W-:-:S07]  /*1c90*/  FADD.FTZ R0, R33, R9 ;  /* 0x0000000921007221 */ /* 0x000fce0000010000 */
.L_x_375:
[----:B------:R-:W-:Y:S05]  /*1ca0*/  BSYNC.RECONVERGENT B0 ;  /* 0x0000000000007941 */ /* 0x000fea0003800200 */
.L_x_365:
[----:B------:R-:W-:-:S04]  /*1cb0*/  HFMA2 R27, -RZ, RZ, 0, 0 ;  /* 0x00000000ff1b7431 */ /* 0x000fc800000001ff */
[----:B0-----:R-:W-:Y:S05]  /*1cc0*/  RET.REL.NODEC R26 `(_Z15tfm_linear_2dlyPfS_iiPKfS1_PKiS3_S1_S1_S1_iiiiS1_S1_S1_) ;  /* 0xffffffe01acc7950 */ /* 0x001fea0003c3ffff */
.L_x_376:
        /* <DEDUP_REMOVED lines=11> */
.L_x_440:


//--------------------- .text._Z15tfm_linear_normPfS_iiPKfS1_PKiS3_S1_S1_iiiiS1_S1_ --------------------------
	.section	.text._Z15tfm_linear_normPfS_iiPKfS1_PKiS3_S1_S1_iiiiS1_S1_,"ax",@progbits
	.align	128
        .global         _Z15tfm_linear_normPfS_iiPKfS1_PKiS3_S1_S1_iiiiS1_S1_
        .type           _Z15tfm_linear_normPfS_iiPKfS1_PKiS3_S1_S1_iiiiS1_S1_,@function
        .size           _Z15tfm_linear_normPfS_iiPKfS1_PKiS3_S1_S1_iiiiS1_S1_,(.L_x_441 - _Z15tfm_linear_normPfS_iiPKfS1_PKiS3_S1_S1_iiiiS1_S1_)
        .other          _Z15tfm_linear_normPfS_iiPKfS1_PKiS3_S1_S1_iiiiS1_S1_,@"STO_CUDA_ENTRY STV_DEFAULT"
_Z15tfm_linear_normPfS_iiPKfS1_PKiS3_S1_S1_iiiiS1_S1_:
.text._Z15tfm_linear_normPfS_iiPKfS1_PKiS3_S1_S1_iiiiS1_S1_:
        /* <DEDUP_REMOVED lines=22> */
[----:B------:R-:W-:Y:S01]  /*0160*/  MOV R10, RZ ;  /* 0x000000ff000a7202 */ /* 0x000fe20000000f00 */
[----:B-1----:R-:W-:Y:S01]  /*0170*/  UIMAD UR4, UR4, UR7, URZ ;  /* 0x00000007040472a4 */ /* 0x002fe2000f8e02ff */
[----:B------:R-:W-:-:S03]  /*0180*/  MOV R12, RZ ;  /* 0x000000ff000c7202 */ /* 0x000fc60000000f00 */
[----:B------:R-:W-:Y:S01]  /*0190*/  UIMAD UR5, UR4, UR5, URZ ;  /* 0x00000005040572a4 */ /* 0x000fe2000f8e02ff */
[----:B--2---:R-:W-:Y:S01]  /*01a0*/  IMAD.WIDE R22, R5, 0x4, R22 ;  /* 0x0000000405167825 */ /* 0x004fe200078e0216 */
[----:B------:R-:W-:-:S03]  /*01b0*/  MOV R5, RZ ;  /* 0x000000ff00057202 */ /* 0x000fc60000000f00 */
[----:B---3--:R-:W-:Y:S01]  /*01c0*/  FADD R6, R0, -R3 ;  /* 0x8000000300067221 */ /* 0x008fe20000000000 */
[----:B------:R-:W-:Y:S06]  /*01d0*/  BRA.U !UP0, `(.L_x_378) ;  /* 0x0000000d086c7547 */ /* 0x000fec000b800000 */
[----:B------:R-:W0:Y:S01]  /*01e0*/  LDCU.64 UR10, c[0x0][0x3e0] ;  /* 0x00007c00ff0a77ac */ /* 0x000e220008000a00 */
[----:B------:R-:W1:Y:S01]  /*01f0*/  LDC R7, c[0x0][0x390] ;  /* 0x0000e400ff077b82 */ /* 0x000e620000000800 */
[----:B------:R-:W-:Y:S01]  /*0200*/  HFMA2 R10, -RZ, RZ, 0, 0 ;  /* 0x00000000ff0a7431 */ /* 0x000fe200000001ff */
[----:B------:R-:W2:Y:S01]  /*0210*/  LDCU.64 UR8, c[0x0][0x3b0] ;  /* 0x00007600ff0877ac */ /* 0x000ea20008000a00 */
[----:B------:R-:W3:Y:S05]  /*0220*/  LDCU.64 UR12, c[0x0][0x3a8] ;  /* 0x00007500ff0c77ac */ /* 0x000eea0008000a00 */
[----:B------:R-:W4:Y:S01]  /*0230*/  LDC.64 R20, c[0x0][0x3c0] ;  /* 0x0000f000ff147b82 */ /* 0x000f220000000a00 */
[----:B------:R-:W-:Y:S01]  /*0240*/  ULOP3.LUT UR4, UR6, 0x7ffffffe, URZ, 0xc0, !UPT ;  /* 0x7ffffffe06047892 */ /* 0x000fe2000f8ec0ff */
[----:B------:R-:W1:Y:S01]  /*0250*/  LDCU UR16, c[0x0][0x390] ;  /* 0x00007200ff1077ac */ /* 0x000e620008000800 */
[----:B0-----:R-:W-:-:S04]  /*0260*/  UIADD3 UR10, UP0, UPT, UR10, 0x4, URZ ;  /* 0x000000040a0a7890 */ /* 0x001fc8000ff1e0ff */
[----:B------:R-:W-:Y:S01]  /*0270*/  MOV R5, UR4 ;  /* 0x0000000400057c02 */ /* 0x000fe20008000f00 */
        /* <DEDUP_REMOVED lines=8> */
[----:B------:R-:W-:Y:S01]  /*0300*/  UIADD3 UR12, UPT, UPT, -UR4, URZ, URZ ;  /* 0x000000ff040c7290 */ /* 0x000fe2000fffe1ff */
[----:B------:R-:W-:-:S02]  /*0310*/  MOV R16, UR6 ;  /* 0x0000000600107c02 */ /* 0x000fc40008000f00 */
[----:B------:R-:W-:Y:S01]  /*0320*/  MOV R19, UR9 ;  /* 0x0000000900137c02 */ /* 0x000fe20008000f00 */
[----:B------:R-:W-:Y:S01]  /*0330*/  UMOV UR4, URZ ;  /* 0x000000ff00047c82 */ /* 0x000fe20008000000 */
[----:B------:R-:W-:-:S07]  /*0340*/  MOV R17, UR7 ;  /* 0x0000000700117c02 */ /* 0x000fce0008000f00 */
.L_x_395:
[----:B------:R-:W2:Y:S01]  /*0350*/  LDG.E R0, desc[UR14][R16.64+-0x4] ;  /* 0xfffffc0e10007981 */ /* 0x000ea2000c1e1900 */
[----:B------:R-:W0:Y:S03]  /*0360*/  LDC.64 R24, c[0x0][0x3b8] ;  /* 0x0000ee00ff187b82 */ /* 0x000e260000000a00 */
[----:B------:R-:W3:Y:S05]  /*0370*/  LDG.E R4, desc[UR14][R18.64+-0x4] ;  /* 0xfffffc0e12047981 */ /* 0x000eea000c1e1900 */
[----:B------:R-:W5:Y:S01]  /*0380*/  LDC.64 R8, c[0x0][0x3d8] ;  /* 0x0000f600ff087b82 */ /* 0x000f620000000a00 */
[----:B--2---:R-:W-:-:S02]  /*0390*/  IADD3 R11, PT, PT, R0, -0x1, RZ ;  /* 0xffffffff000b7810 */ /* 0x004fc40007ffe0ff */
[----:B---3--:R-:W-:-:S03]  /*03a0*/  IADD3 R13, PT, PT, R4, -0x1, RZ ;  /* 0xffffffff040d7810 */ /* 0x008fc60007ffe0ff */
[--C-:B------:R-:W-:Y:S02]  /*03b0*/  IMAD R11, R11, UR5, R2.reuse ;  /* 0x000000050b0b7c24 */ /* 0x100fe4000f8e0202 */
[----:B------:R-:W-:Y:S02]  /*03c0*/  IMAD R13, R13, UR5, R2 ;  /* 0x000000050d0d7c24 */ /* 0x000fe4000f8e0202 */
[----:B0-----:R-:W-:-:S04]  /*03d0*/  IMAD.WIDE R30, R11, 0x4, R24 ;  /* 0x000000040b1e7825 */ /* 0x001fc800078e0218 */
[----:B------:R-:W-:Y:S01]  /*03e0*/  IMAD.WIDE R24, R13, 0x4, R24 ;  /* 0x000000040d187825 */ /* 0x000fe200078e0218 */
[----:B------:R-:W2:Y:S05]  /*03f0*/  LDG.E R28, desc[UR14][R30.64] ;  /* 0x0000000e1e1c7981 */ /* 0x000eaa000c1e1900 */
[----:B------:R-:W2:Y:S01]  /*0400*/  LDG.E R25, desc[UR14][R24.64] ;  /* 0x0000000e18197981 */ /* 0x000ea2000c1e1900 */
[----:B-----5:R-:W-:-:S04]  /*0410*/  IMAD.WIDE R32, R11, 0x4, R8 ;  /* 0x000000040b207825 */ /* 0x020fc800078e0208 */
[----:B------:R-:W-:Y:S02]  /*0420*/  IMAD.WIDE R8, R13, 0x4, R8 ;  /* 0x000000040d087825 */ /* 0x000fe400078e0208 */
        /* <DEDUP_REMOVED lines=16> */
[----:B------:R-:W3:Y:S01]  /*0530*/  FCHK P0, R0, R6 ;  /* 0x0000000600007302 */ /* 0x000ee20000000000 */
[----:B0-----:R-:W-:-:S04]  /*0540*/  FFMA R4, -R6, R9, 1 ;  /* 0x3f80000006047423 */ /* 0x001fc80000000109 */
[----:B------:R-:W-:-:S04]  /*0550*/  FFMA R9, R9, R4, R9 ;  /* 0x0000000409097223 */ /* 0x000fc80000000009 */
[----:B------:R-:W-:-:S04]  /*0560*/  FFMA R4, R0, R9, RZ ;  /* 0x0000000900047223 */ /* 0x000fc800000000ff */
[----:B------:R-:W-:-:S04]  /*0570*/  FFMA R8, -R6, R4, R0 ;  /* 0x0000000406087223 */ /* 0x000fc80000000100 */
[----:B------:R-:W-:Y:S01]  /*0580*/  FFMA R4, R9, R8, R4 ;  /* 0x0000000809047223 */ /* 0x000fe20000000004 */
[----:B--2---:R-:W-:Y:S01]  /*0590*/  FMUL R31, R26, R31 ;  /* 0x0000001f1a1f7220 */ /* 0x004fe20000400000 */
[----:B---3--:R-:W-:Y:S06]  /*05a0*/  @!P0 BRA `(.L_x_382) ;  /* 0x00000000000c8947 */ /* 0x008fec0003800000 */
[----:B------:R-:W-:-:S07]  /*05b0*/  MOV R4, 0x5d0 ;  /* 0x000005d000047802 */ /* 0x000fce0000000f00 */
[----:B-1--4-:R-:W-:Y:S05]  /*05c0*/  CALL.REL.NOINC `($__internal_11_$__cuda_sm3x_div_rn_noftz_f32_slowpath) ;  /* 0x0000001000307944 */ /* 0x012fea0003c00000 */
[----:B------:R-:W-:-:S07]  /*05d0*/  MOV R4, R0 ;  /* 0x0000000000047202 */ /* 0x000fce0000000f00 */
.L_x_382:
[----:B-1----:R-:W-:Y:S05]  /*05e0*/  BSYNC.RECONVERGENT B3 ;  /* 0x0000000000037941 */ /* 0x002fea0003800200 */
.L_x_381:
[----:B------:R-:W0:Y:S01]  /*05f0*/  LDC.64 R24, c[0x0][0x398] ;  /* 0x0000e600ff187b82 */ /* 0x000e220000000a00 */
[----:B------:R-:W1:Y:S07]  /*0600*/  F2I.FLOOR.NTZ R27, R4 ;  /* 0x00000004001b7305 */ /* 0x000e6e0000207100 */
[----:B------:R-:W2:Y:S01]  /*0610*/  LDC.64 R8, c[0x0][0x3a0] ;  /* 0x0000e800ff087b82 */ /* 0x000ea20000000a00 */
[C---:B-1----:R-:W-:Y:S01]  /*0620*/  IADD3 R11, PT, PT, R27.reuse, UR4, RZ ;  /* 0x000000041b0b7c10 */ /* 0x042fe2000fffe0ff */
[----:B----4-:R-:W-:-:S06]  /*0630*/  IMAD.WIDE R26, R27, 0x4, R20 ;  /* 0x000000041b1a7825 */ /* 0x010fcc00078e0214 */
[----:B------:R-:W3:Y:S01]  /*0640*/  LDG.E R27, desc[UR14][R26.64] ;  /* 0x0000000e1a1b7981 */ /* 0x000ee2000c1e1900 */
[----:B0-----:R-:W-:-:S05]  /*0650*/  IMAD.WIDE R24, R11, 0x4, R24 ;  /* 0x000000040b187825 */ /* 0x001fca00078e0218 */
[----:B------:R-:W4:Y:S04]  /*0660*/  LDG.E R30, desc[UR14][R24.64] ;  /* 0x0000000e181e7981 */ /* 0x000f28000c1e1900 */
[----:B------:R-:W4:Y:S01]  /*0670*/  LDG.E R13, desc[UR14][R24.64+0x4] ;  /* 0x0000040e180d7981 */ /* 0x000f22000c1e1900 */
[----:B--2---:R-:W-:-:S05]  /*0680*/  IMAD.WIDE R8, R11, 0x4, R8 ;  /* 0x000000040b087825 */ /* 0x004fca00078e0208 */
[----:B------:R-:W2:Y:S04]  /*0690*/  LDG.E R29, desc[UR14][R8.64] ;  /* 0x0000000e081d7981 */ /* 0x000ea8000c1e1900 */
[----:B------:R-:W2:Y:S01]  /*06a0*/  LDG.E R32, desc[UR14][R8.64+0x4] ;  /* 0x0000040e08207981 */ /* 0x000ea2000c1e1900 */
[----:B------:R-:W0:Y:S01]  /*06b0*/  MUFU.RCP R11, R6 ;  /* 0x00000006000b7308 */ /* 0x000e220000001000 */
[----:B------:R-:W-:Y:S01]  /*06c0*/  BSSY.RECONVERGENT B3, `(.L_x_383) ;  /* 0x0000010000037945 */ /* 0x000fe20003800200 */
[----:B0-----:R-:W-:-:S04]  /*06d0*/  FFMA R0, -R6, R11, 1 ;  /* 0x3f80000006007423 */ /* 0x001fc8000000010b */
[----:B------:R-:W-:Y:S01]  /*06e0*/  FFMA R0, R11, R0, R11 ;  /* 0x000000000b007223 */ /* 0x000fe2000000000b */
[----:B---3--:R-:W-:Y:S01]  /*06f0*/  FADD R28, R28, -R27 ;  /* 0x8000001b1c1c7221 */ /* 0x008fe20000000000 */
[----:B----4-:R-:W-:-:S04]  /*0700*/  FADD R13, -R30, R13 ;  /* 0x0000000d1e0d7221 */ /* 0x010fc80000000100 */
[----:B------:R-:W-:-:S04]  /*0710*/  FMUL R13, R13, R28 ;  /* 0x0000001c0d0d7220 */ /* 0x000fc80000400000 */
[----:B------:R-:W0:Y:S01]  /*0720*/  FCHK P0, R13, R6 ;  /* 0x000000060d007302 */ /* 0x000e220000000000 */
[----:B------:R-:W-:-:S04]  /*0730*/  FFMA R11, R0, R13, RZ ;  /* 0x0000000d000b7223 */ /* 0x000fc800000000ff */
[----:B------:R-:W-:Y:S01]  /*0740*/  FFMA R4, -R6, R11, R13 ;  /* 0x0000000b06047223 */ /* 0x000fe2000000010d */
[----:B--2---:R-:W-:-:S03]  /*0750*/  FADD R27, -R29, R32 ;  /* 0x000000201d1b7221 */ /* 0x004fc60000000100 */
[----:B------:R-:W-:Y:S01]  /*0760*/  FFMA R11, R0, R4, R11 ;  /* 0x00000004000b7223 */ /* 0x000fe2000000000b */
[----:B0-----:R-:W-:Y:S06]  /*0770*/  @!P0 BRA `(.L_x_384) ;  /* 0x0000000000108947 */ /* 0x001fec0003800000 */
[----:B------:R-:W-:Y:S02]  /*0780*/  MOV R0, R13 ;  /* 0x0000000d00007202 */ /* 0x000fe40000000f00 */
[----:B------:R-:W-:-:S07]  /*0790*/  MOV R4, 0x7b0 ;  /* 0x000007b000047802 */ /* 0x000fce0000000f00 */
[----:B------:R-:W-:Y:S05]  /*07a0*/  CALL.REL.NOINC `($__internal_11_$__cuda_sm3x_div_rn_noftz_f32_slowpath) ;  /* 0x0000000c00b87944 */ /* 0x000fea0003c00000 */
[----:B------:R-:W-:-:S07]  /*07b0*/  MOV R11, R0 ;  /* 0x00000000000b7202 */ /* 0x000fce0000000f00 */
.L_x_384:
[----:B------:R-:W-:Y:S05]  /*07c0*/  BSYNC.RECONVERGENT B3 ;  /* 0x0000000000037941 */ /* 0x000fea0003800200 */
.L_x_383:
        /* <DEDUP_REMOVED lines=14> */
[----:B------:R-:W-:Y:S05]  /*08b0*/  CALL.REL.NOINC `($__internal_11_$__cuda_sm3x_div_rn_noftz_f32_slowpath) ;  /* 0x0000000c00747944 */ /* 0x000fea0003c00000 */
.L_x_386:
[----:B------:R-:W-:Y:S05]  /*08c0*/  BSYNC.RECONVERGENT B3 ;  /* 0x0000000000037941 */ /* 0x000fea0003800200 */
.L_x_385:
[----:B------:R-:W-:-:S04]  /*08d0*/  FADD R0, R29, R0 ;  /* 0x000000001d007221 */ /* 0x000fc80000000000 */
[----:B------:R-:W-:-:S07]  /*08e0*/  FMUL R11, R31, R0 ;  /* 0x000000001f0b7220 */ /* 0x000fce0000400000 */
.L_x_380:
[----:B-1----:R-:W-:Y:S05]  /*08f0*/  BSYNC.RECONVERGENT B2 ;  /* 0x0000000000027941 */ /* 0x002fea0003800200 */
.L_x_379:
[----:B------:R-:W2:Y:S01]  /*0900*/  LDG.E R0, desc[UR14][R16.64] ;  /* 0x0000000e10007981 */ /* 0x000ea2000c1e1900 */
[----:B------:R-:W0:Y:S03]  /*0910*/  LDC.64 R24, c[0x0][0x3b8] ;  /* 0x0000ee00ff187b82 */ /* 0x000e260000000a00 */
[----:B------:R-:W3:Y:S05]  /*0920*/  LDG.E R4, desc[UR14][R18.64] ;  /* 0x0000000e12047981 */ /* 0x000eea000c1e1900 */
[----:B------:R-:W1:Y:S01]  /*0930*/  LDC.64 R8, c[0x0][0x3d8] ;  /* 0x0000f600ff087b82 */ /* 0x000e620000000a00 */
[----:B--2---:R-:W-:-:S02]  /*0940*/  IADD3 R13, PT, PT, R0, -0x1, RZ ;  /* 0xffffffff000d7810 */ /* 0x004fc40007ffe0ff */
[----:B---3--:R-:W-:-:S03]  /*0950*/  IADD3 R29, PT, PT, R4, -0x1, RZ ;  /* 0xffffffff041d7810 */ /* 0x008fc60007ffe0ff */
[--C-:B------:R-:W-:Y:S02]  /*0960*/  IMAD R13, R13, UR5, R2.reuse ;  /* 0x000000050d0d7c24 */ /* 0x100fe4000f8e0202 */
[----:B------:R-:W-:Y:S02]  /*0970*/  IMAD R31, R29, UR5, R2 ;  /* 0x000000051d1f7c24 */ /* 0x000fe4000f8e0202 */
[----:B0-----:R-:W-:-:S04]  /*0980*/  IMAD.WIDE R28, R13, 0x4, R24 ;  /* 0x000000040d1c7825 */ /* 0x001fc800078e0218 */
[----:B------:R-:W-:Y:S02]  /*0990*/  IMAD.WIDE R24, R31, 0x4, R24 ;  /* 0x000000041f187825 */ /* 0x000fe400078e0218 */
[----:B------:R0:W2:Y:S04]  /*09a0*/  LDG.E R28, desc[UR14][R28.64] ;  /* 0x0000000e1c1c7981 */ /* 0x0000a8000c1e1900 */
[----:B------:R-:W2:Y:S01]  /*09b0*/  LDG.E R25, desc[UR14][R24.64] ;  /* 0x0000000e18197981 */ /* 0x000ea2000c1e1900 */
[----:B-1----:R-:W-:-:S04]  /*09c0*/  IMAD.WIDE R32, R13, 0x4, R8 ;  /* 0x000000040d207825 */ /* 0x002fc800078e0208 */
[----:B------:R-:W-:Y:S02]  /*09d0*/  IMAD.WIDE R8, R31, 0x4, R8 ;  /* 0x000000041f087825 */ /* 0x000fe400078e0208 */
[----:B------:R-:W3:Y:S04]  /*09e0*/  LDG.E R32, desc[UR14][R32.64] ;  /* 0x0000000e20207981 */ /* 0x000ee8000c1e1900 */
[----:B------:R-:W3:Y:S01]  /*09f0*/  LDG.E R9, desc[UR14][R8.64] ;  /* 0x0000000e08097981 */ /* 0x000ee2000c1e1900 */
[----:B------:R-:W-:Y:S01]  /*0a00*/  BSSY.RECONVERGENT B2, `(.L_x_387) ;  /* 0x000004c000027945 */ /* 0x000fe20003800200 */
[----:B------:R-:W-:Y:S02]  /*0a10*/  HFMA2 R31, -RZ, RZ, 0, 0 ;  /* 0x00000000ff1f7431 */ /* 0x000fe400000001ff */
[----:B------:R-:W-:Y:S01]  /*0a20*/  FADD R12, R27, R12 ;  /* 0x0000000c1b0c7221 */ /* 0x000fe20000000000 */
[----:B------:R-:W-:Y:S01]  /*0a30*/  FADD R10, R11, R10 ;  /* 0x0000000a0b0a7221 */ /* 0x000fe20000000000 */
[----:B0-----:R-:W-:Y:S01]  /*0a40*/  MOV R29, RZ ;  /* 0x000000ff001d7202 */ /* 0x001fe20000000f00 */
        /* <DEDUP_REMOVED lines=19> */
[----:B------:R-:W-:Y:S02]  /*0b80*/  MOV R0, R11 ;  /* 0x0000000b00007202 */ /* 0x000fe40000000f00 */
[----:B------:R-:W-:-:S07]  /*0b90*/  MOV R4, 0xbb0 ;  /* 0x00000bb000047802 */ /* 0x000fce0000000f00 */
[----:B----4-:R-:W-:Y:S05]  /*0ba0*/  CALL.REL.NOINC `($__internal_11_$__cuda_sm3x_div_rn_noftz_f32_slowpath) ;  /* 0x0000000800b87944 */ /* 0x010fea0003c00000 */
.L_x_390:
[----:B------:R-:W-:Y:S05]  /*0bb0*/  BSYNC.RECONVERGENT B3 ;  /* 0x0000000000037941 */ /* 0x000fea0003800200 */
.L_x_389:
[----:B------:R-:W0:Y:S01]  /*0bc0*/  LDC.64 R24, c[0x0][0x398] ;  /* 0x0000e600ff187b82 */ /* 0x000e220000000a00 */
[----:B------:R-:W1:Y:S07]  /*0bd0*/  F2I.FLOOR.NTZ R0, R0 ;  /* 0x0000000000007305 */ /* 0x000e6e0000207100 */
[----:B------:R-:W2:Y:S01]  /*0be0*/  LDC.64 R8, c[0x0][0x3a0] ;  /* 0x0000e800ff087b82 */ /* 0x000ea20000000a00 */
[----:B-1----:R-:W-:Y:S01]  /*0bf0*/  IADD3 R11, PT, PT, R7, UR4, R0 ;  /* 0x00000004070b7c10 */ /* 0x002fe2000fffe000 */
[----:B----4-:R-:W-:-:S05]  /*0c00*/  IMAD.WIDE R32, R0, 0x4, R20 ;  /* 0x0000000400207825 */ /* 0x010fca00078e0214 */
        /* <DEDUP_REMOVED lines=9> */
[----:B0-----:R-:W-:Y:S01]  /*0ca0*/  FFMA R26, -R6, R11, 1 ;  /* 0x3f800000061a7423 */ /* 0x001fe2000000010b */
[----:B---3--:R-:W-:Y:S01]  /*0cb0*/  FADD R31, R30, -R31 ;  /* 0x8000001f1e1f7221 */ /* 0x008fe20000000000 */
[----:B----4-:R-:W-:-:S04]  /*0cc0*/  FADD R0, -R28, R13 ;  /* 0x0000000d1c007221 */ /* 0x010fc80000000100 */
[----:B------:R-:W-:-:S04]  /*0cd0*/  FMUL R13, R0, R31 ;  /* 0x0000001f000d7220 */ /* 0x000fc80000400000 */
[----:B------:R-:W0:Y:S01]  /*0ce0*/  FCHK P0, R13, R6 ;  /* 0x000000060d007302 */ /* 0x000e220000000000 */
[----:B------:R-:W-:-:S04]  /*0cf0*/  FFMA R0, R11, R26, R11 ;  /* 0x0000001a0b007223 */ /* 0x000fc8000000000b */
        /* <DEDUP_REMOVED lines=9> */
.L_x_392:
[----:B------:R-:W-:Y:S05]  /*0d90*/  BSYNC.RECONVERGENT B3 ;  /* 0x0000000000037941 */ /* 0x000fea0003800200 */
.L_x_391:
        /* <DEDUP_REMOVED lines=15> */
.L_x_394:
[----:B------:R-:W-:Y:S05]  /*0e90*/  BSYNC.RECONVERGENT B3 ;  /* 0x0000000000037941 */ /* 0x000fea0003800200 */
.L_x_393:
[----:B------:R-:W-:-:S04]  /*0ea0*/  FADD R0, R27, R0 ;  /* 0x000000001b007221 */ /* 0x000fc80000000000 */
[----:B------:R-:W-:-:S07]  /*0eb0*/  FMUL R29, R29, R0 ;  /* 0x000000001d1d7220 */ /* 0x000fce0000400000 */
.L_x_388:
[----:B------:R-:W-:Y:S05]  /*0ec0*/  BSYNC.RECONVERGENT B2 ;  /* 0x0000000000027941 */ /* 0x000fea0003800200 */
.L_x_387:
        /* <DEDUP_REMOVED lines=12> */
.L_x_378:
[----:B------:R-:W0:Y:S02]  /*0f90*/  LDCU UR4, c[0x0][0x394] ;  /* 0x00007280ff0477ac */ /* 0x000e240008000800 */
[----:B0-----:R-:W-:-:S04]  /*0fa0*/  ULOP3.LUT UR4, UR4, 0x1, URZ, 0xc0, !UPT ;  /* 0x0000000104047892 */ /* 0x001fc8000f8ec0ff */
[----:B------:R-:W-:-:S09]  /*0fb0*/  UISETP.NE.U32.AND UP0, UPT, UR4, 0x1, UPT ;  /* 0x000000010400788c */ /* 0x000fd2000bf05070 */
[----:B------:R-:W-:Y:S05]  /*0fc0*/  BRA.U UP0, `(.L_x_377) ;  /* 0x0000000500947547 */ /* 0x000fea000b800000 */
[----:B------:R-:W0:Y:S08]  /*0fd0*/  LDC.64 R16, c[0x0][0x3a8] ;  /* 0x0000ea00ff107b82 */ /* 0x000e300000000a00 */
[----:B------:R-:W1:Y:S08]  /*0fe0*/  LDC.64 R18, c[0x0][0x3b0] ;  /* 0x0000ec00ff127b82 */ /* 0x000e700000000a00 */
[----:B------:R-:W4:Y:S01]  /*0ff0*/  LDC.64 R24, c[0x0][0x3b8] ;  /* 0x0000ee00ff187b82 */ /* 0x000f220000000a00 */
[----:B0-----:R-:W-:-:S07]  /*1000*/  IMAD.WIDE.U32 R16, R5, 0x4, R16 ;  /* 0x0000000405107825 */ /* 0x001fce00078e0010 */
[----:B------:R-:W0:Y:S01]  /*1010*/  LDC.64 R14, c[0x0][0x3d8] ;  /* 0x0000f600ff0e7b82 */ /* 0x000e220000000a00 */
[----:B------:R-:W2:Y:S01]  /*1020*/  LDG.E R16, desc[UR14][R16.64] ;  /* 0x0000000e10107981 */ /* 0x000ea2000c1e1900 */
[----:B-1----:R-:W-:-:S06]  /*1030*/  IMAD.WIDE.U32 R18, R5, 0x4, R18 ;  /* 0x0000000405127825 */ /* 0x002fcc00078e0012 */
[----:B------:R-:W1:Y:S01]  /*1040*/  LDC.64 R8, c[0x0][0x3e0] ;  /* 0x0000f800ff087b82 */ /* 0x000e620000000a00 */
[----:B------:R-:W3:Y:S01]  /*1050*/  LDG.E R18, desc[UR14][R18.64] ;  /* 0x0000000e12127981 */ /* 0x000ee2000c1e1900 */
[----:B-1----:R-:W-:-:S06]  /*1060*/  IMAD.WIDE.U32 R8, R5, 0x4, R8 ;  /* 0x0000000405087825 */ /* 0x002fcc00078e0008 */
[----:B------:R-:W5:Y:S01]  /*1070*/  LDG.E R8, desc[UR14][R8.64] ;  /* 0x0000000e08087981 */ /* 0x000f62000c1e1900 */
[----:B--2---:R-:W-:Y:S02]  /*1080*/  IADD3 R7, PT, PT, R16, -0x1, RZ ;  /* 0xffffffff10077810 */ /* 0x004fe40007ffe0ff */
[----:B---3--:R-:W-:-:S03]  /*1090*/  IADD3 R11, PT, PT, R18, -0x1, RZ ;  /* 0xffffffff120b7810 */ /* 0x008fc60007ffe0ff */
[--C-:B------:R-:W-:Y:S02]  /*10a0*/  IMAD R7, R7, UR5, R2.reuse ;  /* 0x0000000507077c24 */ /* 0x100fe4000f8e0202 */
[----:B------:R-:W-:Y:S02]  /*10b0*/  IMAD R11, R11, UR5, R2 ;  /* 0x000000050b0b7c24 */ /* 0x000fe4000f8e0202 */
[----:B----4-:R-:W-:-:S04]  /*10c0*/  IMAD.WIDE R20, R7, 0x4, R24 ;  /* 0x0000000407147825 */ /* 0x010fc800078e0218 */
        /* <DEDUP_REMOVED lines=8> */
[----:B------:R-:W-:Y:S01]  /*1150*/  HFMA2 R15, -RZ, RZ, 0, 0 ;  /* 0x00000000ff0f7431 */ /* 0x000fe200000001ff */
[----:B------:R-:W-:Y:S01]  /*1160*/  MOV R11, RZ ;  /* 0x000000ff000b7202 */ /* 0x000fe20000000f00 */
[----:B--2---:R-:W-:-:S05]  /*1170*/  FADD R14, R20, R25 ;  /* 0x00000019140e7221 */ /* 0x004fca0000000000 */
[----:B------:R-:W-:Y:S01]  /*1180*/  FSETP.GEU.AND P0, PT, R14, R3, PT ;  /* 0x000000030e00720b */ /* 0x000fe20003f0e000 */
[----:B---3--:R-:W-:-:S04]  /*1190*/  FMUL R7, R16, R19 ;  /* 0x0000001310077220 */ /* 0x008fc80000400000 */
[----:B-----5:R-:W-:-:S08]  /*11a0*/  FMUL R7, R7, R8 ;  /* 0x0000000807077220 */ /* 0x020fd00000400000 */
        /* <DEDUP_REMOVED lines=17> */
.L_x_399:
[----:B------:R-:W-:Y:S05]  /*12c0*/  BSYNC.RECONVERGENT B3 ;  /* 0x0000000000037941 */ /* 0x000fea0003800200 */
.L_x_398:
        /* <DEDUP_REMOVED lines=16> */
[----:B0-----:R-:W-:-:S04]  /*13d0*/  FFMA R0, -R6, R13, 1 ;  /* 0x3f80000006007423 */ /* 0x001fc8000000010d */
[----:B------:R-:W-:Y:S01]  /*13e0*/  FFMA R0, R13, R0, R13 ;  /* 0x000000000d007223 */ /* 0x000fe2000000000d */
[----:B----4-:R-:W-:Y:S01]  /*13f0*/  FADD R14, R14, -R19 ;  /* 0x800000130e0e7221 */ /* 0x010fe20000000000 */
[----:B--2---:R-:W-:-:S04]  /*1400*/  FADD R11, -R5, R4 ;  /* 0x00000004050b7221 */ /* 0x004fc80000000100 */
[----:B------:R-:W-:-:S04]  /*1410*/  FMUL R11, R11, R14 ;  /* 0x0000000e0b0b7220 */ /* 0x000fc80000400000 */
[----:B------:R-:W0:Y:S01]  /*1420*/  FCHK P0, R11, R6 ;  /* 0x000000060b007302 */ /* 0x000e220000000000 */
[----:B------:R-:W-:-:S04]  /*1430*/  FFMA R9, R0, R11, RZ ;  /* 0x0000000b00097223 */ /* 0x000fc800000000ff */
[----:B------:R-:W-:Y:S01]  /*1440*/  FFMA R4, -R6, R9, R11 ;  /* 0x0000000906047223 */ /* 0x000fe2000000010b */
[----:B---3--:R-:W-:-:S03]  /*1450*/  FADD R15, -R3, R20 ;  /* 0x00000014030f7221 */ /* 0x008fc60000000100 */
[----:B------:R-:W-:Y:S01]  /*1460*/  FFMA R4, R0, R4, R9 ;  /* 0x0000000400047223 */ /* 0x000fe20000000009 */
[----:B0-----:R-:W-:Y:S06]  /*1470*/  @!P0 BRA `(.L_x_401) ;  /* 0x0000000000108947 */ /* 0x001fec0003800000 */
[----:B------:R-:W-:Y:S02]  /*1480*/  MOV R0, R11 ;  /* 0x0000000b00007202 */ /* 0x000fe40000000f00 */
[----:B------:R-:W-:-:S07]  /*1490*/  MOV R4, 0x14b0 ;  /* 0x000014b000047802 */ /* 0x000fce0000000f00 */
[----:B------:R-:W-:Y:S05]  /*14a0*/  CALL.REL.NOINC `($__internal_11_$__cuda_sm3x_div_rn_noftz_f32_slowpath) ;  /* 0x0000000000787944 */ /* 0x000fea0003c00000 */
[----:B------:R-:W-:-:S07]  /*14b0*/  MOV R4, R0 ;  /* 0x0000000000047202 */ /* 0x000fce0000000f00 */
.L_x_401:
[----:B------:R-:W-:Y:S05]  /*14c0*/  BSYNC.RECONVERGENT B3 ;  /* 0x0000000000037941 */ /* 0x000fea0003800200 */
.L_x_400:
        /* <DEDUP_REMOVED lines=15> */
.L_x_403:
[----:B------:R-:W-:Y:S05]  /*15c0*/  BSYNC.RECONVERGENT B3 ;  /* 0x0000000000037941 */ /* 0x000fea0003800200 */
.L_x_402:
[----:B------:R-:W-:-:S04]  /*15d0*/  FADD R0, R3, R0 ;  /* 0x0000000003007221 */ /* 0x000fc80000000000 */
[----:B------:R-:W-:-:S07]  /*15e0*/  FMUL R11, R7, R0 ;  /* 0x00000000070b7220 */ /* 0x000fce0000400000 */
.L_x_397:
[----:B------:R-:W-:Y:S05]  /*15f0*/  BSYNC.RECONVERGENT B2 ;  /* 0x0000000000027941 */ /* 0x000fea0003800200 */
.L_x_396:
[----:B------:R-:W-:Y:S01]  /*1600*/  FADD R12, R12, R15 ;  /* 0x0000000f0c0c7221 */ /* 0x000fe20000000000 */
[----:B------:R-:W-:-:S07]  /*1610*/  FADD R10, R10, R11 ;  /* 0x0000000b0a0a7221 */ /* 0x000fce0000000000 */
.L_x_377:
[----:B------:R-:W0:Y:S08]  /*1620*/  LDC.64 R4, c[0x0][0x380] ;  /* 0x0000e000ff047b82 */ /* 0x000e300000000a00 */
[----:B------:R-:W1:Y:S01]  /*1630*/  LDC.64 R6, c[0x0][0x388] ;  /* 0x0000e200ff067b82 */ /* 0x000e620000000a00 */
[----:B0-----:R-:W-:-:S05]  /*1640*/  IMAD.WIDE R4, R2, 0x4, R4 ;  /* 0x0000000402047825 */ /* 0x001fca00078e0204 */
[----:B------:R-:W-:Y:S01]  /*1650*/  STG.E desc[UR14][R4.64], R12 ;  /* 0x0000000c04007986 */ /* 0x000fe2000c10190e */
[----:B-1----:R-:W-:-:S05]  /*1660*/  IMAD.WIDE R2, R2, 0x4, R6 ;  /* 0x0000000402027825 */ /* 0x002fca00078e0206 */
[----:B------:R-:W-:Y:S01]  /*1670*/  STG.E desc[UR14][R2.64], R10 ;  /* 0x0000000a02007986 */ /* 0x000fe2000c10190e */
[----:B------:R-:W-:Y:S05]  /*1680*/  EXIT ;  /* 0x000000000000794d */ /* 0x000fea0003800000 */
        .weak           $__internal_11_$__cuda_sm3x_div_rn_noftz_f32_slowpath
        .type           $__internal_11_$__cuda_sm3x_div_rn_noftz_f32_slowpath,@function
        .size           $__internal_11_$__cuda_sm3x_div_rn_noftz_f32_slowpath,(.L_x_441 - $__internal_11_$__cuda_sm3x_div_rn_noftz_f32_slowpath)
$__internal_11_$__cuda_sm3x_div_rn_noftz_f32_slowpath:
        /* <DEDUP_REMOVED lines=35> */
.L_x_405:
[----:B------:R-:W-:Y:S01]  /*18c0*/  LEA R32, R8, 0xc0800000, 0x17 ;  /* 0xc080000008207811 */ /* 0x000fe200078eb8ff */
[----:B------:R-:W-:Y:S01]  /*18d0*/  BSSY.RECONVERGENT B1, `(.L_x_410) ;  /* 0x0000036000017945 */ /* 0x000fe20003800200 */
[----:B------:R-:W-:Y:S02]  /*18e0*/  IADD3 R13, PT, PT, R13, -0x7f, RZ ;  /* 0xffffff810d0d7810 */ /* 0x000fe40007ffe0ff */
[----:B------:R-:W-:-:S03]  /*18f0*/  IADD3 R32, PT, PT, -R32, R25, RZ ;  /* 0x0000001920207210 */ /* 0x000fc60007ffe1ff */
[----:B------:R-:W-:Y:S01]  /*1900*/  IMAD R0, R13, -0x800000, R0 ;  /* 0xff8000000d007824 */ /* 0x000fe200078e0200 */
[----:B------:R-:W0:Y:S01]  /*1910*/  MUFU.RCP R24, R32 ;  /* 0x0000002000187308 */ /* 0x000e220000001000 */
[----:B------:R-:W-:-:S04]  /*1920*/  FADD.FTZ R11, -R32, -RZ ;  /* 0x800000ff200b7221 */ /* 0x000fc80000010100 */
[----:B0-----:R-:W-:-:S04]  /*1930*/  FFMA R25, R24, R11, 1 ;  /* 0x3f80000018197423 */ /* 0x001fc8000000000b */
[----:B------:R-:W-:-:S04]  /*1940*/  FFMA R25, R24, R25, R24 ;  /* 0x0000001918197223 */ /* 0x000fc80000000018 */
[----:B------:R-:W-:-:S04]  /*1950*/  FFMA R24, R0, R25, RZ ;  /* 0x0000001900187223 */ /* 0x000fc800000000ff */
[----:B------:R-:W-:-:S04]  /*1960*/  FFMA R26, R11, R24, R0 ;  /* 0x000000180b1a7223 */ /* 0x000fc80000000000 */
[----:B------:R-:W-:Y:S01]  /*1970*/  FFMA R26, R25, R26, R24 ;  /* 0x0000001a191a7223 */ /* 0x000fe20000000018 */
[----:B------:R-:W-:-:S03]  /*1980*/  IADD3 R24, PT, PT, R13, 0x7f, -R8 ;  /* 0x0000007f0d187810 */ /* 0x000fc60007ffe808 */
[----:B------:R-:W-:Y:S01]  /*1990*/  FFMA R11, R11, R26, R0 ;  /* 0x0000001a0b0b7223 */ /* 0x000fe20000000000 */
[----:B------:R-:W-:-:S03]  /*19a0*/  IADD3 R9, PT, PT, R24, R9, RZ ;  /* 0x0000000918097210 */ /* 0x000fc60007ffe0ff */
        /* <DEDUP_REMOVED lines=36> */
.L_x_412:
[----:B------:R-:W-:-:S04]  /*1bf0*/  LOP3.LUT R0, R0, 0x80000000, RZ, 0xc0, !PT ;  /* 0x8000000000007812 */ /* 0x000fc800078ec0ff */
[----:B------:R-:W-:Y:S01]  /*1c00*/  LOP3.LUT R0, R0, 0x7f800000, RZ, 0xfc, !PT ;  /* 0x7f80000000007812 */ /* 0x000fe200078efcff */
[----:B------:R-:W-:Y:S06]  /*1c10*/  BRA `(.L_x_413) ;  /* 0x0000000000047947 */ /* 0x000fec0003800000 */
.L_x_411:
[----:B------:R-:W-:-:S07]  /*1c20*/  LEA R0, R9, R0, 0x17 ;  /* 0x0000000009007211 */ /* 0x000fce00078eb8ff */
.L_x_413:
[----:B------:R-:W-:Y:S05]  /*1c30*/  BSYNC.RECONVERGENT B1 ;  /* 0x0000000000017941 */ /* 0x000fea0003800200 */
.L_x_410:
[----:B------:R-:W-:Y:S05]  /*1c40*/  BRA `(.L_x_414) ;  /* 0x0000000000207947 */ /* 0x000fea0003800000 */
.L_x_409:
[----:B------:R-:W-:-:S04]  /*1c50*/  LOP3.LUT R0, R25, 0x80000000, R0, 0x48, !PT ;  /* 0x8000000019007812 */ /* 0x000fc800078e4800 */
[----:B------:R-:W-:Y:S01]  /*1c60*/  LOP3.LUT R0, R0, 0x7f800000, RZ, 0xfc, !PT ;  /* 0x7f80000000007812 */ /* 0x000fe200078efcff */
[----:B------:R-:W-:Y:S06]  /*1c70*/  BRA `(.L_x_414) ;  /* 0x0000000000147947 */ /* 0x000fec0003800000 */
.L_x_408:
[----:B------:R-:W-:Y:S01]  /*1c80*/  LOP3.LUT R0, R25, 0x80000000, R0, 0x48, !PT ;  /* 0x8000000019007812 */ /* 0x000fe200078e4800 */
[----:B------:R-:W-:Y:S06]  /*1c90*/  BRA `(.L_x_414) ;  /* 0x00000000000c7947 */ /* 0x000fec0003800000 */
.L_x_407:
[----:B------:R-:W0:Y:S01]  /*1ca0*/  MUFU.RSQ R0, -QNAN ;  /* 0xffc0000000007908 */ /* 0x000e220000001400 */
[----:B------:R-:W-:Y:S05]  /*1cb0*/  BRA `(.L_x_414) ;  /* 0x0000000000047947 */ /* 0x000fea0003800000 */
.L_x_406:
[----:B------:R-:W-:-:S07]  /*1cc0*/  FADD.FTZ R0, R0, R6 ;  /* 0x0000000600007221 */ /* 0x000fce0000010000 */
.L_x_414:
[----:B------:R-:W-:Y:S05]  /*1cd0*/  BSYNC.RECONVERGENT B0 ;  /* 0x0000000000007941 */ /* 0x000fea0003800200 */
.L_x_404:
[----:B------:R-:W-:Y:S01]  /*1ce0*/  HFMA2 R9, -RZ, RZ, 0, 0 ;  /* 0x00000000ff097431 */ /* 0x000fe200000001ff */
[----:B------:R-:W-:-:S04]  /*1cf0*/  MOV R8, R4 ;  /* 0x0000000400087202 */ /* 0x000fc80000000f00 */
[----:B0-----:R-:W-:Y:S05]  /*1d00*/  RET.REL.NODEC R8 `(_Z15tfm_linear_normPfS_iiPKfS1_PKiS3_S1_S1_iiiiS1_S1_) ;  /* 0xffffffe008bc7950 */ /* 0x001fea0003c3ffff */
.L_x_415:
        /* <DEDUP_REMOVED lines=15> */
.L_x_441:


//--------------------- .text._Z12tfm_near_hmcPfS_iiPKfS1_PKiS3_S3_S3_iiiiS1_S1_S1_ --------------------------
	.section	.text._Z12tfm_near_hmcPfS_iiPKfS1_PKiS3_S3_S3_iiiiS1_S1_S1_,"ax",@progbits
	.align	128
        .global         _Z12tfm_near_hmcPfS_iiPKfS1_PKiS3_S3_S3_iiiiS1_S1_S1_
        .type           _Z12tfm_near_hmcPfS_iiPKfS1_PKiS3_S3_S3_iiiiS1_S1_S1_,@function
        .size           _Z12tfm_near_hmcPfS_iiPKfS1_PKiS3_S3_S3_iiiiS1_S1_S1_,(.L_x_449 - _Z12tfm_near_hmcPfS_iiPKfS1_PKiS3_S3_S3_iiiiS1_S1_S1_)
        .other          _Z12tfm_near_hmcPfS_iiPKfS1_PKiS3_S3_S3_iiiiS1_S1_S1_,@"STO_CUDA_ENTRY STV_DEFAULT"
_Z12tfm_near_hmcPfS_iiPKfS1_PKiS3_S3_S3_iiiiS1_S1_S1_:
.text._Z12tfm_near_hmcPfS_iiPKfS1_PKiS3_S3_S3_iiiiS1_S1_S1_:
        /* <DEDUP_REMOVED lines=9> */
[----:B------:R-:W-:Y:S02]  /*0090*/  HFMA2 R14, -RZ, RZ, 0, 0 ;  /* 0x00000000ff0e7431 */ /* 0x000fe400000001ff */
[----:B------:R-:W-:Y:S01]  /*00a0*/  IMAD.MOV.U32 R2, RZ, RZ, RZ ;  /* 0x000000ffff027224 */ /* 0x000fe200078e00ff */
[----:B------:R-:W1:Y:S01]  /*00b0*/  LDCU.64 UR14, c[0x0][0x358] ;  /* 0x00006b00ff0e77ac */ /* 0x000e620008000a00 */
[----:B0-----:R-:W-:-:S09]  /*00c0*/  UISETP.GE.AND UP0, UPT, UR7, 0x1, UPT ;  /* 0x000000010700788c */ /* 0x001fd2000bf06270 */
[----:B-1----:R-:W-:Y:S05]  /*00d0*/  BRA.U !UP0, `(.L_x_416) ;  /* 0x0000000d08f47547 */ /* 0x002fea000b800000 */
[----:B------:R-:W0:Y:S01]  /*00e0*/  LDCU UR4, c[0x0][0x3cc] ;  /* 0x00007980ff0477ac */ /* 0x000e220008000800 */
[----:B------:R-:W-:Y:S02]  /*00f0*/  CS2R R2, SRZ ;  /* 0x0000000000027805 */ /* 0x000fe4000001ff00 */
[----:B------:R-:W-:Y:S01]  /*0100*/  MOV R4, RZ ;  /* 0x000000ff00047202 */ /* 0x000fe20000000f00 */
[----:B------:R-:W1:Y:S01]  /*0110*/  LDCU UR5, c[0x0][0x394] ;  /* 0x00007280ff0577ac */ /* 0x000e620008000800 */
[----:B------:R-:W0:Y:S01]  /*0120*/  LDCU.64 UR8, c[0x0][0x3d0] ;  /* 0x00007a00ff0877ac */ /* 0x000e220008000a00 */
[----:B------:R-:W-:Y:S02]  /*0130*/  UISETP.NE.AND UP1, UPT, UR7, 0x1, UPT ;  /* 0x000000010700788c */ /* 0x000fe4000bf25270 */
[----:B-1----:R-:W-:Y:S02]  /*0140*/  ULOP3.LUT UR5, UR5, 0x1, URZ, 0xc0, !UPT ;  /* 0x0000000105057892 */ /* 0x002fe4000f8ec0ff */
[----:B0-----:R-:W-:-:S02]  /*0150*/  UIMAD UR4, UR8, UR4, URZ ;  /* 0x00000004080472a4 */ /* 0x001fc4000f8e02ff */
[----:B------:R-:W-:Y:S02]  /*0160*/  UISETP.NE.U32.AND UP0, UPT, UR5, 0x1, UPT ;  /* 0x000000010500788c */ /* 0x000fe4000bf05070 */
[----:B------:R-:W-:Y:S01]  /*0170*/  UIMAD UR4, UR4, UR9, URZ ;  /* 0x00000009040472a4 */ /* 0x000fe2000f8e02ff */
[----:B------:R-:W-:Y:S11]  /*0180*/  BRA.U !UP1, `(.L_x_417) ;  /* 0x0000000909907547 */ /* 0x000ff6000b800000 */
[----:B------:R-:W0:Y:S01]  /*0190*/  LDCU.64 UR10, c[0x0][0x3e8] ;  /* 0x00007d00ff0a77ac */ /* 0x000e220008000a00 */
[----:B------:R-:W1:Y:S01]  /*01a0*/  LDC R5, c[0x0][0x390] ;  /* 0x0000e400ff057b82 */ /* 0x000e620000000800 */
[----:B------:R-:W-:Y:S02]  /*01b0*/  HFMA2 R7, -RZ, RZ, 0, 0 ;  /* 0x00000000ff077431 */ /* 0x000fe400000001ff */
[----:B------:R-:W-:Y:S01]  /*01c0*/  IMAD.MOV.U32 R2, RZ, RZ, RZ ;  /* 0x000000ffff027224 */ /* 0x000fe200078e00ff */
[----:B------:R-:W2:Y:S01]  /*01d0*/  LDCU.64 UR8, c[0x0][0x3b0] ;  /* 0x00007600ff0877ac */ /* 0x000ea20008000a00 */
[----:B------:R-:W3:Y:S01]  /*01e0*/  LDCU.64 UR12, c[0x0][0x3a8] ;  /* 0x00007500ff0c77ac */ /* 0x000ee20008000a00 */
[----:B------:R-:W-:Y:S02]  /*01f0*/  ULOP3.LUT UR5, UR7, 0x7ffffffe, URZ, 0xc0, !UPT ;  /* 0x7ffffffe07057892 */ /* 0x000fe4000f8ec0ff */
[----:B0-----:R-:W-:-:S04]  /*0200*/  UIADD3 UR10, UP1, UPT, UR10, 0x4, URZ ;  /* 0x000000040a0a7890 */ /* 0x001fc8000ff3e0ff */
[----:B------:R-:W-:Y:S01]  /*0210*/  IMAD.U32 R3, RZ, RZ, UR5 ;  /* 0x00000005ff037e24 */ /* 0x000fe2000f8e00ff */
[----:B------:R-:W-:Y:S02]  /*0220*/  UIADD3.X UR11, UPT, UPT, URZ, UR11, URZ, UP1, !UPT ;  /* 0x0000000bff0b7290 */ /* 0x000fe40008ffe4ff */
[----:B--2---:R-:W-:Y:S01]  /*0230*/  UIADD3 UR8, UP2, UPT, UR8, 0x4, URZ ;  /* 0x0000000408087890 */ /* 0x004fe2000ff5e0ff */
[----:B------:R-:W-:Y:S01]  /*0240*/  MOV R22, UR10 ;  /* 0x0000000a00167c02 */ /* 0x000fe20008000f00 */
[----:B---3--:R-:W-:Y:S02]  /*0250*/  UIADD3 UR6, UP1, UPT, UR12, 0x4, URZ ;  /* 0x000000040c067890 */ /* 0x008fe4000ff3e0ff */
[----:B------:R-:W-:Y:S01]  /*0260*/  UIADD3.X UR9, UPT, UPT, URZ, UR9, URZ, UP2, !UPT ;  /* 0x00000009ff097290 */ /* 0x000fe200097fe4ff */
[----:B------:R-:W-:Y:S01]  /*0270*/  IMAD.U32 R23, RZ, RZ, UR11 ;  /* 0x0000000bff177e24 */ /* 0x000fe2000f8e00ff */
[----:B------:R-:W-:Y:S01]  /*0280*/  UIADD3.X UR7, UPT, UPT, URZ, UR13, URZ, UP1, !UPT ;  /* 0x0000000dff077290 */ /* 0x000fe20008ffe4ff */
[----:B------:R-:W-:Y:S01]  /*0290*/  IMAD.U32 R28, RZ, RZ, UR8 ;  /* 0x00000008ff1c7e24 */ /* 0x000fe2000f8e00ff */
[----:B------:R-:W-:Y:S01]  /*02a0*/  MOV R10, UR6 ;  /* 0x00000006000a7c02 */ /* 0x000fe20008000f00 */
[----:B------:R-:W-:Y:S01]  /*02b0*/  UIADD3 UR12, UPT, UPT, -UR5, URZ, URZ ;  /* 0x000000ff050c7290 */ /* 0x000fe2000fffe1ff */
[----:B------:R-:W-:-:S02]  /*02c0*/  MOV R29, UR9 ;  /* 0x00000009001d7c02 */ /* 0x000fc40008000f00 */
[----:B------:R-:W-:-:S09]  /*02d0*/  IMAD.U32 R19, RZ, RZ, UR7 ;  /* 0x00000007ff137e24 */ /* 0x000fd2000f8e00ff */
.L_x_418:
[----:B------:R-:W-:Y:S01]  /*02e0*/  MOV R11, R19 ;  /* 0x00000013000b7202 */ /* 0x000fe20000000f00 */
[----:B------:R-:W2:Y:S01]  /*02f0*/  LDG.E R8, desc[UR14][R28.64+-0x4] ;  /* 0xfffffc0e1c087981 */ /* 0x000ea2000c1e1900 */
[----:B------:R-:W0:Y:S03]  /*0300*/  LDC.64 R14, c[0x0][0x3b8] ;  /* 0x0000ee00ff0e7b82 */ /* 0x000e260000000a00 */
[----:B------:R-:W3:Y:S05]  /*0310*/  LDG.E R6, desc[UR14][R10.64+-0x4] ;  /* 0xfffffc0e0a067981 */ /* 0x000eea000c1e1900 */
[----:B------:R-:W4:Y:S08]  /*0320*/  LDC.64 R16, c[0x0][0x3c0] ;  /* 0x0000f000ff107b82 */ /* 0x000f300000000a00 */
[----:B------:R-:W5:Y:S08]  /*0330*/  LDC.64 R18, c[0x0][0x3d8] ;  /* 0x0000f600ff127b82 */ /* 0x000f700000000a00 */
[----:B------:R-:W1:Y:S01]  /*0340*/  LDC.64 R12, c[0x0][0x3e0] ;  /* 0x0000f800ff0c7b82 */ /* 0x000e620000000a00 */
[----:B--2---:R-:W-:Y:S01]  /*0350*/  IADD3 R33, PT, PT, R8, -0x1, RZ ;  /* 0xffffffff08217810 */ /* 0x004fe20007ffe0ff */
[----:B---3--:R-:W-:-:S04]  /*0360*/  VIADD R31, R6, 0xffffffff ;  /* 0xffffffff061f7836 */ /* 0x008fc80000000000 */
[--C-:B------:R-:W-:Y:S02]  /*0370*/  IMAD R33, R33, UR4, R0.reuse ;  /* 0x0000000421217c24 */ /* 0x100fe4000f8e0200 */
[----:B------:R-:W-:Y:S02]  /*0380*/  IMAD R31, R31, UR4, R0 ;  /* 0x000000041f1f7c24 */ /* 0x000fe4000f8e0200 */
[----:B----4-:R-:W-:-:S04]  /*0390*/  IMAD.WIDE R20, R33, 0x4, R16 ;  /* 0x0000000421147825 */ /* 0x010fc800078e0210 */
[C---:B0-----:R-:W-:Y:S02]  /*03a0*/  IMAD.WIDE R8, R31.reuse, 0x4, R14 ;  /* 0x000000041f087825 */ /* 0x041fe400078e020e */
[----:B------:R-:W2:Y:S04]  /*03b0*/  LDG.E R21, desc[UR14][R20.64] ;  /* 0x0000000e14157981 */ /* 0x000ea8000c1e1900 */
[----:B------:R-:W2:Y:S01]  /*03c0*/  LDG.E R8, desc[UR14][R8.64] ;  /* 0x0000000e08087981 */ /* 0x000ea2000c1e1900 */
[----:B-----5:R-:W-:-:S05]  /*03d0*/  IMAD.WIDE R36, R31, 0x4, R18 ;  /* 0x000000041f247825 */ /* 0x020fca00078e0212 */
[----:B------:R-:W3:Y:S01]  /*03e0*/  LDG.E R24, desc[UR14][R36.64] ;  /* 0x0000000e24187981 */ /* 0x000ee2000c1e1900 */
[----:B------:R-:W-:-:S05]  /*03f0*/  IMAD.WIDE R34, R33, 0x4, R14 ;  /* 0x0000000421227825 */ /* 0x000fca00078e020e */
[----:B------:R-:W4:Y:S01]  /*0400*/  LDG.E R6, desc[UR14][R34.64] ;  /* 0x0000000e22067981 */ /* 0x000f22000c1e1900 */
[----:B--2---:R-:W-:Y:S01]  /*0410*/  IADD3 R26, PT, PT, R8, R21, RZ ;  /* 0x00000015081a7210 */ /* 0x004fe20007ffe0ff */
[----:B-1----:R-:W-:-:S05]  /*0420*/  IMAD.WIDE R8, R33, 0x4, R12 ;  /* 0x0000000421087825 */ /* 0x002fca00078e020c */
[----:B------:R0:W3:Y:S01]  /*0430*/  LDG.E R25, desc[UR14][R8.64] ;  /* 0x0000000e08197981 */ /* 0x0000e2000c1e1900 */
[----:B------:R-:W-:-:S06]  /*0440*/  IMAD.WIDE R20, R31, 0x4, R16 ;  /* 0x000000041f147825 */ /* 0x000fcc00078e0210 */
[----:B------:R-:W4:Y:S01]  /*0450*/  LDG.E R21, desc[UR14][R20.64] ;  /* 0x0000000e14157981 */ /* 0x000f22000c1e1900 */
[----:B------:R-:W-:Y:S01]  /*0460*/  IMAD.WIDE R32, R33, 0x4, R18 ;  /* 0x0000000421207825 */ /* 0x000fe200078e0212 */
[----:B0-----:R-:W0:Y:S03]  /*0470*/  LDC R8, c[0x0][0x390] ;  /* 0x0000e400ff087b82 */ /* 0x001e260000000800 */
[----:B------:R-:W-:Y:S02]  /*0480*/  IMAD.WIDE R30, R31, 0x4, R12 ;  /* 0x000000041f1e7825 */ /* 0x000fe400078e020c */
[----:B------:R-:W2:Y:S04]  /*0490*/  LDG.E R32, desc[UR14][R32.64] ;  /* 0x0000000e20207981 */ /* 0x000ea8000c1e1900 */
[----:B------:R-:W2:Y:S01]  /*04a0*/  LDG.E R31, desc[UR14][R30.64] ;  /* 0x0000000e1e1f7981 */ /* 0x000ea2000c1e1900 */
[----:B---3--:R-:W-:Y:S01]  /*04b0*/  FMUL R24, R24, R25 ;  /* 0x0000001918187220 */ /* 0x008fe20000400000 */
[----:B------:R-:W-:-:S04]  /*04c0*/  IADD3 R25, PT, PT, R26, -0x1, RZ ;  /* 0xffffffff1a197810 */ /* 0x000fc80007ffe0ff */
[----:B0-----:R-:W-:-:S04]  /*04d0*/  ISETP.GT.AND P0, PT, R25, R8, PT ;  /* 0x000000081900720c */ /* 0x001fc80003f04270 */
[----:B------:R-:W-:Y:S01]  /*04e0*/  ISETP.LT.OR P0, PT, R26, 0x1, P0 ;  /* 0x000000011a00780c */ /* 0x000fe20000701670 */
[----:B----4-:R-:W-:-:S12]  /*04f0*/  IMAD.IADD R6, R6, 0x1, R21 ;  /* 0x0000000106067824 */ /* 0x010fd800078e0215 */
[----:B------:R-:W0:Y:S01]  /*0500*/  @!P0 LDC.64 R20, c[0x0][0x398] ;  /* 0x0000e600ff148b82 */ /* 0x000e220000000a00 */
[----:B------:R-:W-:-:S04]  /*0510*/  @!P0 IADD3 R25, P1, PT, R26, R7, RZ ;  /* 0x000000071a198210 */ /* 0x000fc80007f3e0ff */
[----:B------:R-:W-:-:S04]  /*0520*/  @!P0 LEA.HI.X.SX32 R26, R7, RZ, 0x1, P1 ;  /* 0x000000ff071a8211 */ /* 0x000fc800008f0eff */
[C---:B------:R-:W-:Y:S02]  /*0530*/  @!P0 SHF.L.U64.HI R26, R25.reuse, 0x2, R26 ;  /* 0x00000002191a8819 */ /* 0x040fe4000001021a */
[----:B------:R-:W-:Y:S01]  /*0540*/  @!P0 SHF.L.U32 R25, R25, 0x2, RZ ;  /* 0x0000000219198819 */ /* 0x000fe200000006ff */
[----:B--2---:R-:W-:-:S03]  /*0550*/  FMUL R9, R32, R31 ;  /* 0x0000001f20097220 */ /* 0x004fc60000400000 */
[----:B0-----:R-:W-:-:S05]  /*0560*/  @!P0 IADD3 R32, P1, PT, R25, R20, RZ ;  /* 0x0000001419208210 */ /* 0x001fca0007f3e0ff */
[----:B------:R-:W-:Y:S02]  /*0570*/  @!P0 IMAD.X R33, R26, 0x1, R21, P1 ;  /* 0x000000011a218824 */ /* 0x000fe400008e0615 */
[----:B------:R-:W0:Y:S03]  /*0580*/  @!P0 LDC.64 R20, c[0x0][0x3a0] ;  /* 0x0000e800ff148b82 */ /* 0x000e260000000a00 */
[----:B------:R-:W2:Y:S01]  /*0590*/  @!P0 LDG.E R27, desc[UR14][R32.64+-0x4] ;  /* 0xfffffc0e201b8981 */ /* 0x000ea2000c1e1900 */
[----:B0-----:R-:W-:-:S03]  /*05a0*/  @!P0 IADD3 R30, P1, PT, R25, R20, RZ ;  /* 0x00000014191e8210 */ /* 0x001fc60007f3e0ff */
[----:B------:R-:W3:Y:S01]  /*05b0*/  LDG.E R25, desc[UR14][R22.64+-0x4] ;  /* 0xfffffc0e16197981 */ /* 0x000ee2000c1e1900 */
[----:B------:R-:W-:-:S06]  /*05c0*/  @!P0 IADD3.X R31, PT, PT, R26, R21, RZ, P1, !PT ;  /* 0x000000151a1f8210 */ /* 0x000fcc0000ffe4ff */
[----:B------:R-:W4:Y:S01]  /*05d0*/  @!P0 LDG.E R31, desc[UR14][R30.64+-0x4] ;  /* 0xfffffc0e1e1f8981 */ /* 0x000f22000c1e1900 */
[----:B---3--:R-:W-:-:S04]  /*05e0*/  @!P0 FMUL.D2 R21, R24, R25 ;  /* 0x0000001918158220 */ /* 0x008fc80000300000 */
[C---:B--2---:R-:W-:Y:S01]  /*05f0*/  @!P0 FFMA R4, R21.reuse, R27, R4 ;  /* 0x0000001b15048223 */ /* 0x044fe20000000004 */
[----:B----4-:R-:W-:Y:S01]  /*0600*/  @!P0 FFMA R2, R21, R31, R2 ;  /* 0x0000001f15028223 */ /* 0x010fe20000000002 */
[----:B------:R-:W-:-:S04]  /*0610*/  IADD3 R21, PT, PT, R6, -0x1, RZ ;  /* 0xffffffff06157810 */ /* 0x000fc80007ffe0ff */
[----:B------:R-:W-:-:S04]  /*0620*/  ISETP.GT.AND P0, PT, R21, R8, PT ;  /* 0x000000081500720c */ /* 0x000fc80003f04270 */
[----:B------:R-:W-:-:S13]  /*0630*/  ISETP.LT.OR P0, PT, R6, 0x1, P0 ;  /* 0x000000010600780c */ /* 0x000fda0000701670 */
[----:B------:R-:W0:Y:S01]  /*0640*/  @!P0 LDC.64 R20, c[0x0][0x398] ;  /* 0x0000e600ff148b82 */ /* 0x000e220000000a00 */
[----:B------:R-:W-:Y:S01]  /*0650*/  @!P0 IADD3 R24, P1, PT, R6, R7, RZ ;  /* 0x0000000706188210 */ /* 0x000fe20007f3e0ff */
[----:B------:R-:W-:-:S03]  /*0660*/  @!P0 FMUL.D2 R9, R25, R9 ;  /* 0x0000000919098220 */ /* 0x000fc60000300000 */
[----:B------:R-:W-:-:S04]  /*0670*/  @!P0 LEA.HI.X.SX32 R25, R7, RZ, 0x1, P1 ;  /* 0x000000ff07198211 */ /* 0x000fc800008f0eff */
[C---:B------:R-:W-:Y:S01]  /*0680*/  @!P0 SHF.L.U64.HI R6, R24.reuse, 0x2, R25 ;  /* 0x0000000218068819 */ /* 0x040fe20000010219 */
[----:B------:R-:W-:-:S05]  /*0690*/  @!P0 IMAD.SHL.U32 R25, R24, 0x4, RZ ;  /* 0x0000000418198824 */ /* 0x000fca00078e00ff */
[----:B0-----:R-:W-:-:S04]  /*06a0*/  @!P0 IADD3 R26, P1, PT, R25, R20, RZ ;  /* 0x00000014191a8210 */ /* 0x001fc80007f3e0ff */
[----:B------:R-:W-:Y:S02]  /*06b0*/  @!P0 IADD3.X R27, PT, PT, R6, R21, RZ, P1, !PT ;  /* 0x00000015061b8210 */ /* 0x000fe40000ffe4ff */
[----:B------:R-:W0:Y:S03]  /*06c0*/  @!P0 LDC.64 R20, c[0x0][0x3a0] ;  /* 0x0000e800ff148b82 */ /* 0x000e260000000a00 */
[----:B------:R-:W2:Y:S01]  /*06d0*/  @!P0 LDG.E R26, desc[UR14][R26.64+-0x4] ;  /* 0xfffffc0e1a1a8981 */ /* 0x000ea2000c1e1900 */
[----:B0-----:R-:W-:-:S03]  /*06e0*/  @!P0 IADD3 R30, P1, PT, R25, R20, RZ ;  /* 0x00000014191e8210 */ /* 0x001fc60007f3e0ff */
[----:B------:R-:W3:Y:S01]  /*06f0*/  LDG.E R20, desc[UR14][R28.64] ;  /* 0x0000000e1c147981 */ /* 0x000ee2000c1e1900 */
[----:B------:R-:W-:-:S03]  /*0700*/  @!P0 IADD3.X R31, PT, PT, R6, R21, RZ, P1, !PT ;  /* 0x00000015061f8210 */ /* 0x000fc60000ffe4ff */
[----:B------:R-:W4:Y:S04]  /*0710*/  LDG.E R6, desc[UR14][R10.64] ;  /* 0x0000000e0a067981 */ /* 0x000f28000c1e1900 */
[----:B------:R-:W5:Y:S01]  /*0720*/  @!P0 LDG.E R30, desc[UR14][R30.64+-0x4] ;  /* 0xfffffc0e1e1e8981 */ /* 0x000f62000c1e1900 */
[----:B--2---:R-:W-:Y:S01]  /*0730*/  @!P0 FFMA R4, R9, R26, R4 ;  /* 0x0000001a09048223 */ /* 0x004fe20000000004 */
[----:B---3--:R-:W-:Y:S01]  /*0740*/  IADD3 R21, PT, PT, R20, -0x1, RZ ;  /* 0xffffffff14157810 */ /* 0x008fe20007ffe0ff */
[----:B----4-:R-:W-:-:S04]  /*0750*/  VIADD R25, R6, 0xffffffff ;  /* 0xffffffff06197836 */ /* 0x010fc80000000000 */
[--C-:B------:R-:W-:Y:S02]  /*0760*/  IMAD R21, R21, UR4, R0.reuse ;  /* 0x0000000415157c24 */ /* 0x100fe4000f8e0200 */
[----:B------:R-:W-:Y:S02]  /*0770*/  IMAD R25, R25, UR4, R0 ;  /* 0x0000000419197c24 */ /* 0x000fe4000f8e0200 */
[----:B------:R-:W-:-:S04]  /*0780*/  IMAD.WIDE R36, R21, 0x4, R16 ;  /* 0x0000000415247825 */ /* 0x000fc800078e0210 */
[----:B------:R-:W-:-:S04]  /*0790*/  IMAD.WIDE R32, R25, 0x4, R14 ;  /* 0x0000000419207825 */ /* 0x000fc800078e020e */
[----:B-----5:R-:W-:Y:S01]  /*07a0*/  @!P0 FFMA R2, R9, R30, R2 ;  /* 0x0000001e09028223 */ /* 0x020fe20000000002 */
[----:B------:R-:W2:Y:S04]  /*07b0*/  LDG.E R6, desc[UR14][R36.64] ;  /* 0x0000000e24067981 */ /* 0x000ea8000c1e1900 */
[----:B------:R0:W2:Y:S01]  /*07c0*/  LDG.E R9, desc[UR14][R32.64] ;  /* 0x0000000e20097981 */ /* 0x0000a2000c1e1900 */
[----:B------:R-:W-:-:S04]  /*07d0*/  IMAD.WIDE R26, R25, 0x4, R16 ;  /* 0x00000004191a7825 */ /* 0x000fc800078e0210 */
[----:B------:R-:W-:Y:S01]  /*07e0*/  IMAD.WIDE R14, R21, 0x4, R14 ;  /* 0x00000004150e7825 */ /* 0x000fe200078e020e */
[----:B------:R-:W3:Y:S04]  /*07f0*/  LDG.E R17, desc[UR14][R26.64] ;  /* 0x0000000e1a117981 */ /* 0x000ee8000c1e1900 */
[----:B------:R-:W3:Y:S01]  /*0800*/  LDG.E R24, desc[UR14][R14.64] ;  /* 0x0000000e0e187981 */ /* 0x000ee2000c1e1900 */
[----:B0-----:R-:W-:-:S04]  /*0810*/  IMAD.WIDE R32, R25, 0x4, R12 ;  /* 0x0000000419207825 */ /* 0x001fc800078e020c */
[----:B------:R-:W-:-:S04]  /*0820*/  IMAD.WIDE R30, R21, 0x4, R12 ;  /* 0x00000004151e7825 */ /* 0x000fc800078e020c */
[----:B------:R-:W-:-:S04]  /*0830*/  IMAD.WIDE R34, R25, 0x4, R18 ;  /* 0x0000000419227825 */ /* 0x000fc800078e0212 */
[----:B------:R-:W-:Y:S02]  /*0840*/  IMAD.WIDE R20, R21, 0x4, R18 ;  /* 0x0000000415147825 */ /* 0x000fe400078e0212 */
[----:B------:R-:W4:Y:S04]  /*0850*/  LDG.E R19, desc[UR14][R30.64] ;  /* 0x0000000e1e137981 */ /* 0x000f28000c1e1900 */
[----:B------:R-:W5:Y:S01]  /*0860*/  LDG.E R20, desc[UR14][R20.64] ;  /* 0x0000000e14147981 */ /* 0x000f62000c1e1900 */
[----:B--2---:R-:W-:-:S03]  /*0870*/  IADD3 R16, PT, PT, R9, R6, RZ ;  /* 0x0000000609107210 */ /* 0x004fc60007ffe0ff */
[----:B------:R-:W4:Y:S02]  /*0880*/  LDG.E R6, desc[UR14][R34.64] ;  /* 0x0000000e22067981 */ /* 0x000f24000c1e1900 */
[----:B------:R-:W-:-:S05]  /*0890*/  VIADD R9, R16, 0xffffffff ;  /* 0xffffffff10097836 */ /* 0x000fca0000000000 */
[----:B------:R-:W-:Y:S02]  /*08a0*/  ISETP.GT.AND P0, PT, R9, R8, PT ;  /* 0x000000080900720c */ /* 0x000fe40003f04270 */
[----:B---3--:R-:W-:Y:S01]  /*08b0*/  IADD3 R18, PT, PT, R24, R17, RZ ;  /* 0x0000001118127210 */ /* 0x008fe20007ffe0ff */
[----:B------:R0:W5:Y:S01]  /*08c0*/  LDG.E R9, desc[UR14][R32.64] ;  /* 0x0000000e20097981 */ /* 0x000162000c1e1900 */
[----:B------:R-:W-:-:S13]  /*08d0*/  ISETP.LT.OR P0, PT, R16, 0x1, P0 ;  /* 0x000000011000780c */ /* 0x000fda0000701670 */
[----:B------:R-:W1:Y:S08]  /*08e0*/  @!P0 LDC.64 R12, c[0x0][0x398] ;  /* 0x0000e600ff0c8b82 */ /* 0x000e700000000a00 */
[----:B------:R-:W2:Y:S01]  /*08f0*/  @!P0 LDC.64 R14, c[0x0][0x3a0] ;  /* 0x0000e800ff0e8b82 */ /* 0x000ea20000000a00 */
[----:B------:R-:W-:-:S04]  /*0900*/  @!P0 IADD3 R16, P1, PT, R16, R5, RZ ;  /* 0x0000000510108210 */ /* 0x000fc80007f3e0ff */
[----:B------:R-:W-:-:S04]  /*0910*/  @!P0 LEA.HI.X.SX32 R17, R5, RZ, 0x1, P1 ;  /* 0x000000ff05118211 */ /* 0x000fc800008f0eff */
[C---:B------:R-:W-:Y:S02]  /*0920*/  @!P0 SHF.L.U64.HI R26, R16.reuse, 0x2, R17 ;  /* 0x00000002101a8819 */ /* 0x040fe40000010211 */
[----:B------:R-:W-:-:S04]  /*0930*/  @!P0 SHF.L.U32 R17, R16, 0x2, RZ ;  /* 0x0000000210118819 */ /* 0x000fc800000006ff */
[C---:B-1----:R-:W-:Y:S02]  /*0940*/  @!P0 IADD3 R24, P2, PT, R17.reuse, R12, RZ ;  /* 0x0000000c11188210 */ /* 0x042fe40007f5e0ff */
[----:B--2---:R-:W-:Y:S01]  /*0950*/  @!P0 IADD3 R16, P3, PT, R17, R14, RZ ;  /* 0x0000000e11108210 */ /* 0x004fe20007f7e0ff */
[----:B------:R-:W-:-:S05]  /*0960*/  VIADD R17, R18, 0xffffffff ;  /* 0xffffffff12117836 */ /* 0x000fca0000000000 */
[----:B------:R-:W-:-:S04]  /*0970*/  ISETP.GT.AND P1, PT, R17, R8, PT ;  /* 0x000000081100720c */ /* 0x000fc80003f24270 */
[----:B------:R-:W-:Y:S02]  /*0980*/  ISETP.LT.OR P1, PT, R18, 0x1, P1 ;  /* 0x000000011200780c */ /* 0x000fe40000f21670 */
[C---:B------:R-:W-:Y:S02]  /*0990*/  @!P0 IADD3.X R25, PT, PT, R26.reuse, R13, RZ, P2, !PT ;  /* 0x0000000d1a198210 */ /* 0x040fe400017fe4ff */
[----:B------:R-:W-:-:S04]  /*09a0*/  @!P0 IADD3.X R17, PT, PT, R26, R15, RZ, P3, !PT ;  /* 0x0000000f1a118210 */ /* 0x000fc80001ffe4ff */
[----:B------:R-:W2:Y:S04]  /*09b0*/  @!P0 LDG.E R25, desc[UR14][R24.64+-0x4] ;  /* 0xfffffc0e18198981 */ /* 0x000ea8000c1e1900 */
[----:B------:R-:W3:Y:S01]  /*09c0*/  @!P0 LDG.E R17, desc[UR14][R16.64+-0x4] ;  /* 0xfffffc0e10118981 */ /* 0x000ee2000c1e1900 */
[----:B------:R-:W1:Y:S08]  /*09d0*/  @!P1 LDC.64 R12, c[0x0][0x398] ;  /* 0x0000e600ff0c9b82 */ /* 0x000e700000000a00 */
[----:B------:R-:W1:Y:S01]  /*09e0*/  @!P1 LDC.64 R14, c[0x0][0x3a0] ;  /* 0x0000e800ff0e9b82 */ /* 0x000e620000000a00 */
[----:B------:R-:W-:-:S04]  /*09f0*/  @!P1 IADD3 R18, P2, PT, R18, R5, RZ ;  /* 0x0000000512129210 */ /* 0x000fc80007f5e0ff */
[----:B0-----:R-:W-:Y:S01]  /*0a00*/  @!P1 LEA.HI.X.SX32 R33, R5, RZ, 0x1, P2 ;  /* 0x000000ff05219211 */ /* 0x001fe200010f0eff */
[----:B------:R-:W-:-:S03]  /*0a10*/  @!P1 IMAD.SHL.U32 R27, R18, 0x4, RZ ;  /* 0x00000004121b9824 */ /* 0x000fc600078e00ff */
[----:B------:R-:W-:Y:S02]  /*0a20*/  @!P1 SHF.L.U64.HI R26, R18, 0x2, R33 ;  /* 0x00000002121a9819 */ /* 0x000fe40000010221 */
[----:B------:R0:W2:Y:S01]  /*0a30*/  LDG.E R18, desc[UR14][R22.64] ;  /* 0x0000000e16127981 */ /* 0x0000a2000c1e1900 */
[----:B-1----:R-:W-:-:S04]  /*0a40*/  @!P1 IADD3 R12, P2, PT, R27, R12, RZ ;  /* 0x0000000c1b0c9210 */ /* 0x002fc80007f5e0ff */
[----:B------:R-:W-:Y:S02]  /*0a50*/  @!P1 IADD3.X R13, PT, PT, R26, R13, RZ, P2, !PT ;  /* 0x0000000d1a0d9210 */ /* 0x000fe400017fe4ff */
[----:B------:R-:W-:-:S04]  /*0a60*/  @!P1 IADD3 R14, P3, PT, R27, R14, RZ ;  /* 0x0000000e1b0e9210 */ /* 0x000fc80007f7e0ff */
[----:B------:R-:W3:Y:S01]  /*0a70*/  @!P1 LDG.E R13, desc[UR14][R12.64+-0x4] ;  /* 0xfffffc0e0c0d9981 */ /* 0x000ee2000c1e1900 */
[----:B------:R-:W-:-:S06]  /*0a80*/  @!P1 IADD3.X R15, PT, PT, R26, R15, RZ, P3, !PT ;  /* 0x0000000f1a0f9210 */ /* 0x000fcc0001ffe4ff */
[----:B------:R-:W3:Y:S01]  /*0a90*/  @!P1 LDG.E R15, desc[UR14][R14.64+-0x4] ;  /* 0xfffffc0e0e0f9981 */ /* 0x000ee2000c1e1900 */
[----:B0-----:R-:W-:Y:S01]  /*0aa0*/  IADD3 R22, P3, PT, R22, 0x8, RZ ;  /* 0x0000000816167810 */ /* 0x001fe20007f7e0ff */
[----:B------:R-:W-:-:S04]  /*0ab0*/  UIADD3 UR12, UPT, UPT, UR12, 0x2, URZ ;  /* 0x000000020c0c7890 */ /* 0x000fc8000fffe0ff */
[----:B------:R-:W-:Y:S01]  /*0ac0*/  UISETP.NE.AND UP1, UPT, UR12, URZ, UPT ;  /* 0x000000ff0c00728c */ /* 0x000fe2000bf25270 */
[----:B------:R-:W-:Y:S01]  /*0ad0*/  IMAD.X R23, RZ, RZ, R23, P3 ;  /* 0x000000ffff177224 */ /* 0x000fe200018e0617 */
[----:B------:R-:W-:Y:S02]  /*0ae0*/  IADD3 R10, P3, PT, R10, 0x8, RZ ;  /* 0x000000080a0a7810 */ /* 0x000fe40007f7e0ff */
[----:B------:R-:W-:Y:S01]  /*0af0*/  IADD3 R28, P2, PT, R28, 0x8, RZ ;  /* 0x000000081c1c7810 */ /* 0x000fe20007f5e0ff */
[C---:B------:R-:W-:Y:S01]  /*0b00*/  IMAD R7, R8.reuse, 0x2, R7 ;  /* 0x0000000208077824 */ /* 0x040fe200078e0207 */
[----:B------:R-:W-:Y:S02]  /*0b10*/  LEA R5, R8, R5, 0x1 ;  /* 0x0000000508057211 */ /* 0x000fe400078e08ff */
[----:B------:R-:W-:Y:S01]  /*0b20*/  IADD3.X R29, PT, PT, RZ, R29, RZ, P2, !PT ;  /* 0x0000001dff1d7210 */ /* 0x000fe200017fe4ff */
[----:B----4-:R-:W-:Y:S01]  /*0b30*/  FMUL R19, R6, R19 ;  /* 0x0000001306137220 */ /* 0x010fe20000400000 */
[----:B-----5:R-:W-:-:S03]  /*0b40*/  FMUL R21, R20, R9 ;  /* 0x0000000914157220 */ /* 0x020fc60000400000 */
[----:B--2---:R-:W-:Y:S01]  /*0b50*/  @!P0 FMUL.D2 R9, R19, R18 ;  /* 0x0000001213098220 */ /* 0x004fe20000300000 */
[----:B------:R-:W-:Y:S01]  /*0b60*/  IADD3.X R19, PT, PT, RZ, R11, RZ, P3, !PT ;  /* 0x0000000bff137210 */ /* 0x000fe20001ffe4ff */
[----:B------:R-:W-:Y:S02]  /*0b70*/  @!P1 FMUL.D2 R11, R18, R21 ;  /* 0x00000015120b9220 */ /* 0x000fe40000300000 */
[C---:B------:R-:W-:Y:S01]  /*0b80*/  @!P0 FFMA R4, R9.reuse, R25, R4 ;  /* 0x0000001909048223 */ /* 0x040fe20000000004 */
[----:B---3--:R-:W-:-:S03]  /*0b90*/  @!P0 FFMA R2, R9, R17, R2 ;  /* 0x0000001109028223 */ /* 0x008fc60000000002 */
[C---:B------:R-:W-:Y:S01]  /*0ba0*/  @!P1 FFMA R4, R11.reuse, R13, R4 ;  /* 0x0000000d0b049223 */ /* 0x040fe20000000004 */
[----:B------:R-:W-:Y:S01]  /*0bb0*/  @!P1 FFMA R2, R11, R15, R2 ;  /* 0x0000000f0b029223 */ /* 0x000fe20000000002 */
[----:B------:R-:W-:Y:S06]  /*0bc0*/  BRA.U UP1, `(.L_x_418) ;  /* 0xfffffff501c47547 */ /* 0x000fec000b83ffff */
.L_x_417:
[----:B------:R-:W-:Y:S01]  /*0bd0*/  MOV R14, R4 ;  /* 0x00000004000e7202 */ /* 0x000fe20000000f00 */
[----:B------:R-:W-:Y:S06]  /*0be0*/  BRA.U UP0, `(.L_x_416) ;  /* 0x0000000500307547 */ /* 0x000fec000b800000 */
        /* <DEDUP_REMOVED lines=9> */
[----:B---3--:R-:W-:Y:S01]  /*0c80*/  IADD3 R19, PT, PT, R8, -0x1, RZ ;  /* 0xffffffff08137810 */ /* 0x008fe20007ffe0ff */
[----:B----4-:R-:W-:-:S04]  /*0c90*/  VIADD R27, R6, 0xffffffff ;  /* 0xffffffff061b7836 */ /* 0x010fc80000000000 */
[--C-:B------:R-:W-:Y:S02]  /*0ca0*/  IMAD R19, R19, UR4, R0.reuse ;  /* 0x0000000413137c24 */ /* 0x100fe4000f8e0200 */
[----:B------:R-:W-:Y:S01]  /*0cb0*/  IMAD R27, R27, UR4, R0 ;  /* 0x000000041b1b7c24 */ /* 0x000fe2000f8e0200 */
[----:B------:R-:W3:Y:S01]  /*0cc0*/  LDCU UR4, c[0x0][0x390] ;  /* 0x00007200ff0477ac */ /* 0x000ee20008000800 */
[----:B0-----:R-:W-:-:S04]  /*0cd0*/  IMAD.WIDE R12, R19, 0x4, R4 ;  /* 0x00000004130c7825 */ /* 0x001fc800078e0204 */
[--C-:B--2---:R-:W-:Y:S02]  /*0ce0*/  IMAD.WIDE R10, R27, 0x4, R16.reuse ;  /* 0x000000041b0a7825 */ /* 0x104fe400078e0210 */
[----:B------:R-:W2:Y:S02]  /*0cf0*/  LDG.E R13, desc[UR14][R12.64] ;  /* 0x0000000e0c0d7981 */ /* 0x000ea4000c1e1900 */
[----:B------:R-:W-:Y:S02]  /*0d00*/  IMAD.WIDE R16, R19, 0x4, R16 ;  /* 0x0000000413107825 */ /* 0x000fe400078e0210 */
[----:B------:R-:W2:Y:S02]  /*0d10*/  LDG.E R10, desc[UR14][R10.64] ;  /* 0x0000000e0a0a7981 */ /* 0x000ea4000c1e1900 */
[C---:B------:R-:W-:Y:S02]  /*0d20*/  IMAD.WIDE R4, R27.reuse, 0x4, R4 ;  /* 0x000000041b047825 */ /* 0x040fe400078e0204 */
[----:B------:R-:W4:Y:S04]  /*0d30*/  LDG.E R16, desc[UR14][R16.64] ;  /* 0x0000000e10107981 */ /* 0x000f28000c1e1900 */
[----:B------:R-:W4:Y:S01]  /*0d40*/  LDG.E R5, desc[UR14][R4.64] ;  /* 0x0000000e04057981 */ /* 0x000f22000c1e1900 */
[----:B-1----:R-:W-:-:S04]  /*0d50*/  IMAD.WIDE R28, R27, 0x4, R24 ;  /* 0x000000041b1c7825 */ /* 0x002fc800078e0218 */
[----:B------:R-:W-:Y:S01]  /*0d60*/  IMAD.WIDE R24, R19, 0x4, R24 ;  /* 0x0000000413187825 */ /* 0x000fe200078e0218 */
[----:B------:R-:W5:Y:S04]  /*0d70*/  LDG.E R20, desc[UR14][R28.64] ;  /* 0x0000000e1c147981 */ /* 0x000f68000c1e1900 */
[----:B------:R-:W5:Y:S01]  /*0d80*/  LDG.E R15, desc[UR14][R24.64] ;  /* 0x0000000e180f7981 */ /* 0x000f62000c1e1900 */
[----:B--2---:R-:W-:Y:S02]  /*0d90*/  IADD3 R23, PT, PT, R10, R13, RZ ;  /* 0x0000000d0a177210 */ /* 0x004fe40007ffe0ff */
[----:B------:R-:W0:Y:S03]  /*0da0*/  LDC.64 R12, c[0x0][0x3e0] ;  /* 0x0000f800ff0c7b82 */ /* 0x000e260000000a00 */
[----:B------:R-:W-:Y:S01]  /*0db0*/  VIADD R6, R23, 0xffffffff ;  /* 0xffffffff17067836 */ /* 0x000fe20000000000 */
[----:B----4-:R-:W-:-:S04]  /*0dc0*/  IADD3 R21, PT, PT, R16, R5, RZ ;  /* 0x0000000510157210 */ /* 0x010fc80007ffe0ff */
[----:B---3--:R-:W-:Y:S01]  /*0dd0*/  ISETP.GT.AND P0, PT, R6, UR4, PT ;  /* 0x0000000406007c0c */ /* 0x008fe2000bf04270 */
[----:B------:R-:W1:Y:S01]  /*0de0*/  LDC.64 R16, c[0x0][0x3e8] ;  /* 0x0000fa00ff107b82 */ /* 0x000e620000000a00 */
[----:B------:R-:W-:Y:S02]  /*0df0*/  IADD3 R6, PT, PT, R21, -0x1, RZ ;  /* 0xffffffff15067810 */ /* 0x000fe40007ffe0ff */
[----:B------:R-:W-:Y:S02]  /*0e00*/  ISETP.LT.OR P0, PT, R23, 0x1, P0 ;  /* 0x000000011700780c */ /* 0x000fe40000701670 */
[----:B------:R-:W-:-:S04]  /*0e10*/  ISETP.GT.AND P1, PT, R6, UR4, PT ;  /* 0x0000000406007c0c */ /* 0x000fc8000bf24270 */
[----:B------:R-:W-:-:S07]  /*0e20*/  ISETP.LT.OR P1, PT, R21, 0x1, P1 ;  /* 0x000000011500780c */ /* 0x000fce0000f21670 */
[----:B------:R-:W2:Y:S01]  /*0e30*/  @!P0 LDC.64 R8, c[0x0][0x3a0] ;  /* 0x0000e800ff088b82 */ /* 0x000ea20000000a00 */
[----:B------:R-:W-:-:S07]  /*0e40*/  @!P0 IMAD R18, R3, UR4, RZ ;  /* 0x0000000403128c24 */ /* 0x000fce000f8e02ff */
[----:B------:R-:W3:Y:S01]  /*0e50*/  @!P0 LDC.64 R10, c[0x0][0x398] ;  /* 0x0000e600ff0a8b82 */ /* 0x000ee20000000a00 */
[----:B------:R-:W-:Y:S01]  /*0e60*/  @!P1 IMAD R22, R3, UR4, RZ ;  /* 0x0000000403169c24 */ /* 0x000fe2000f8e02ff */
[----:B------:R-:W-:-:S06]  /*0e70*/  @!P0 IADD3 R23, P2, PT, R23, R18, RZ ;  /* 0x0000001217178210 */ /* 0x000fcc0007f5e0ff */
[----:B------:R-:W4:Y:S01]  /*0e80*/  @!P1 LDC.64 R4, c[0x0][0x3a0] ;  /* 0x0000e800ff049b82 */ /* 0x000f220000000a00 */
[----:B------:R-:W-:-:S07]  /*0e90*/  @!P1 IADD3 R21, P3, PT, R21, R22, RZ ;  /* 0x0000001615159210 */ /* 0x000fce0007f7e0ff */
[----:B------:R-:W5:Y:S01]  /*0ea0*/  @!P1 LDC.64 R6, c[0x0][0x398] ;  /* 0x0000e600ff069b82 */ /* 0x000f620000000a00 */
[----:B------:R-:W-:Y:S02]  /*0eb0*/  @!P0 LEA.HI.X.SX32 R30, R18, RZ, 0x1, P2 ;  /* 0x000000ff121e8211 */ /* 0x000fe400010f0eff */
[----:B------:R-:W-:Y:S02]  /*0ec0*/  @!P1 LEA.HI.X.SX32 R26, R22, RZ, 0x1, P3 ;  /* 0x000000ff161a9211 */ /* 0x000fe400018f0eff */
[C---:B------:R-:W-:Y:S01]  /*0ed0*/  @!P0 SHF.L.U64.HI R22, R23.reuse, 0x2, R30 ;  /* 0x0000000217168819 */ /* 0x040fe2000001021e */
[----:B------:R-:W-:Y:S02]  /*0ee0*/  @!P0 IMAD.SHL.U32 R23, R23, 0x4, RZ ;  /* 0x0000000417178824 */ /* 0x000fe400078e00ff */
[----:B0-----:R-:W-:Y:S01]  /*0ef0*/  IMAD.WIDE R18, R19, 0x4, R12 ;  /* 0x0000000413127825 */ /* 0x001fe200078e020c */
[----:B------:R-:W-:Y:S02]  /*0f00*/  @!P1 SHF.L.U64.HI R26, R21, 0x2, R26 ;  /* 0x00000002151a9819 */ /* 0x000fe4000001021a */
[----:B--2---:R-:W-:Y:S01]  /*0f10*/  @!P0 IADD3 R8, P2, PT, R23, R8, RZ ;  /* 0x0000000817088210 */ /* 0x004fe20007f5e0ff */
[----:B------:R-:W-:Y:S01]  /*0f20*/  IMAD.WIDE R12, R27, 0x4, R12 ;  /* 0x000000041b0c7825 */ /* 0x000fe200078e020c */
[----:B---3--:R-:W-:Y:S01]  /*0f30*/  @!P0 IADD3 R10, P3, PT, R23, R10, RZ ;  /* 0x0000000a170a8210 */ /* 0x008fe20007f7e0ff */
[----:B------:R-:W2:Y:S01]  /*0f40*/  LDG.E R19, desc[UR14][R18.64] ;  /* 0x0000000e12137981 */ /* 0x000ea2000c1e1900 */
[----:B------:R-:W-:Y:S01]  /*0f50*/  @!P1 SHF.L.U32 R21, R21, 0x2, RZ ;  /* 0x0000000215159819 */ /* 0x000fe200000006ff */
[----:B-1----:R-:W-:Y:S01]  /*0f60*/  IMAD.WIDE.U32 R16, R3, 0x4, R16 ;  /* 0x0000000403107825 */ /* 0x002fe200078e0010 */
[C---:B------:R-:W-:Y:S01]  /*0f70*/  @!P0 IADD3.X R11, PT, PT, R22.reuse, R11, RZ, P3, !PT ;  /* 0x0000000b160b8210 */ /* 0x040fe20001ffe4ff */
[----:B------:R-:W3:Y:S02]  /*0f80*/  LDG.E R12, desc[UR14][R12.64] ;  /* 0x0000000e0c0c7981 */ /* 0x000ee4000c1e1900 */
[----:B------:R-:W-:Y:S01]  /*0f90*/  @!P0 IMAD.X R9, R22, 0x1, R9, P2 ;  /* 0x0000000116098824 */ /* 0x000fe200010e0609 */
[C---:B----4-:R-:W-:Y:S01]  /*0fa0*/  @!P1 IADD3 R4, P2, PT, R21.reuse, R4, RZ ;  /* 0x0000000415049210 */ /* 0x050fe20007f5e0ff */
[----:B------:R-:W4:Y:S01]  /*0fb0*/  LDG.E R16, desc[UR14][R16.64] ;  /* 0x0000000e10107981 */ /* 0x000f22000c1e1900 */
[----:B-----5:R-:W-:-:S02]  /*0fc0*/  @!P1 IADD3 R6, P3, PT, R21, R6, RZ ;  /* 0x0000000615069210 */ /* 0x020fc40007f7e0ff */
[C---:B------:R-:W-:Y:S01]  /*0fd0*/  @!P1 IADD3.X R5, PT, PT, R26.reuse, R5, RZ, P2, !PT ;  /* 0x000000051a059210 */ /* 0x040fe200017fe4ff */
[----:B------:R-:W5:Y:S01]  /*0fe0*/  @!P0 LDG.E R10, desc[UR14][R10.64+-0x4] ;  /* 0xfffffc0e0a0a8981 */ /* 0x000f62000c1e1900 */
[----:B------:R-:W-:-:S03]  /*0ff0*/  @!P1 IADD3.X R7, PT, PT, R26, R7, RZ, P3, !PT ;  /* 0x000000071a079210 */ /* 0x000fc60001ffe4ff */
[----:B------:R-:W5:Y:S04]  /*1000*/  @!P0 LDG.E R9, desc[UR14][R8.64+-0x4] ;  /* 0xfffffc0e08098981 */ /* 0x000f68000c1e1900 */
[----:B------:R-:W5:Y:S04]  /*1010*/  @!P1 LDG.E R6, desc[UR14][R6.64+-0x4] ;  /* 0xfffffc0e06069981 */ /* 0x000f68000c1e1900 */
[----:B------:R-:W5:Y:S01]  /*1020*/  @!P1 LDG.E R5, desc[UR14][R4.64+-0x4] ;  /* 0xfffffc0e04059981 */ /* 0x000f62000c1e1900 */
[----:B--2---:R-:W-:Y:S01]  /*1030*/  FMUL R3, R20, R19 ;  /* 0x0000001314037220 */ /* 0x004fe20000400000 */
[----:B---3--:R-:W-:-:S03]  /*1040*/  FMUL R13, R15, R12 ;  /* 0x0000000c0f0d7220 */ /* 0x008fc60000400000 */
[----:B----4-:R-:W-:Y:S01]  /*1050*/  @!P0 FMUL.D2 R3, R3, R16 ;  /* 0x0000001003038220 */ /* 0x010fe20000300000 */
[----:B------:R-:W-:-:S03]  /*1060*/  @!P1 FMUL.D2 R13, R16, R13 ;  /* 0x0000000d100d9220 */ /* 0x000fc60000300000 */
[C---:B-----5:R-:W-:Y:S01]  /*1070*/  @!P0 FFMA R14, R3.reuse, R10, R14 ;  /* 0x0000000a030e8223 */ /* 0x060fe2000000000e */
[----:B------:R-:W-:-:S03]  /*1080*/  @!P0 FFMA R2, R3, R9, R2 ;  /* 0x0000000903028223 */ /* 0x000fc60000000002 */
[C---:B------:R-:W-:Y:S01]  /*1090*/  @!P1 FFMA R14, R13.reuse, R6, R14 ;  /* 0x000000060d0e9223 */ /* 0x040fe2000000000e */
[----:B------:R-:W-:-:S07]  /*10a0*/  @!P1 FFMA R2, R13, R5, R2 ;  /* 0x000000050d029223 */ /* 0x000fce0000000002 */
.L_x_416:
[----:B------:R-:W0:Y:S08]  /*10b0*/  LDC.64 R4, c[0x0][0x380] ;  /* 0x0000e000ff047b82 */ /* 0x000e300000000a00 */
[----:B------:R-:W1:Y:S01]  /*10c0*/  LDC.64 R6, c[0x0][0x388] ;  /* 0x0000e200ff067b82 */ /* 0x000e620000000a00 */
[----:B0-----:R-:W-:-:S05]  /*10d0*/  IMAD.WIDE R4, R0, 0x4, R4 ;  /* 0x0000000400047825 */ /* 0x001fca00078e0204 */
[----:B------:R-:W-:Y:S01]  /*10e0*/  STG.E desc[UR14][R4.64], R14 ;  /* 0x0000000e04007986 */ /* 0x000fe2000c10190e */
[----:B-1----:R-:W-:-:S05]  /*10f0*/  IMAD.WIDE R6, R0, 0x4, R6 ;  /* 0x0000000400067825 */ /* 0x002fca00078e0206 */
[----:B------:R-:W-:Y:S01]  /*1100*/  STG.E desc[UR14][R6.64], R2 ;  /* 0x0000000206007986 */ /* 0x000fe2000c10190e */
[----:B------:R-:W-:Y:S05]  /*1110*/  EXIT ;  /* 0x000000000000794d */ /* 0x000fea0003800000 */
.L_x_419:
        /* <DEDUP_REMOVED lines=14> */
.L_x_449:


//--------------------- .text._Z13tfm_near_2dlyPfS_iiPKfS1_PKiS3_S3_S3_iiiiS1_S1_S1_ --------------------------
	.section	.text._Z13tfm_near_2dlyPfS_iiPKfS1_PKiS3_S3_S3_iiiiS1_S1_S1_,"ax",@progbits
	.align	128
        .global         _Z13tfm_near_2dlyPfS_iiPKfS1_PKiS3_S3_S3_iiiiS1_S1_S1_
        .type           _Z13tfm_near_2dlyPfS_iiPKfS1_PKiS3_S3_S3_iiiiS1_S1_S1_,@function
        .size           _Z13tfm_near_2dlyPfS_iiPKfS1_PKiS3_S3_S3_iiiiS1_S1_S1_,(.L_x_450 - _Z13tfm_near_2dlyPfS_iiPKfS1_PKiS3_S3_S3_iiiiS1_S1_S1_)
        .other          _Z13tfm_near_2dlyPfS_iiPKfS1_PKiS3_S3_S3_iiiiS1_S1_S1_,@"STO_CUDA_ENTRY STV_DEFAULT"
_Z13tfm_near_2dlyPfS_iiPKfS1_PKiS3_S3_S3_iiiiS1_S1_S1_:
.text._Z13tfm_near_2dlyPfS_iiPKfS1_PKiS3_S3_S3_iiiiS1_S1_S1_:
        /* <DEDUP_REMOVED lines=14> */
[----:B------:R-:W0:Y:S01]  /*00e0*/  LDCU UR4, c[0x0][0x3cc] ;  /* 0x00007980ff0477ac */ /* 0x000e220008000800 */
[----:B------:R-:W-:Y:S02]  /*00f0*/  MOV R7, RZ ;  /* 0x000000ff00077202 */ /* 0x000fe40000000f00 */
[----:B------:R-:W-:Y:S01]  /*0100*/  CS2R R2, SRZ ;  /* 0x0000000000027805 */ /* 0x000fe2000001ff00 */
[----:B------:R-:W0:Y:S01]  /*0110*/  LDCU.64 UR6, c[0x0][0x3d0] ;  /* 0x00007a00ff0677ac */ /* 0x000e220008000a00 */
[----:B------:R-:W-:Y:S02]  /*0120*/  UISETP.GE.U32.AND UP1, UPT, UR5, 0x4, UPT ;  /* 0x000000040500788c */ /* 0x000fe4000bf26070 */
[----:B------:R-:W-:-:S04]  /*0130*/  ULOP3.LUT UR18, UR5, 0x3, URZ, 0xc0, !UPT ;  /* 0x0000000305127892 */ /* 0x000fc8000f8ec0ff */
[----:B------:R-:W-:Y:S02]  /*0140*/  UISETP.NE.AND UP0, UPT, UR18, URZ, UPT ;  /* 0x000000ff1200728c */ /* 0x000fe4000bf05270 */
[----:B0-----:R-:W-:-:S04]  /*0150*/  UIMAD UR4, UR6, UR4, URZ ;  /* 0x00000004060472a4 */ /* 0x001fc8000f8e02ff */
        /* <DEDUP_REMOVED lines=8> */
[----:B------:R-:W4:Y:S01]  /*01e0*/  LDCU UR6, c[0x0][0x390] ;  /* 0x00007200ff0677ac */ /* 0x000f220008000800 */
[----:B------:R-:W-:Y:S02]  /*01f0*/  ULOP3.LUT UR5, UR5, 0x7ffffffc, URZ, 0xc0, !UPT ;  /* 0x7ffffffc05057892 */ /* 0x000fe4000f8ec0ff */
[----:B0-----:R-:W-:-:S04]  /*0200*/  UIADD3 UR11, UP2, UPT, UR12, 0x8, URZ ;  /* 0x000000080c0b7890 */ /* 0x001fc8000ff5e0ff */
[----:B------:R-:W-:Y:S01]  /*0210*/  UIADD3.X UR12, UPT, UPT, URZ, UR13, URZ, UP2, !UPT ;  /* 0x0000000dff0c7290 */ /* 0x000fe200097fe4ff */
[----:B------:R-:W-:Y:S01]  /*0220*/  MOV R3, UR5 ;  /* 0x0000000500037c02 */ /* 0x000fe20008000f00 */
[----:B--2---:R-:W-:Y:S01]  /*0230*/  UIADD3 UR9, UP1, UPT, UR14, 0x8, URZ ;  /* 0x000000080e097890 */ /* 0x004fe2000ff3e0ff */
[----:B------:R-:W-:Y:S01]  /*0240*/  MOV R22, UR11 ;  /* 0x0000000b00167c02 */ /* 0x000fe20008000f00 */
[----:B---3--:R-:W-:Y:S02]  /*0250*/  UIADD3 UR7, UP2, UPT, UR16, 0x8, URZ ;  /* 0x0000000810077890 */ /* 0x008fe4000ff5e0ff */
[----:B------:R-:W-:Y:S01]  /*0260*/  UIADD3.X UR10, UPT, UPT, URZ, UR15, URZ, UP1, !UPT ;  /* 0x0000000fff0a7290 */ /* 0x000fe20008ffe4ff */
[----:B------:R-:W-:Y:S01]  /*0270*/  MOV R23, UR12 ;  /* 0x0000000c00177c02 */ /* 0x000fe20008000f00 */
[----:B----4-:R-:W-:Y:S01]  /*0280*/  UIMAD UR13, UR6, 0x3, URZ ;  /* 0x00000003060d78a4 */ /* 0x010fe2000f8e02ff */
[----:B------:R-:W-:Y:S01]  /*0290*/  IMAD.U32 R14, RZ, RZ, UR9 ;  /* 0x00000009ff0e7e24 */ /* 0x000fe2000f8e00ff */
[----:B------:R-:W-:Y:S01]  /*02a0*/  UIADD3.X UR8, UPT, UPT, URZ, UR17, URZ, UP2, !UPT ;  /* 0x00000011ff087290 */ /* 0x000fe200097fe4ff */
[----:B------:R-:W-:Y:S01]  /*02b0*/  MOV R16, UR7 ;  /* 0x0000000700107c02 */ /* 0x000fe20008000f00 */
[----:B------:R-:W-:Y:S01]  /*02c0*/  USHF.L.U32 UR6, UR6, 0x1, URZ ;  /* 0x0000000106067899 */ /* 0x000fe200080006ff */
[----:B------:R-:W-:Y:S01]  /*02d0*/  MOV R15, UR10 ;  /* 0x0000000a000f7c02 */ /* 0x000fe20008000f00 */
[----:B------:R-:W-:Y:S01]  /*02e0*/  IMAD.U32 R6, RZ, RZ, UR13 ;  /* 0x0000000dff067e24 */ /* 0x000fe2000f8e00ff */
[----:B------:R-:W-:Y:S01]  /*02f0*/  UIADD3 UR14, UPT, UPT, -UR5, URZ, URZ ;  /* 0x000000ff050e7290 */ /* 0x000fe2000fffe1ff */
[----:B------:R-:W-:-:S02]  /*0300*/  IMAD.U32 R17, RZ, RZ, UR8 ;  /* 0x00000008ff117e24 */ /* 0x000fc4000f8e00ff */
[----:B------:R-:W-:-:S09]  /*0310*/  MOV R4, UR6 ;  /* 0x0000000600047c02 */ /* 0x000fd20008000f00 */
.L_x_422:
[----:B------:R-:W2:Y:S01]  /*0320*/  LDG.E R9, desc[UR20][R22.64+-0x8] ;  /* 0xfffff81416097981 */ /* 0x000ea2000c1e1900 */
[----:B------:R-:W0:Y:S03]  /*0330*/  LDC.64 R20, c[0x0][0x3b8] ;  /* 0x0000ee00ff147b82 */ /* 0x000e260000000a00 */
[----:B------:R-:W3:Y:S04]  /*0340*/  LDG.E R12, desc[UR20][R14.64+-0x8] ;  /* 0xfffff8140e0c7981 */ /* 0x000ee8000c1e1900 */
[----:B------:R-:W4:Y:S01]  /*0350*/  LDG.E R32, desc[UR20][R22.64+-0x4] ;  /* 0xfffffc1416207981 */ /* 0x000f22000c1e1900 */
[----:B------:R-:W5:Y:S03]  /*0360*/  LDC.64 R10, c[0x0][0x3c0] ;  /* 0x0000f000ff0a7b82 */ /* 0x000f660000000a00 */
[----:B------:R-:W4:Y:S01]  /*0370*/  LDG.E R29, desc[UR20][R14.64+-0x4] ;  /* 0xfffffc140e1d7981 */ /* 0x000f22000c1e1900 */
[----:B--2---:R-:W-:-:S02]  /*0380*/  IADD3 R9, PT, PT, R9, -0x1, RZ ;  /* 0xffffffff09097810 */ /* 0x004fc40007ffe0ff */
[----:B---3--:R-:W-:-:S03]  /*0390*/  IADD3 R33, PT, PT, R12, -0x1, RZ ;  /* 0xffffffff0c217810 */ /* 0x008fc60007ffe0ff */
[--C-:B------:R-:W-:Y:S02]  /*03a0*/  IMAD R31, R9, UR4, R0.reuse ;  /* 0x00000004091f7c24 */ /* 0x100fe4000f8e0200 */
[----:B------:R-:W2:Y:S01]  /*03b0*/  LDC R9, c[0x0][0x390] ;  /* 0x0000e400ff097b82 */ /* 0x000ea20000000800 */
[----:B------:R-:W-:Y:S02]  /*03c0*/  IMAD R33, R33, UR4, R0 ;  /* 0x0000000421217c24 */ /* 0x000fe4000f8e0200 */
[----:B0-----:R-:W-:-:S04]  /*03d0*/  IMAD.WIDE R24, R31, 0x4, R20 ;  /* 0x000000041f187825 */ /* 0x001fc800078e0214 */
[----:B-----5:R-:W-:Y:S02]  /*03e0*/  IMAD.WIDE R12, R33, 0x4, R10 ;  /* 0x00000004210c7825 */ /* 0x020fe400078e020a */
[----:B------:R-:W3:Y:S04]  /*03f0*/  LDG.E R24, desc[UR20][R24.64] ;  /* 0x0000001418187981 */ /* 0x000ee8000c1e1900 */
[----:B------:R-:W3:Y:S01]  /*0400*/  LDG.E R13, desc[UR20][R12.64] ;  /* 0x000000140c0d7981 */ /* 0x000ee2000c1e1900 */
[----:B----4-:R-:W-:Y:S01]  /*0410*/  VIADD R34, R29, 0xffffffff ;  /* 0xffffffff1d227836 */ /* 0x010fe20000000000 */
[----:B---3--:R-:W-:Y:S02]  /*0420*/  IADD3 R35, PT, PT, R24, R13, RZ ;  /* 0x0000000d18237210 */ /* 0x008fe40007ffe0ff */
[----:B------:R-:W0:Y:S03]  /*0430*/  LDC.64 R12, c[0x0][0x3e0] ;  /* 0x0000f800ff0c7b82 */ /* 0x000e260000000a00 */
[----:B------:R-:W-:-:S05]  /*0440*/  VIADD R18, R35, 0xffffffff ;  /* 0xffffffff23127836 */ /* 0x000fca0000000000 */
[----:B--2---:R-:W-:Y:S02]  /*0450*/  ISETP.GT.AND P0, PT, R18, R9, PT ;  /* 0x000000091200720c */ /* 0x004fe40003f04270 */
[----:B------:R-:W2:Y:S02]  /*0460*/  LDC.64 R18, c[0x0][0x3d8] ;  /* 0x0000f600ff127b82 */ /* 0x000ea40000000a00 */
[----:B------:R-:W-:-:S13]  /*0470*/  ISETP.LT.OR P1, PT, R35, 0x1, P0 ;  /* 0x000000012300780c */ /* 0x000fda0000721670 */
[----:B------:R-:W3:Y:S08]  /*0480*/  @!P1 LDC.64 R26, c[0x0][0x398] ;  /* 0x0000e600ff1a9b82 */ /* 0x000ef00000000a00 */
[----:B------:R-:W4:Y:S01]  /*0490*/  @!P1 LDC.64 R24, c[0x0][0x3a0] ;  /* 0x0000e800ff189b82 */ /* 0x000f220000000a00 */
[----:B------:R-:W-:-:S04]  /*04a0*/  @!P1 IADD3 R28, P0, PT, R35, R8, RZ ;  /* 0x00000008231c9210 */ /* 0x000fc80007f1e0ff */
[----:B------:R-:W-:Y:S02]  /*04b0*/  @!P1 LEA.HI.X.SX32 R37, R8, RZ, 0x1, P0 ;  /* 0x000000ff08259211 */ /* 0x000fe400000f0eff */
[C---:B------:R-:W-:Y:S02]  /*04c0*/  @!P1 SHF.L.U32 R35, R28.reuse, 0x2, RZ ;  /* 0x000000021c239819 */ /* 0x040fe400000006ff */
[----:B------:R-:W-:Y:S01]  /*04d0*/  @!P1 SHF.L.U64.HI R28, R28, 0x2, R37 ;  /* 0x000000021c1c9819 */ /* 0x000fe20000010225 */
[----:B--2---:R-:W-:Y:S01]  /*04e0*/  IMAD.WIDE R30, R31, 0x4, R18 ;  /* 0x000000041f1e7825 */ /* 0x004fe200078e0212 */
[----:B---3--:R-:W-:-:S04]  /*04f0*/  @!P1 IADD3 R36, P0, PT, R35, R26, RZ ;  /* 0x0000001a23249210 */ /* 0x008fc80007f1e0ff */
[----:B------:R-:W-:Y:S02]  /*0500*/  @!P1 IADD3.X R37, PT, PT, R28, R27, RZ, P0, !PT ;  /* 0x0000001b1c259210 */ /* 0x000fe400007fe4ff */
[----:B------:R2:W3:Y:S01]  /*0510*/  LDG.E R27, desc[UR20][R30.64] ;  /* 0x000000141e1b7981 */ /* 0x0004e2000c1e1900 */
[----:B----4-:R-:W-:Y:S02]  /*0520*/  @!P1 IADD3 R24, P0, PT, R35, R24, RZ ;  /* 0x0000001823189210 */ /* 0x010fe40007f1e0ff */
[----:B------:R-:W-:Y:S01]  /*0530*/  IADD3 R35, PT, PT, R32, -0x1, RZ ;  /* 0xffffffff20237810 */ /* 0x000fe20007ffe0ff */
[----:B0-----:R-:W-:Y:S01]  /*0540*/  IMAD.WIDE R32, R33, 0x4, R12 ;  /* 0x0000000421207825 */ /* 0x001fe200078e020c */
[----:B------:R0:W4:Y:S03]  /*0550*/  @!P1 LDG.E R26, desc[UR20][R36.64+-0x4] ;  /* 0xfffffc14241a9981 */ /* 0x000126000c1e1900 */
[----:B------:R-:W-:-:S02]  /*0560*/  IMAD R29, R35, UR4, R0 ;  /* 0x00000004231d7c24 */ /* 0x000fc4000f8e0200 */
[----:B--2---:R-:W-:Y:S01]  /*0570*/  IMAD R31, R34, UR4, R0 ;  /* 0x00000004221f7c24 */ /* 0x004fe2000f8e0200 */
[----:B------:R-:W3:Y:S01]  /*0580*/  LDG.E R32, desc[UR20][R32.64] ;  /* 0x0000001420207981 */ /* 0x000ee2000c1e1900 */
[----:B------:R-:W-:-:S04]  /*0590*/  IMAD.WIDE R34, R29, 0x4, R20 ;  /* 0x000000041d227825 */ /* 0x000fc800078e0214 */
[----:B0-----:R-:W-:Y:S02]  /*05a0*/  IMAD.WIDE R36, R31, 0x4, R10 ;  /* 0x000000041f247825 */ /* 0x001fe400078e020a */
[----:B------:R-:W2:Y:S04]  /*05b0*/  LDG.E R34, desc[UR20][R34.64] ;  /* 0x0000001422227981 */ /* 0x000ea8000c1e1900 */
[----:B------:R-:W2:Y:S01]  /*05c0*/  LDG.E R33, desc[UR20][R36.64] ;  /* 0x0000001424217981 */ /* 0x000ea2000c1e1900 */
[----:B------:R-:W-:-:S03]  /*05d0*/  @!P1 IADD3.X R25, PT, PT, R28, R25, RZ, P0, !PT ;  /* 0x000000191c199210 */ /* 0x000fc600007fe4ff */
[----:B------:R-:W5:Y:S04]  /*05e0*/  @!P1 LDG.E R35, desc[UR20][R16.64+-0x8] ;  /* 0xfffff81410239981 */ /* 0x000f68000c1e1900 */
[----:B------:R-:W4:Y:S01]  /*05f0*/  @!P1 LDG.E R24, desc[UR20][R24.64+-0x4] ;  /* 0xfffffc1418189981 */ /* 0x000f22000c1e1900 */
[----:B------:R-:W-:-:S04]  /*0600*/  IMAD.WIDE R28, R29, 0x4, R18 ;  /* 0x000000041d1c7825 */ /* 0x000fc800078e0212 */
[----:B------:R-:W-:Y:S02]  /*0610*/  IMAD.WIDE R30, R31, 0x4, R12 ;  /* 0x000000041f1e7825 */ /* 0x000fe400078e020c */
[----:B------:R-:W4:Y:S04]  /*0620*/  LDG.E R28, desc[UR20][R28.64] ;  /* 0x000000141c1c7981 */ /* 0x000f28000c1e1900 */
[----:B------:R-:W4:Y:S04]  /*0630*/  LDG.E R31, desc[UR20][R30.64] ;  /* 0x000000141e1f7981 */ /* 0x000f28000c1e1900 */
[----:B------:R-:W4:Y:S04]  /*0640*/  LDG.E R29, desc[UR20][R22.64] ;  /* 0x00000014161d7981 */ /* 0x000f28000c1e1900 */
[----:B------:R-:W4:Y:S01]  /*0650*/  LDG.E R30, desc[UR20][R14.64] ;  /* 0x000000140e1e7981 */ /* 0x000f22000c1e1900 */
[----:B--2---:R-:W-:-:S04]  /*0660*/  IADD3 R34, PT, PT, R34, R33, RZ ;  /* 0x0000002122227210 */ /* 0x004fc80007ffe0ff */
[----:B------:R-:W-:-:S04]  /*0670*/  IADD3 R36, PT, PT, R34, -0x1, RZ ;  /* 0xffffffff22247810 */ /* 0x000fc80007ffe0ff */
[----:B------:R-:W-:-:S04]  /*0680*/  ISETP.GT.AND P0, PT, R36, R9, PT ;  /* 0x000000092400720c */ /* 0x000fc80003f04270 */
[----:B------:R-:W-:Y:S01]  /*0690*/  ISETP.LT.OR P0, PT, R34, 0x1, P0 ;  /* 0x000000012200780c */ /* 0x000fe20000701670 */
[----:B---3--:R-:W-:-:S04]  /*06a0*/  FMUL R32, R27, R32 ;  /* 0x000000201b207220 */ /* 0x008fc80000400000 */
[----:B-----5:R-:W-:Y:S01]  /*06b0*/  @!P1 FMUL R35, R32, R35 ;  /* 0x0000002320239220 */ /* 0x020fe20000400000 */
[----:B------:R-:W-:-:S03]  /*06c0*/  CS2R R32, SRZ ;  /* 0x0000000000207805 */ /* 0x000fc6000001ff00 */
[----:B----4-:R-:W-:-:S04]  /*06d0*/  @!P1 FMUL R32, R35, R24 ;  /* 0x0000001823209220 */ /* 0x010fc80000400000 */
[----:B------:R-:W0:Y:S01]  /*06e0*/  @!P0 LDC.64 R24, c[0x0][0x3a0] ;  /* 0x0000e800ff188b82 */ /* 0x000e220000000a00 */
[----:B------:R-:W-:Y:S01]  /*06f0*/  @!P1 FMUL R33, R35, R26 ;  /* 0x0000001a23219220 */ /* 0x000fe20000400000 */
[----:B-1----:R-:W-:Y:S01]  /*0700*/  @!P0 IADD3 R34, P1, PT, R34, R5, RZ ;  /* 0x0000000522228210 */ /* 0x002fe20007f3e0ff */
[----:B------:R-:W-:Y:S01]  /*0710*/  FMUL R28, R28, R31 ;  /* 0x0000001f1c1c7220 */ /* 0x000fe20000400000 */
[----:B------:R-:W-:Y:S02]  /*0720*/  VIADD R29, R29, 0xffffffff ;  /* 0xffffffff1d1d7836 */ /* 0x000fe40000000000 */
[----:B------:R-:W-:Y:S01]  /*0730*/  @!P0 LEA.HI.X.SX32 R31, R5, RZ, 0x1, P1 ;  /* 0x000000ff051f8211 */ /* 0x000fe200008f0eff */
[----:B------:R-:W-:Y:S01]  /*0740*/  FADD R2, R33, R2 ;  /* 0x0000000221027221 */ /* 0x000fe20000000000 */
[----:B------:R-:W-:Y:S01]  /*0750*/  FADD R7, R32, R7 ;  /* 0x0000000720077221 */ /* 0x000fe20000000000 */
[----:B------:R-:W-:Y:S01]  /*0760*/  IMAD R33, R29, UR4, R0 ;  /* 0x000000041d217c24 */ /* 0x000fe2000f8e0200 */
[----:B------:R-:W-:Y:S01]  /*0770*/  @!P0 SHF.L.U64.HI R32, R34, 0x2, R31 ;  /* 0x0000000222208819 */ /* 0x000fe2000001021f */
[----:B------:R-:W1:Y:S01]  /*0780*/  @!P0 LDC.64 R26, c[0x0][0x398] ;  /* 0x0000e600ff1a8b82 */ /* 0x000e620000000a00 */
[----:B------:R-:W-:-:S02]  /*0790*/  IADD3 R31, PT, PT, R30, -0x1, RZ ;  /* 0xffffffff1e1f7810 */ /* 0x000fc40007ffe0ff */
[----:B------:R-:W-:Y:S01]  /*07a0*/  @!P0 SHF.L.U32 R37, R34, 0x2, RZ ;  /* 0x0000000222258819 */ /* 0x000fe200000006ff */
[----:B------:R-:W-:-:S04]  /*07b0*/  IMAD.WIDE R34, R33, 0x4, R20 ;  /* 0x0000000421227825 */ /* 0x000fc800078e0214 */
[----:B------:R-:W-:Y:S01]  /*07c0*/  IMAD R29, R31, UR4, R0 ;  /* 0x000000041f1d7c24 */ /* 0x000fe2000f8e0200 */
[----:B0-----:R-:W-:Y:S02]  /*07d0*/  @!P0 IADD3 R36, P3, PT, R37, R24, RZ ;  /* 0x0000001825248210 */ /* 0x001fe40007f7e0ff */
[----:B------:R0:W2:Y:S02]  /*07e0*/  LDG.E R24, desc[UR20][R34.64] ;  /* 0x0000001422187981 */ /* 0x0000a4000c1e1900 */
[----:B0-----:R-:W-:-:S05]  /*07f0*/  IMAD.WIDE R34, R29, 0x4, R10 ;  /* 0x000000041d227825 */ /* 0x001fca00078e020a */
[----:B------:R-:W2:Y:S01]  /*0800*/  LDG.E R31, desc[UR20][R34.64] ;  /* 0x00000014221f7981 */ /* 0x000ea2000c1e1900 */
[----:B-1----:R-:W-:Y:S02]  /*0810*/  @!P0 IADD3 R30, P2, PT, R37, R26, RZ ;  /* 0x0000001a251e8210 */ /* 0x002fe40007f5e0ff */
[----:B------:R-:W-:Y:S02]  /*0820*/  @!P0 IADD3.X R37, PT, PT, R32, R25, RZ, P3, !PT ;  /* 0x0000001920258210 */ /* 0x000fe40001ffe4ff */
[----:B--2---:R-:W-:-:S05]  /*0830*/  IADD3 R35, PT, PT, R24, R31, RZ ;  /* 0x0000001f18237210 */ /* 0x004fca0007ffe0ff */
[----:B------:R-:W-:-:S05]  /*0840*/  VIADD R24, R35, 0xffffffff ;  /* 0xffffffff23187836 */ /* 0x000fca0000000000 */
[----:B------:R-:W-:-:S04]  /*0850*/  ISETP.GT.AND P1, PT, R24, R9, PT ;  /* 0x000000091800720c */ /* 0x000fc80003f24270 */
[----:B------:R-:W-:Y:S02]  /*0860*/  ISETP.LT.OR P1, PT, R35, 0x1, P1 ;  /* 0x000000012300780c */ /* 0x000fe40000f21670 */
[----:B------:R-:W-:-:S05]  /*0870*/  @!P0 IADD3.X R31, PT, PT, R32, R27, RZ, P2, !PT ;  /* 0x0000001b201f8210 */ /* 0x000fca00017fe4ff */
[----:B------:R-:W2:Y:S06]  /*0880*/  @!P0 LDG.E R30, desc[UR20][R30.64+-0x4] ;  /* 0xfffffc141e1e8981 */ /* 0x000eac000c1e1900 */
[----:B------:R-:W0:Y:S08]  /*0890*/  @!P1 LDC.64 R24, c[0x0][0x398] ;  /* 0x0000e600ff189b82 */ /* 0x000e300000000a00 */
[----:B------:R-:W1:Y:S01]  /*08a0*/  @!P1 LDC.64 R26, c[0x0][0x3a0] ;  /* 0x0000e800ff1a9b82 */ /* 0x000e620000000a00 */
[----:B------:R-:W-:Y:S01]  /*08b0*/  @!P1 IADD3 R35, P2, PT, R35, R4, RZ ;  /* 0x0000000423239210 */ /* 0x000fe20007f5e0ff */
[----:B------:R3:W4:Y:S03]  /*08c0*/  @!P0 LDG.E R31, desc[UR20][R36.64+-0x4] ;  /* 0xfffffc14241f8981 */ /* 0x000726000c1e1900 */
[----:B------:R-:W-:-:S04]  /*08d0*/  @!P1 LEA.HI.X.SX32 R34, R4, RZ, 0x1, P2 ;  /* 0x000000ff04229211 */ /* 0x000fc800010f0eff */
[C---:B------:R-:W-:Y:S02]  /*08e0*/  @!P1 SHF.L.U64.HI R34, R35.reuse, 0x2, R34 ;  /* 0x0000000223229819 */ /* 0x040fe40000010222 */
[----:B------:R-:W-:Y:S01]  /*08f0*/  @!P1 SHF.L.U32 R35, R35, 0x2, RZ ;  /* 0x0000000223239819 */ /* 0x000fe200000006ff */
[----:B------:R-:W3:Y:S03]  /*0900*/  LDG.E R36, desc[UR20][R14.64+0x4] ;  /* 0x000004140e247981 */ /* 0x000ee6000c1e1900 */
[C---:B0-----:R-:W-:Y:S02]  /*0910*/  @!P1 IADD3 R24, P3, PT, R35.reuse, R24, RZ ;  /* 0x0000001823189210 */ /* 0x041fe40007f7e0ff */
[----:B-1----:R-:W-:Y:S02]  /*0920*/  @!P1 IADD3 R26, P4, PT, R35, R26, RZ ;  /* 0x0000001a231a9210 */ /* 0x002fe40007f9e0ff */
[----:B------:R-:W5:Y:S01]  /*0930*/  LDG.E R35, desc[UR20][R22.64+0x4] ;  /* 0x0000041416237981 */ /* 0x000f62000c1e1900 */
[----:B------:R-:W-:-:S06]  /*0940*/  IMAD.WIDE R32, R33, 0x4, R18 ;  /* 0x0000000421207825 */ /* 0x000fcc00078e0212 */
[----:B------:R0:W2:Y:S01]  /*0950*/  LDG.E R32, desc[UR20][R32.64] ;  /* 0x0000001420207981 */ /* 0x0000a2000c1e1900 */
[----:B---3--:R-:W-:Y:S01]  /*0960*/  IADD3 R37, PT, PT, R36, -0x1, RZ ;  /* 0xffffffff24257810 */ /* 0x008fe20007ffe0ff */
[----:B-----5:R-:W-:-:S04]  /*0970*/  VIADD R35, R35, 0xffffffff ;  /* 0xffffffff23237836 */ /* 0x020fc80000000000 */
[----:B0-----:R-:W-:-:S04]  /*0980*/  IMAD R33, R35, UR4, R0 ;  /* 0x0000000423217c24 */ /* 0x001fc8000f8e0200 */
[----:B------:R-:W-:-:S05]  /*0990*/  IMAD.WIDE R20, R33, 0x4, R20 ;  /* 0x0000000421147825 */ /* 0x000fca00078e0214 */
[----:B------:R0:W3:Y:S02]  /*09a0*/  LDG.E R35, desc[UR20][R20.64] ;  /* 0x0000001414237981 */ /* 0x0000e4000c1e1900 */
[----:B0-----:R-:W-:-:S04]  /*09b0*/  IMAD R21, R37, UR4, R0 ;  /* 0x0000000425157c24 */ /* 0x001fc8000f8e0200 */
[----:B------:R-:W-:-:S06]  /*09c0*/  IMAD.WIDE R36, R21, 0x4, R10 ;  /* 0x0000000415247825 */ /* 0x000fcc00078e020a */
[----:B------:R-:W3:Y:S01]  /*09d0*/  LDG.E R36, desc[UR20][R36.64] ;  /* 0x0000001424247981 */ /* 0x000ee2000c1e1900 */
[C---:B------:R-:W-:Y:S01]  /*09e0*/  @!P1 IMAD.X R25, R34.reuse, 0x1, R25, P3 ;  /* 0x0000000122199824 */ /* 0x040fe200018e0619 */
[----:B------:R-:W-:-:S04]  /*09f0*/  @!P1 IADD3.X R27, PT, PT, R34, R27, RZ, P4, !PT ;  /* 0x0000001b221b9210 */ /* 0x000fc800027fe4ff */
[----:B------:R-:W5:Y:S04]  /*0a00*/  @!P1 LDG.E R24, desc[UR20][R24.64+-0x4] ;  /* 0xfffffc1418189981 */ /* 0x000f68000c1e1900 */
[----:B------:R-:W5:Y:S04]  /*0a10*/  @!P1 LDG.E R26, desc[UR20][R26.64+-0x4] ;  /* 0xfffffc141a1a9981 */ /* 0x000f68000c1e1900 */
[----:B------:R-:W4:Y:S01]  /*0a20*/  @!P1 LDG.E R25, desc[UR20][R16.64] ;  /* 0x0000001410199981 */ /* 0x000f22000c1e1900 */
[----:B---3--:R-:W-:-:S04]  /*0a30*/  IADD3 R35, PT, PT, R35, R36, RZ ;  /* 0x0000002423237210 */ /* 0x008fc80007ffe0ff */
[----:B------:R-:W-:-:S04]  /*0a40*/  IADD3 R10, PT, PT, R35, -0x1, RZ ;  /* 0xffffffff230a7810 */ /* 0x000fc80007ffe0ff */
[----:B------:R-:W-:-:S04]  /*0a50*/  ISETP.GT.AND P2, PT, R10, R9, PT ;  /* 0x000000090a00720c */ /* 0x000fc80003f44270 */
[----:B------:R-:W-:Y:S01]  /*0a60*/  ISETP.LT.OR P2, PT, R35, 0x1, P2 ;  /* 0x000000012300780c */ /* 0x000fe20001741670 */
[----:B------:R-:W-:-:S05]  /*0a70*/  IMAD.WIDE R36, R33, 0x4, R18 ;  /* 0x0000000421247825 */ /* 0x000fca00078e0212 */
[----:B------:R0:W3:Y:S07]  /*0a80*/  LDG.E R20, desc[UR20][R36.64] ;  /* 0x0000001424147981 */ /* 0x0000ee000c1e1900 */
[----:B------:R-:W1:Y:S08]  /*0a90*/  @!P2 LDC.64 R18, c[0x0][0x3a0] ;  /* 0x0000e800ff12ab82 */ /* 0x000e700000000a00 */
[----:B------:R-:W2:Y:S01]  /*0aa0*/  @!P2 LDC.64 R10, c[0x0][0x398] ;  /* 0x0000e600ff0aab82 */ /* 0x000ea20000000a00 */
[----:B------:R-:W-:Y:S01]  /*0ab0*/  @!P2 IADD3 R33, P3, PT, R35, R6, RZ ;  /* 0x000000062321a210 */ /* 0x000fe20007f7e0ff */
[----:B0-----:R-:W-:-:S03]  /*0ac0*/  IMAD.WIDE R36, R29, 0x4, R12 ;  /* 0x000000041d247825 */ /* 0x001fc600078e020c */
[----:B------:R-:W-:Y:S01]  /*0ad0*/  @!P2 LEA.HI.X.SX32 R34, R6, RZ, 0x1, P3 ;  /* 0x000000ff0622a211 */ /* 0x000fe200018f0eff */
[----:B------:R-:W-:Y:S01]  /*0ae0*/  IMAD.WIDE R12, R21, 0x4, R12 ;  /* 0x00000004150c7825 */ /* 0x000fe200078e020c */
[----:B------:R-:W5:Y:S02]  /*0af0*/  LDG.E R29, desc[UR20][R36.64] ;  /* 0x00000014241d7981 */ /* 0x000f64000c1e1900 */
[C---:B------:R-:W-:Y:S02]  /*0b00*/  @!P2 SHF.L.U64.HI R34, R33.reuse, 0x2, R34 ;  /* 0x000000022122a819 */ /* 0x040fe40000010222 */
[----:B------:R-:W-:Y:S01]  /*0b10*/  @!P2 SHF.L.U32 R33, R33, 0x2, RZ ;  /* 0x000000022121a819 */ /* 0x000fe200000006ff */
[----:B------:R-:W4:Y:S03]  /*0b20*/  @!P0 LDG.E R21, desc[UR20][R16.64+-0x4] ;  /* 0xfffffc1410158981 */ /* 0x000f26000c1e1900 */
[C---:B-1----:R-:W-:Y:S01]  /*0b30*/  @!P2 IADD3 R18, P4, PT, R33.reuse, R18, RZ ;  /* 0x000000122112a210 */ /* 0x042fe20007f9e0ff */
[----:B------:R0:W3:Y:S01]  /*0b40*/  LDG.E R13, desc[UR20][R12.64] ;  /* 0x000000140c0d7981 */ /* 0x0000e2000c1e1900 */
[----:B--2---:R-:W-:-:S03]  /*0b50*/  @!P2 IADD3 R10, P3, PT, R33, R10, RZ ;  /* 0x0000000a210aa210 */ /* 0x004fc60007f7e0ff */
[C---:B------:R-:W-:Y:S01]  /*0b60*/  @!P2 IMAD.X R19, R34.reuse, 0x1, R19, P4 ;  /* 0x000000012213a824 */ /* 0x040fe200020e0613 */
[----:B------:R-:W2:Y:S01]  /*0b70*/  @!P2 LDG.E R33, desc[UR20][R16.64+0x4] ;  /* 0x000004141021a981 */ /* 0x000ea2000c1e1900 */
[----:B------:R-:W-:-:S03]  /*0b80*/  @!P2 IADD3.X R11, PT, PT, R34, R11, RZ, P3, !PT ;  /* 0x0000000b220ba210 */ /* 0x000fc60001ffe4ff */
[----:B------:R1:W2:Y:S04]  /*0b90*/  @!P2 LDG.E R18, desc[UR20][R18.64+-0x4] ;  /* 0xfffffc141212a981 */ /* 0x0002a8000c1e1900 */
[----:B------:R1:W2:Y:S01]  /*0ba0*/  @!P2 LDG.E R10, desc[UR20][R10.64+-0x4] ;  /* 0xfffffc140a0aa981 */ /* 0x0002a2000c1e1900 */
[----:B------:R-:W-:Y:S01]  /*0bb0*/  UIADD3 UR14, UPT, UPT, UR14, 0x4, URZ ;  /* 0x000000040e0e7890 */ /* 0x000fe2000fffe0ff */
[----:B0-----:R-:W-:-:S03]  /*0bc0*/  MOV R12, RZ ;  /* 0x000000ff000c7202 */ /* 0x001fc60000000f00 */
[----:B------:R-:W-:Y:S01]  /*0bd0*/  UISETP.NE.AND UP1, UPT, UR14, URZ, UPT ;  /* 0x000000ff0e00728c */ /* 0x000fe2000bf25270 */
[----:B-1----:R-:W-:Y:S02]  /*0be0*/  MOV R19, RZ ;  /* 0x000000ff00137202 */ /* 0x002fe40000000f00 */
[----:B------:R-:W-:Y:S02]  /*0bf0*/  MOV R11, RZ ;  /* 0x000000ff000b7202 */ /* 0x000fe40000000f00 */
[----:B------:R-:W-:Y:S02]  /*0c00*/  IADD3 R14, P4, PT, R14, 0x10, RZ ;  /* 0x000000100e0e7810 */ /* 0x000fe40007f9e0ff */
[----:B------:R-:W-:Y:S02]  /*0c10*/  IADD3 R22, P3, PT, R22, 0x10, RZ ;  /* 0x0000001016167810 */ /* 0x000fe40007f7e0ff */
[----:B------:R-:W-:Y:S01]  /*0c20*/  IADD3 R16, P5, PT, R16, 0x10, RZ ;  /* 0x0000001010107810 */ /* 0x000fe20007fbe0ff */
[----:B------:R-:W-:Y:S01]  /*0c30*/  IMAD.X R15, RZ, RZ, R15, P4 ;  /* 0x000000ffff0f7224 */ /* 0x000fe200020e060f */
[----:B------:R-:W-:Y:S01]  /*0c40*/  IADD3.X R23, PT, PT, RZ, R23, RZ, P3, !PT ;  /* 0x00000017ff177210 */ /* 0x000fe20001ffe4ff */
[----:B------:R-:W-:Y:S01]  /*0c50*/  IMAD R4, R9, 0x4, R4 ;  /* 0x0000000409047824 */ /* 0x000fe200078e0204 */
[----:B------:R-:W-:-:S02]  /*0c60*/  IADD3.X R17, PT, PT, RZ, R17, RZ, P5, !PT ;  /* 0x00000011ff117210 */ /* 0x000fc40002ffe4ff */
[C---:B------:R-:W-:Y:S02]  /*0c70*/  LEA R8, R9.reuse, R8, 0x2 ;  /* 0x0000000809087211 */ /* 0x040fe400078e10ff */
[C---:B------:R-:W-:Y:S02]  /*0c80*/  LEA R5, R9.reuse, R5, 0x2 ;  /* 0x0000000509057211 */ /* 0x040fe400078e10ff */
[----:B------:R-:W-:Y:S01]  /*0c90*/  LEA R6, R9, R6, 0x2 ;  /* 0x0000000609067211 */ /* 0x000fe200078e10ff */
[----:B-----5:R-:W-:Y:S01]  /*0ca0*/  FMUL R32, R32, R29 ;  /* 0x0000001d20207220 */ /* 0x020fe20000400000 */
[----:B----4-:R-:W-:Y:S01]  /*0cb0*/  @!P0 FMUL R28, R28, R21 ;  /* 0x000000151c1c8220 */ /* 0x010fe20000400000 */
[----:B------:R-:W-:Y:S02]  /*0cc0*/  MOV R21, RZ ;  /* 0x000000ff00157202 */ /* 0x000fe40000000f00 */
[----:B------:R-:W-:Y:S01]  /*0cd0*/  @!P1 FMUL R25, R32, R25 ;  /* 0x0000001920199220 */ /* 0x000fe20000400000 */
[C---:B------:R-:W-:Y:S01]  /*0ce0*/  @!P0 FMUL R21, R28.reuse, R30 ;  /* 0x0000001e1c158220 */ /* 0x040fe20000400000 */
[----:B------:R-:W-:Y:S01]  /*0cf0*/  @!P0 FMUL R12, R28, R31 ;  /* 0x0000001f1c0c8220 */ /* 0x000fe20000400000 */
[----:B---3--:R-:W-:Y:S01]  /*0d00*/  FMUL R20, R20, R13 ;  /* 0x0000000d14147220 */ /* 0x008fe20000400000 */
[----:B------:R-:W-:Y:S01]  /*0d10*/  @!P1 FMUL R11, R25, R24 ;  /* 0x00000018190b9220 */ /* 0x000fe20000400000 */
[----:B------:R-:W-:Y:S01]  /*0d20*/  FADD R28, R2, R21 ;  /* 0x00000015021c7221 */ /* 0x000fe20000000000 */
[----:B------:R-:W-:Y:S01]  /*0d30*/  FADD R12, R7, R12 ;  /* 0x0000000c070c7221 */ /* 0x000fe20000000000 */
[----:B------:R-:W-:Y:S01]  /*0d40*/  @!P1 FMUL R19, R25, R26 ;  /* 0x0000001a19139220 */ /* 0x000fe20000400000 */
[----:B------:R-:W-:-:S02]  /*0d50*/  IMAD.MOV.U32 R2, RZ, RZ, RZ ;  /* 0x000000ffff027224 */ /* 0x000fc400078e00ff */
[----:B--2---:R-:W-:Y:S01]  /*0d60*/  @!P2 FMUL R33, R20, R33 ;  /* 0x000000211421a220 */ /* 0x004fe20000400000 */
[----:B------:R-:W-:Y:S01]  /*0d70*/  MOV R7, RZ ;  /* 0x000000ff00077202 */ /* 0x000fe20000000f00 */
[----:B------:R-:W-:Y:S01]  /*0d80*/  FADD R11, R28, R11 ;  /* 0x0000000b1c0b7221 */ /* 0x000fe20000000000 */
[----:B------:R-:W-:Y:S01]  /*0d90*/  FADD R12, R12, R19 ;  /* 0x000000130c0c7221 */ /* 0x000fe20000000000 */
[C---:B------:R-:W-:Y:S01]  /*0da0*/  @!P2 FMUL R7, R33.reuse, R18 ;  /* 0x000000122107a220 */ /* 0x040fe20000400000 */
[----:B------:R-:W-:-:S03]  /*0db0*/  @!P2 FMUL R2, R33, R10 ;  /* 0x0000000a2102a220 */ /* 0x000fc60000400000 */
[----:B------:R-:W-:Y:S01]  /*0dc0*/  FADD R7, R12, R7 ;  /* 0x000000070c077221 */ /* 0x000fe20000000000 */
[----:B------:R-:W-:Y:S01]  /*0dd0*/  FADD R2, R11, R2 ;  /* 0x000000020b027221 */ /* 0x000fe20000000000 */
[----:B------:R-:W-:Y:S06]  /*0de0*/  BRA.U UP1, `(.L_x_422) ;  /* 0xfffffff5014c7547 */ /* 0x000fec000b83ffff */
.L_x_421:
[----:B------:R-:W-:Y:S05]  /*0df0*/  BRA.U !UP0, `(.L_x_420) ;  /* 0x0000000908507547 */ /* 0x000fea000b800000 */
[----:B------:R-:W0:Y:S01]  /*0e00*/  LDCU UR5, c[0x0][0x394] ;  /* 0x00007280ff0577ac */ /* 0x000e220008000800 */
[----:B------:R-:W-:Y:S02]  /*0e10*/  UISETP.NE.AND UP0, UPT, UR18, 0x1, UPT ;  /* 0x000000011200788c */ /* 0x000fe4000bf05270 */
[----:B0-----:R-:W-:-:S04]  /*0e20*/  ULOP3.LUT UR5, UR5, 0x1, URZ, 0xc0, !UPT ;  /* 0x0000000105057892 */ /* 0x001fc8000f8ec0ff */
[----:B------:R-:W-:-:S03]  /*0e30*/  UISETP.NE.U32.AND UP1, UPT, UR5, 0x1, UPT ;  /* 0x000000010500788c */ /* 0x000fc6000bf25070 */
[----:B------:R-:W-:Y:S08]  /*0e40*/  BRA.U !UP0, `(.L_x_423) ;  /* 0x00000005086c7547 */ /* 0x000ff0000b800000 */
[----:B------:R-:W0:Y:S08]  /*0e50*/  LDC.64 R4, c[0x0][0x3a8] ;  /* 0x0000ea00ff047b82 */ /* 0x000e300000000a00 */
[----:B------:R-:W1:Y:S08]  /*0e60*/  LDC.64 R8, c[0x0][0x3b0] ;  /* 0x0000ec00ff087b82 */ /* 0x000e700000000a00 */
[----:B------:R-:W2:Y:S01]  /*0e70*/  LDC R22, c[0x0][0x390] ;  /* 0x0000e400ff167b82 */ /* 0x000ea20000000800 */
[----:B0-----:R-:W-:-:S07]  /*0e80*/  IMAD.WIDE.U32 R14, R3, 0x4, R4 ;  /* 0x00000004030e7825 */ /* 0x001fce00078e0004 */
[----:B------:R-:W0:Y:S01]  /*0e90*/  LDC.64 R4, c[0x0][0x3c0] ;  /* 0x0000f000ff047b82 */ /* 0x000e220000000a00 */
[----:B------:R-:W3:Y:S01]  /*0ea0*/  LDG.E R6, desc[UR20][R14.64] ;  /* 0x000000140e067981 */ /* 0x000ee2000c1e1900 */
[----:B-1----:R-:W-:-:S03]  /*0eb0*/  IMAD.WIDE.U32 R16, R3, 0x4, R8 ;  /* 0x0000000403107825 */ /* 0x002fc600078e0008 */
[----:B------:R-:W4:Y:S03]  /*0ec0*/  LDG.E R18, desc[UR20][R14.64+0x4] ;  /* 0x000004140e127981 */ /* 0x000f26000c1e1900 */
[----:B------:R-:W1:Y:S01]  /*0ed0*/  LDC.64 R8, c[0x0][0x3b8] ;  /* 0x0000ee00ff087b82 */ /* 0x000e620000000a00 */
[----:B------:R-:W5:Y:S04]  /*0ee0*/  LDG.E R10, desc[UR20][R16.64] ;  /* 0x00000014100a7981 */ /* 0x000f68000c1e1900 */
[----:B------:R-:W2:Y:S01]  /*0ef0*/  LDG.E R20, desc[UR20][R16.64+0x4] ;  /* 0x0000041410147981 */ /* 0x000ea2000c1e1900 */
[----:B---3--:R-:W-:Y:S02]  /*0f00*/  IADD3 R19, PT, PT, R6, -0x1, RZ ;  /* 0xffffffff06137810 */ /* 0x008fe40007ffe0ff */
[----:B-----5:R-:W-:-:S03]  /*0f10*/  IADD3 R25, PT, PT, R10, -0x1, RZ ;  /* 0xffffffff0a197810 */ /* 0x020fc60007ffe0ff */
[--C-:B------:R-:W-:Y:S02]  /*0f20*/  IMAD R19, R19, UR4, R0.reuse ;  /* 0x0000000413137c24 */ /* 0x100fe4000f8e0200 */
[----:B------:R-:W-:Y:S02]  /*0f30*/  IMAD R25, R25, UR4, R0 ;  /* 0x0000000419197c24 */ /* 0x000fe4000f8e0200 */
[----:B-1----:R-:W-:-:S04]  /*0f40*/  IMAD.WIDE R10, R19, 0x4, R8 ;  /* 0x00000004130a7825 */ /* 0x002fc800078e0208 */
[----:B0-----:R-:W-:Y:S02]  /*0f50*/  IMAD.WIDE R12, R25, 0x4, R4 ;  /* 0x00000004190c7825 */ /* 0x001fe400078e0204 */
[----:B------:R-:W3:Y:S01]  /*0f60*/  LDG.E R10, desc[UR20][R10.64] ;  /* 0x000000140a0a7981 */ /* 0x000ee2000c1e1900 */
[----:B--2---:R-:W-:-:S03]  /*0f70*/  IADD3 R23, PT, PT, R20, -0x1, RZ ;  /* 0xffffffff14177810 */ /* 0x004fc60007ffe0ff */
[----:B------:R-:W3:Y:S01]  /*0f80*/  LDG.E R13, desc[UR20][R12.64] ;  /* 0x000000140c0d7981 */ /* 0x000ee2000c1e1900 */
[----:B----4-:R-:W-:Y:S02]  /*0f90*/  VIADD R27, R18, 0xffffffff ;  /* 0xffffffff121b7836 */ /* 0x010fe40000000000 */
[--C-:B------:R-:W-:Y:S02]  /*0fa0*/  IMAD R23, R23, UR4, R0.reuse ;  /* 0x0000000417177c24 */ /* 0x100fe4000f8e0200 */
[----:B------:R-:W-:Y:S02]  /*0fb0*/  IMAD R27, R27, UR4, R0 ;  /* 0x000000041b1b7c24 */ /* 0x000fe4000f8e0200 */
[----:B------:R-:W-:-:S04]  /*0fc0*/  IMAD.WIDE R14, R23, 0x4, R4 ;  /* 0x00000004170e7825 */ /* 0x000fc800078e0204 */
[----:B------:R-:W-:Y:S02]  /*0fd0*/  IMAD.WIDE R8, R27, 0x4, R8 ;  /* 0x000000041b087825 */ /* 0x000fe400078e0208 */
[----:B------:R-:W2:Y:S04]  /*0fe0*/  LDG.E R15, desc[UR20][R14.64] ;  /* 0x000000140e0f7981 */ /* 0x000ea8000c1e1900 */
[----:B------:R0:W2:Y:S02]  /*0ff0*/  LDG.E R6, desc[UR20][R8.64] ;  /* 0x0000001408067981 */ /* 0x0000a4000c1e1900 */
[----:B0-----:R-:W0:Y:S02]  /*1000*/  LDC.64 R8, c[0x0][0x3d8] ;  /* 0x0000f600ff087b82 */ /* 0x001e240000000a00 */
[----:B0-----:R-:W-:-:S04]  /*1010*/  IMAD.WIDE R18, R19, 0x4, R8 ;  /* 0x0000000413127825 */ /* 0x001fc800078e0208 */
[----:B------:R-:W-:Y:S02]  /*1020*/  IMAD.WIDE R8, R27, 0x4, R8 ;  /* 0x000000041b087825 */ /* 0x000fe400078e0208 */
[----:B------:R-:W4:Y:S04]  /*1030*/  LDG.E R18, desc[UR20][R18.64] ;  /* 0x0000001412127981 */ /* 0x000f28000c1e1900 */
[----:B------:R0:W5:Y:S01]  /*1040*/  LDG.E R8, desc[UR20][R8.64] ;  /* 0x0000001408087981 */ /* 0x000162000c1e1900 */
[----:B---3--:R-:W-:Y:S02]  /*1050*/  IADD3 R17, PT, PT, R10, R13, RZ ;  /* 0x0000000d0a117210 */ /* 0x008fe40007ffe0ff */
[----:B------:R-:W1:Y:S02]  /*1060*/  LDC.64 R12, c[0x0][0x3e8] ;  /* 0x0000fa00ff0c7b82 */ /* 0x000e640000000a00 */
[----:B------:R-:W-:-:S04]  /*1070*/  IADD3 R5, PT, PT, R17, -0x1, RZ ;  /* 0xffffffff11057810 */ /* 0x000fc80007ffe0ff */
[----:B------:R-:W-:-:S04]  /*1080*/  ISETP.GT.AND P0, PT, R5, R22, PT ;  /* 0x000000160500720c */ /* 0x000fc80003f04270 */
[----:B------:R-:W-:Y:S01]  /*1090*/  ISETP.LT.OR P0, PT, R17, 0x1, P0 ;  /* 0x000000011100780c */ /* 0x000fe20000701670 */
[----:B--2---:R-:W-:-:S05]  /*10a0*/  IMAD.IADD R6, R6, 0x1, R15 ;  /* 0x0000000106067824 */ /* 0x004fca00078e020f */
[----:B------:R-:W-:-:S07]  /*10b0*/  IADD3 R11, PT, PT, R6, -0x1, RZ ;  /* 0xffffffff060b7810 */ /* 0x000fce0007ffe0ff */
[----:B------:R-:W2:Y:S01]  /*10c0*/  @!P0 LDC.64 R20, c[0x0][0x398] ;  /* 0x0000e600ff148b82 */ /* 0x000ea20000000a00 */
[-C--:B------:R-:W-:Y:S01]  /*10d0*/  ISETP.GT.AND P1, PT, R11, R22.reuse, PT ;  /* 0x000000160b00720c */ /* 0x080fe20003f24270 */
[----:B------:R-:W-:-:S03]  /*10e0*/  @!P0 IMAD R14, R3, R22, RZ ;  /* 0x00000016030e8224 */ /* 0x000fc600078e02ff */
[----:B------:R-:W-:-:S03]  /*10f0*/  ISETP.LT.OR P1, PT, R6, 0x1, P1 ;  /* 0x000000010600780c */ /* 0x000fc60000f21670 */
[----:B------:R-:W3:Y:S01]  /*1100*/  @!P0 LDC.64 R4, c[0x0][0x3a0] ;  /* 0x0000e800ff048b82 */ /* 0x000ee20000000a00 */
[----:B------:R-:W-:-:S04]  /*1110*/  @!P0 IADD3 R26, P2, PT, R17, R14, RZ ;  /* 0x0000000e111a8210 */ /* 0x000fc80007f5e0ff */
[----:B------:R-:W-:-:S03]  /*1120*/  @!P0 LEA.HI.X.SX32 R15, R14, RZ, 0x1, P2 ;  /* 0x000000ff0e0f8211 */ /* 0x000fc600010f0eff */
[----:B------:R-:W0:Y:S01]  /*1130*/  LDC.64 R10, c[0x0][0x3e0] ;  /* 0x0000f800ff0a7b82 */ /* 0x000e220000000a00 */
[C---:B------:R-:W-:Y:S02]  /*1140*/  @!P0 SHF.L.U32 R29, R26.reuse, 0x2, RZ ;  /* 0x000000021a1d8819 */ /* 0x040fe400000006ff */
[----:B------:R-:W-:-:S05]  /*1150*/  @!P0 SHF.L.U64.HI R26, R26, 0x2, R15 ;  /* 0x000000021a1a8819 */ /* 0x000fca000001020f */
[----:B------:R-:W4:Y:S01]  /*1160*/  @!P1 LDC.64 R14, c[0x0][0x398] ;  /* 0x0000e600ff0e9b82 */ /* 0x000f220000000a00 */
[----:B--2---:R-:W-:-:S07]  /*1170*/  @!P0 IADD3 R20, P2, PT, R29, R20, RZ ;  /* 0x000000141d148210 */ /* 0x004fce0007f5e0ff */
[----:B------:R-:W2:Y:S01]  /*1180*/  @!P1 LDC.64 R16, c[0x0][0x3a0] ;  /* 0x0000e800ff109b82 */ /* 0x000ea20000000a00 */
[C---:B------:R-:W-:Y:S02]  /*1190*/  @!P0 IADD3.X R21, PT, PT, R26.reuse, R21, RZ, P2, !PT ;  /* 0x000000151a158210 */ /* 0x040fe400017fe4ff */
[----:B---3--:R-:W-:Y:S01]  /*11a0*/  @!P0 IADD3 R4, P2, PT, R29, R4, RZ ;  /* 0x000000041d048210 */ /* 0x008fe20007f5e0ff */
[C---:B------:R-:W-:Y:S02]  /*11b0*/  @!P1 IMAD R29, R3.reuse, R22, R22 ;  /* 0x00000016031d9224 */ /* 0x040fe400078e0216 */
[----:B-1----:R-:W-:Y:S01]  /*11c0*/  IMAD.WIDE.U32 R12, R3, 0x4, R12 ;  /* 0x00000004030c7825 */ /* 0x002fe200078e000c */
[----:B------:R-:W3:Y:S03]  /*11d0*/  @!P0 LDG.E R20, desc[UR20][R20.64+-0x4] ;  /* 0xfffffc1414148981 */ /* 0x000ee6000c1e1900 */
[----:B0-----:R-:W-:Y:S01]  /*11e0*/  IMAD.WIDE R24, R25, 0x4, R10 ;  /* 0x0000000419187825 */ /* 0x001fe200078e020a */
[----:B------:R-:W3:Y:S03]  /*11f0*/  LDG.E R19, desc[UR20][R12.64+0x4] ;  /* 0x000004140c137981 */ /* 0x000ee6000c1e1900 */
[----:B------:R-:W-:Y:S01]  /*1200*/  @!P0 IMAD.X R5, R26, 0x1, R5, P2 ;  /* 0x000000011a058824 */ /* 0x000fe200010e0605 */
[----:B------:R-:W-:Y:S01]  /*1210*/  @!P1 IADD3 R22, P2, PT, R6, R29, RZ ;  /* 0x0000001d06169210 */ /* 0x000fe20007f5e0ff */
[----:B------:R-:W-:Y:S01]  /*1220*/  IMAD.WIDE R10, R23, 0x4, R10 ;  /* 0x00000004170a7825 */ /* 0x000fe200078e020a */
[----:B------:R-:W5:Y:S02]  /*1230*/  LDG.E R25, desc[UR20][R24.64] ;  /* 0x0000001418197981 */ /* 0x000f64000c1e1900 */
[----:B------:R-:W-:-:S02]  /*1240*/  @!P1 LEA.HI.X.SX32 R29, R29, RZ, 0x1, P2 ;  /* 0x000000ff1d1d9211 */ /* 0x000fc400010f0eff */
[C---:B------:R-:W-:Y:S01]  /*1250*/  @!P1 SHF.L.U32 R23, R22.reuse, 0x2, RZ ;  /* 0x0000000216179819 */ /* 0x040fe200000006ff */
[----:B------:R-:W3:Y:S01]  /*1260*/  @!P0 LDG.E R6, desc[UR20][R12.64] ;  /* 0x000000140c068981 */ /* 0x000ee2000c1e1900 */
[----:B------:R-:W-:Y:S02]  /*1270*/  @!P1 SHF.L.U64.HI R22, R22, 0x2, R29 ;  /* 0x0000000216169819 */ /* 0x000fe4000001021d */
[C---:B----4-:R-:W-:Y:S01]  /*1280*/  @!P1 IADD3 R14, P2, PT, R23.reuse, R14, RZ ;  /* 0x0000000e170e9210 */ /* 0x050fe20007f5e0ff */
[----:B------:R3:W4:Y:S01]  /*1290*/  LDG.E R21, desc[UR20][R10.64] ;  /* 0x000000140a157981 */ /* 0x000722000c1e1900 */
[----:B--2---:R-:W-:Y:S02]  /*12a0*/  @!P1 IADD3 R16, P3, PT, R23, R16, RZ ;  /* 0x0000001017109210 */ /* 0x004fe40007f7e0ff */
[C---:B------:R-:W-:Y:S01]  /*12b0*/  @!P1 IADD3.X R15, PT, PT, R22.reuse, R15, RZ, P2, !PT ;  /* 0x0000000f160f9210 */ /* 0x040fe200017fe4ff */
[----:B------:R-:W2:Y:S01]  /*12c0*/  @!P0 LDG.E R4, desc[UR20][R4.64+-0x4] ;  /* 0xfffffc1404048981 */ /* 0x000ea2000c1e1900 */
[----:B------:R-:W-:-:S03]  /*12d0*/  @!P1 IADD3.X R17, PT, PT, R22, R17, RZ, P3, !PT ;  /* 0x0000001116119210 */ /* 0x000fc60001ffe4ff */
[----:B------:R-:W2:Y:S04]  /*12e0*/  @!P1 LDG.E R14, desc[UR20][R14.64+-0x4] ;  /* 0xfffffc140e0e9981 */ /* 0x000ea8000c1e1900 */
[----:B------:R-:W2:Y:S01]  /*12f0*/  @!P1 LDG.E R16, desc[UR20][R16.64+-0x4] ;  /* 0xfffffc1410109981 */ /* 0x000ea2000c1e1900 */
[----:B------:R-:W-:Y:S01]  /*1300*/  IMAD.MOV.U32 R9, RZ, RZ, RZ ;  /* 0x000000ffff097224 */ /* 0x000fe200078e00ff */
[----:B------:R-:W-:Y:S01]  /*1310*/  IADD3 R3, PT, PT, R3, 0x2, RZ ;  /* 0x0000000203037810 */ /* 0x000fe20007ffe0ff */
[----:B-----5:R-:W-:-:S04]  /*1320*/  FMUL R25, R18, R25 ;  /* 0x0000001912197220 */ /* 0x020fc80000400000 */
[----:B---3--:R-:W-:Y:S01]  /*1330*/  @!P0 FMUL R11, R25, R6 ;  /* 0x00000006190b8220 */ /* 0x008fe20000400000 */
[----:B------:R-:W-:Y:S01]  /*1340*/  MOV R6, RZ ;  /* 0x000000ff00067202 */ /* 0x000fe20000000f00 */
[----:B----4-:R-:W-:Y:S02]  /*1350*/  FMUL R8, R8, R21 ;  /* 0x0000001508087220 */ /* 0x010fe40000400000 */
[C---:B------:R-:W-:Y:S01]  /*1360*/  @!P0 FMUL R9, R11.reuse, R20 ;  /* 0x000000140b098220 */ /* 0x040fe20000400000 */
[----:B--2---:R-:W-:Y:S01]  /*1370*/  @!P0 FMUL R6, R11, R4 ;  /* 0x000000040b068220 */ /* 0x004fe20000400000 */
[----:B------:R-:W-:Y:S01]  /*1380*/  FMUL R19, R8, R19 ;  /* 0x0000001308137220 */ /* 0x000fe20000400000 */
[----:B------:R-:W-:Y:S01]  /*1390*/  CS2R R4, SRZ ;  /* 0x0000000000047805 */ /* 0x000fe2000001ff00 */
[----:B------:R-:W-:Y:S01]  /*13a0*/  FADD R9, R2, R9 ;  /* 0x0000000902097221 */ /* 0x000fe20000000000 */
[----:B------:R-:W-:Y:S01]  /*13b0*/  FADD R6, R7, R6 ;  /* 0x0000000607067221 */ /* 0x000fe20000000000 */
[C---:B------:R-:W-:Y:S01]  /*13c0*/  @!P1 FMUL R4, R19.reuse, R14 ;  /* 0x0000000e13049220 */ /* 0x040fe20000400000 */
[----:B------:R-:W-:-:S03]  /*13d0*/  @!P1 FMUL R5, R19, R16 ;  /* 0x0000001013059220 */ /* 0x000fc60000400000 */
[----:B------:R-:W-:Y:S01]  /*13e0*/  FADD R2, R9, R4 ;  /* 0x0000000409027221 */ /* 0x000fe20000000000 */
[----:B------:R-:W-:-:S07]  /*13f0*/  FADD R7, R6, R5 ;  /* 0x0000000506077221 */ /* 0x000fce0000000000 */
.L_x_423:
        /* <DEDUP_REMOVED lines=15> */
[----:B--2---:R-:W-:Y:S01]  /*14f0*/  IMAD.WIDE R12, R21, 0x4, R12 ;  /* 0x00000004150c7825 */ /* 0x004fe200078e020c */
[----:B------:R-:W2:Y:S03]  /*1500*/  LDC.64 R16, c[0x0][0x3d8] ;  /* 0x0000f600ff107b82 */ /* 0x000ea60000000a00 */
[----:B0-----:R-:W-:Y:S02]  /*1510*/  IMAD.WIDE R14, R23, 0x4, R14 ;  /* 0x00000004170e7825 */ /* 0x001fe400078e020e */
[----:B------:R-:W4:Y:S03]  /*1520*/  LDG.E R12, desc[UR20][R12.64] ;  /* 0x000000140c0c7981 */ /* 0x000f26000c1e1900 */
[----:B------:R-:W0:Y:S01]  /*1530*/  LDC.64 R10, c[0x0][0x3e8] ;  /* 0x0000fa00ff0a7b82 */ /* 0x000e220000000a00 */
[----:B------:R-:W4:Y:S01]  /*1540*/  LDG.E R15, desc[UR20][R14.64] ;  /* 0x000000140e0f7981 */ /* 0x000f22000c1e1900 */
[----:B0-----:R-:W-:-:S06]  /*1550*/  IMAD.WIDE.U32 R10, R3, 0x4, R10 ;  /* 0x00000004030a7825 */ /* 0x001fcc00078e000a */
[----:B------:R-:W5:Y:S01]  /*1560*/  LDG.E R10, desc[UR20][R10.64] ;  /* 0x000000140a0a7981 */ /* 0x000f62000c1e1900 */
[----:B----4-:R-:W-:-:S04]  /*1570*/  IADD3 R25, PT, PT, R12, R15, RZ ;  /* 0x0000000f0c197210 */ /* 0x010fc80007ffe0ff */
[----:B------:R-:W-:-:S04]  /*1580*/  IADD3 R4, PT, PT, R25, -0x1, RZ ;  /* 0xffffffff19047810 */ /* 0x000fc80007ffe0ff */
[----:B---3--:R-:W-:-:S04]  /*1590*/  ISETP.GT.AND P0, PT, R4, UR4, PT ;  /* 0x0000000404007c0c */ /* 0x008fc8000bf04270 */
[----:B------:R-:W-:-:S13]  /*15a0*/  ISETP.LT.OR P0, PT, R25, 0x1, P0 ;  /* 0x000000011900780c */ /* 0x000fda0000701670 */
[----:B------:R-:W0:Y:S08]  /*15b0*/  @!P0 LDC.64 R8, c[0x0][0x398] ;  /* 0x0000e600ff088b82 */ /* 0x000e300000000a00 */
[----:B------:R-:W3:Y:S01]  /*15c0*/  @!P0 LDC.64 R4, c[0x0][0x3a0] ;  /* 0x0000e800ff048b82 */ /* 0x000ee20000000a00 */
[----:B------:R-:W-:Y:S02]  /*15d0*/  @!P0 IMAD R6, R3, UR4, RZ ;  /* 0x0000000403068c24 */ /* 0x000fe4000f8e02ff */
[----:B--2---:R-:W-:-:S03]  /*15e0*/  IMAD.WIDE R12, R21, 0x4, R16 ;  /* 0x00000004150c7825 */ /* 0x004fc600078e0210 */
[----:B------:R-:W-:Y:S01]  /*15f0*/  @!P0 IADD3 R20, P1, PT, R25, R6, RZ ;  /* 0x0000000619148210 */ /* 0x000fe20007f3e0ff */
[----:B-1----:R-:W-:Y:S02]  /*1600*/  IMAD.WIDE R14, R23, 0x4, R18 ;  /* 0x00000004170e7825 */ /* 0x002fe400078e0212 */
[----:B------:R-:W2:Y:S01]  /*1610*/  LDG.E R12, desc[UR20][R12.64] ;  /* 0x000000140c0c7981 */ /* 0x000ea2000c1e1900 */
[----:B------:R-:W-:Y:S02]  /*1620*/  @!P0 LEA.HI.X.SX32 R21, R6, RZ, 0x1, P1 ;  /* 0x000000ff06158211 */ /* 0x000fe400008f0eff */
[C---:B------:R-:W-:Y:S01]  /*1630*/  @!P0 SHF.L.U32 R17, R20.reuse, 0x2, RZ ;  /* 0x0000000214118819 */ /* 0x040fe200000006ff */
[----:B------:R-:W2:Y:S01]  /*1640*/  LDG.E R15, desc[UR20][R14.64] ;  /* 0x000000140e0f7981 */ /* 0x000ea2000c1e1900 */
[----:B------:R-:W-:Y:S02]  /*1650*/  @!P0 SHF.L.U64.HI R6, R20, 0x2, R21 ;  /* 0x0000000214068819 */ /* 0x000fe40000010215 */
[----:B0-----:R-:W-:-:S02]  /*1660*/  @!P0 IADD3 R8, P1, PT, R17, R8, RZ ;  /* 0x0000000811088210 */ /* 0x001fc40007f3e0ff */
[----:B---3--:R-:W-:-:S03]  /*1670*/  @!P0 IADD3 R4, P2, PT, R17, R4, RZ ;  /* 0x0000000411048210 */ /* 0x008fc60007f5e0ff */
[C---:B------:R-:W-:Y:S01]  /*1680*/  @!P0 IMAD.X R9, R6.reuse, 0x1, R9, P1 ;  /* 0x0000000106098824 */ /* 0x040fe200008e0609 */
[----:B------:R-:W-:-:S04]  /*1690*/  @!P0 IADD3.X R5, PT, PT, R6, R5, RZ, P2, !PT ;  /* 0x0000000506058210 */ /* 0x000fc800017fe4ff */
[----:B------:R-:W3:Y:S04]  /*16a0*/  @!P0 LDG.E R8, desc[UR20][R8.64+-0x4] ;  /* 0xfffffc1408088981 */ /* 0x000ee8000c1e1900 */
[----:B------:R-:W4:Y:S01]  /*16b0*/  @!P0 LDG.E R4, desc[UR20][R4.64+-0x4] ;  /* 0xfffffc1404048981 */ /* 0x000f22000c1e1900 */
[----:B------:R-:W-:Y:S01]  /*16c0*/  MOV R6, RZ ;  /* 0x000000ff00067202 */ /* 0x000fe20000000f00 */
[----:B--2---:R-:W-:-:S04]  /*16d0*/  FMUL R3, R12, R15 ;  /* 0x0000000f0c037220 */ /* 0x004fc80000400000 */
[----:B-----5:R-:W-:Y:S01]  /*16e0*/  FMUL R13, R3, R10 ;  /* 0x0000000a030d7220 */ /* 0x020fe20000400000 */
[----:B------:R-:W-:-:S03]  /*16f0*/  HFMA2 R3, -RZ, RZ, 0, 0 ;  /* 0x00000000ff037431 */ /* 0x000fc600000001ff */
[C---:B---3--:R-:W-:Y:S01]  /*1700*/  @!P0 FMUL R3, R13.reuse, R8 ;  /* 0x000000080d038220 */ /* 0x048fe20000400000 */
[----:B----4-:R-:W-:-:S03]  /*1710*/  @!P0 FMUL R6, R13, R4 ;  /* 0x000000040d068220 */ /* 0x010fc60000400000 */
[----:B------:R-:W-:Y:S01]  /*1720*/  FADD R2, R2, R3 ;  /* 0x0000000302027221 */ /* 0x000fe20000000000 */
[----:B------:R-:W-:-:S07]  /*1730*/  FADD R7, R7, R6 ;  /* 0x0000000607077221 */ /* 0x000fce0000000000 */
.L_x_420:
[----:B------:R-:W0:Y:S08]  /*1740*/  LDC.64 R4, c[0x0][0x380] ;  /* 0x0000e000ff047b82 */ /* 0x000e300000000a00 */
[----:B------:R-:W1:Y:S01]  /*1750*/  LDC.64 R8, c[0x0][0x388] ;  /* 0x0000e200ff087b82 */ /* 0x000e620000000a00 */
[----:B0-----:R-:W-:-:S05]  /*1760*/  IMAD.WIDE R4, R0, 0x4, R4 ;  /* 0x0000000400047825 */ /* 0x001fca00078e0204 */
[----:B------:R-:W-:Y:S01]  /*1770*/  STG.E desc[UR20][R4.64], R2 ;  /* 0x0000000204007986 */ /* 0x000fe2000c101914 */
[----:B-1----:R-:W-:-:S05]  /*1780*/  IMAD.WIDE R8, R0, 0x4, R8 ;  /* 0x0000000400087825 */ /* 0x002fca00078e0208 */
[----:B------:R-:W-:Y:S01]  /*1790*/  STG.E desc[UR20][R8.64], R7 ;  /* 0x0000000708007986 */ /* 0x000fe2000c101914 */
[----:B------:R-:W-:Y:S05]  /*17a0*/  EXIT ;  /* 0x000000000000794d */ /* 0x000fea0003800000 */
.L_x_424:
        /* <DEDUP_REMOVED lines=13> */
.L_x_450:


//--------------------- .text._Z13tfm_near_normPfS_iiPKfS1_PKiS3_S3_iiiiS1_S1_ --------------------------
	.section	.text._Z13tfm_near_normPfS_iiPKfS1_PKiS3_S3_iiiiS1_S1_,"ax",@progbits
	.align	128
        .global         _Z13tfm_near_normPfS_iiPKfS1_PKiS3_S3_iiiiS1_S1_
        .type           _Z13tfm_near_normPfS_iiPKfS1_PKiS3_S3_iiiiS1_S1_,@function
        .size           _Z13tfm_near_normPfS_iiPKfS1_PKiS3_S3_iiiiS1_S1_,(.L_x_451 - _Z13tfm_near_normPfS_iiPKfS1_PKiS3_S3_iiiiS1_S1_)
        .other          _Z13tfm_near_normPfS_iiPKfS1_PKiS3_S3_iiiiS1_S1_,@"STO_CUDA_ENTRY STV_DEFAULT"
_Z13tfm_near_normPfS_iiPKfS1_PKiS3_S3_iiiiS1_S1_:
.text._Z13tfm_near_normPfS_iiPKfS1_PKiS3_S3_iiiiS1_S1_:
        /* <DEDUP_REMOVED lines=15> */
[----:B------:R-:W-:Y:S01]  /*00f0*/  IMAD.MOV.U32 R26, RZ, RZ, RZ ;  /* 0x000000ffff1a7224 */ /* 0x000fe200078e00ff */
[----:B------:R-:W-:Y:S01]  /*0100*/  MOV R19, RZ ;  /* 0x000000ff00137202 */ /* 0x000fe20000000f00 */
[----:B------:R-:W0:Y:S01]  /*0110*/  LDCU.64 UR6, c[0x0][0x3c8] ;  /* 0x00007900ff0677ac */ /* 0x000e220008000a00 */
[----:B------:R-:W-:Y:S01]  /*0120*/  MOV R20, RZ ;  /* 0x000000ff00147202 */ /* 0x000fe20000000f00 */
[----:B------:R-:W-:Y:S02]  /*0130*/  UISETP.GE.U32.AND UP0, UPT, UR5, 0x4, UPT ;  /* 0x000000040500788c */ /* 0x000fe4000bf06070 */
[----:B------:R-:W-:Y:S02]  /*0140*/  ULOP3.LUT UR18, UR5, 0x3, URZ, 0xc0, !UPT ;  /* 0x0000000305127892 */ /* 0x000fe4000f8ec0ff */
        /* <DEDUP_REMOVED lines=8> */
[----:B------:R-:W3:Y:S03]  /*01d0*/  LDCU.64 UR16, c[0x0][0x3d8] ;  /* 0x00007b00ff1077ac */ /* 0x000ee60008000a00 */
[----:B------:R-:W4:Y:S01]  /*01e0*/  LDC R4, c[0x0][0x390] ;  /* 0x0000e400ff047b82 */ /* 0x000f220000000800 */
[----:B------:R-:W5:Y:S01]  /*01f0*/  LDCU UR6, c[0x0][0x390] ;  /* 0x00007200ff0677ac */ /* 0x000f620008000800 */
[----:B------:R-:W-:-:S06]  /*0200*/  ULOP3.LUT UR5, UR5, 0x7ffffffc, URZ, 0xc0, !UPT ;  /* 0x7ffffffc05057892 */ /* 0x000fcc000f8ec0ff */
[----:B------:R-:W1:Y:S01]  /*0210*/  LDC.64 R10, c[0x0][0x3b8] ;  /* 0x0000ee00ff0a7b82 */ /* 0x000e620000000a00 */
[----:B0-----:R-:W-:-:S04]  /*0220*/  UIADD3 UR11, UP0, UPT, UR12, 0x8, URZ ;  /* 0x000000080c0b7890 */ /* 0x001fc8000ff1e0ff */
[----:B------:R-:W-:Y:S02]  /*0230*/  UIADD3.X UR12, UPT, UPT, URZ, UR13, URZ, UP0, !UPT ;  /* 0x0000000dff0c7290 */ /* 0x000fe400087fe4ff */
[----:B--2---:R-:W-:Y:S01]  /*0240*/  UIADD3 UR9, UP1, UPT, UR14, 0x8, URZ ;  /* 0x000000080e097890 */ /* 0x004fe2000ff3e0ff */
[----:B------:R-:W0:Y:S01]  /*0250*/  LDC.64 R12, c[0x0][0x3d0] ;  /* 0x0000f400ff0c7b82 */ /* 0x000e220000000a00 */
[----:B---3--:R-:W-:Y:S01]  /*0260*/  UIADD3 UR7, UP0, UPT, UR16, 0x8, URZ ;  /* 0x0000000810077890 */ /* 0x008fe2000ff1e0ff */
[----:B------:R-:W-:Y:S01]  /*0270*/  MOV R14, UR11 ;  /* 0x0000000b000e7c02 */ /* 0x000fe20008000f00 */
[----:B------:R-:W-:Y:S01]  /*0280*/  UIADD3.X UR10, UPT, UPT, URZ, UR15, URZ, UP1, !UPT ;  /* 0x0000000fff0a7290 */ /* 0x000fe20008ffe4ff */
[----:B------:R-:W-:Y:S01]  /*0290*/  MOV R15, UR12 ;  /* 0x0000000c000f7c02 */ /* 0x000fe20008000f00 */
[----:B-----5:R-:W-:Y:S01]  /*02a0*/  UIMAD UR13, UR6, 0x3, URZ ;  /* 0x00000003060d78a4 */ /* 0x020fe2000f8e02ff */
[----:B------:R-:W-:Y:S01]  /*02b0*/  MOV R8, UR9 ;  /* 0x0000000900087c02 */ /* 0x000fe20008000f00 */
[----:B------:R-:W-:Y:S01]  /*02c0*/  USHF.L.U32 UR6, UR6, 0x1, URZ ;  /* 0x0000000106067899 */ /* 0x000fe200080006ff */
[----:B------:R-:W-:Y:S01]  /*02d0*/  IMAD.U32 R6, RZ, RZ, UR7 ;  /* 0x00000007ff067e24 */ /* 0x000fe2000f8e00ff */
[----:B------:R-:W-:Y:S01]  /*02e0*/  UIADD3.X UR8, UPT, UPT, URZ, UR17, URZ, UP0, !UPT ;  /* 0x00000011ff087290 */ /* 0x000fe200087fe4ff */
[----:B------:R-:W-:Y:S01]  /*02f0*/  MOV R9, UR10 ;  /* 0x0000000a00097c02 */ /* 0x000fe20008000f00 */
[----:B------:R-:W-:Y:S01]  /*0300*/  UIADD3 UR14, UPT, UPT, -UR5, URZ, URZ ;  /* 0x000000ff050e7290 */ /* 0x000fe2000fffe1ff */
[----:B------:R-:W-:Y:S01]  /*0310*/  MOV R7, UR13 ;  /* 0x0000000d00077c02 */ /* 0x000fe20008000f00 */
[----:B------:R-:W-:-:S02]  /*0320*/  IMAD.U32 R3, RZ, RZ, UR6 ;  /* 0x00000006ff037e24 */ /* 0x000fc4000f8e00ff */
[----:B------:R-:W-:-:S08]  /*0330*/  MOV R23, UR8 ;  /* 0x0000000800177c02 */ /* 0x000fd00008000f00 */
.L_x_427:
[----:B------:R-:W2:Y:S04]  /*0340*/  LDG.E R17, desc[UR20][R8.64+-0x8] ;  /* 0xfffff81408117981 */ /* 0x000ea8000c1e1900 */
[----:B------:R-:W3:Y:S01]  /*0350*/  LDG.E R16, desc[UR20][R14.64+-0x8] ;  /* 0xfffff8140e107981 */ /* 0x000ee2000c1e1900 */
[----:B--2---:R-:W-:Y:S01]  /*0360*/  IADD3 R17, PT, PT, R17, -0x1, RZ ;  /* 0xffffffff11117810 */ /* 0x004fe20007ffe0ff */
[----:B---3--:R-:W-:-:S04]  /*0370*/  VIADD R19, R16, 0xffffffff ;  /* 0xffffffff10137836 */ /* 0x008fc80000000000 */
[--C-:B------:R-:W-:Y:S02]  /*0380*/  IMAD R27, R17, UR4, R0.reuse ;  /* 0x00000004111b7c24 */ /* 0x100fe4000f8e0200 */
[----:B------:R-:W-:Y:S02]  /*0390*/  IMAD R19, R19, UR4, R0 ;  /* 0x0000000413137c24 */ /* 0x000fe4000f8e0200 */
[----:B-1----:R-:W-:-:S04]  /*03a0*/  IMAD.WIDE R24, R27, 0x4, R10 ;  /* 0x000000041b187825 */ /* 0x002fc800078e020a */
[C---:B------:R-:W-:Y:S02]  /*03b0*/  IMAD.WIDE R28, R19.reuse, 0x4, R10 ;  /* 0x00000004131c7825 */ /* 0x040fe400078e020a */
[----:B------:R-:W2:Y:S04]  /*03c0*/  LDG.E R25, desc[UR20][R24.64] ;  /* 0x0000001418197981 */ /* 0x000ea8000c1e1900 */
[----:B------:R0:W2:Y:S02]  /*03d0*/  LDG.E R22, desc[UR20][R28.64] ;  /* 0x000000141c167981 */ /* 0x0000a4000c1e1900 */
[----:B0-----:R-:W-:-:S05]  /*03e0*/  IMAD.WIDE R28, R19, 0x4, R12 ;  /* 0x00000004131c7825 */ /* 0x001fca00078e020c */
[----:B------:R0:W3:Y:S01]  /*03f0*/  LDG.E R21, desc[UR20][R28.64] ;  /* 0x000000141c157981 */ /* 0x0000e2000c1e1900 */
[----:B--2---:R-:W-:-:S04]  /*0400*/  IADD3 R22, PT, PT, R22, R25, RZ ;  /* 0x0000001916167210 */ /* 0x004fc80007ffe0ff */
[----:B------:R-:W-:-:S04]  /*0410*/  IADD3 R17, PT, PT, R22, -0x1, RZ ;  /* 0xffffffff16117810 */ /* 0x000fc80007ffe0ff */
[----:B----4-:R-:W-:-:S04]  /*0420*/  ISETP.GT.AND P0, PT, R17, R4, PT ;  /* 0x000000041100720c */ /* 0x010fc80003f04270 */
[----:B------:R-:W-:-:S13]  /*0430*/  ISETP.LT.OR P0, PT, R22, 0x1, P0 ;  /* 0x000000011600780c */ /* 0x000fda0000701670 */
[----:B------:R-:W1:Y:S01]  /*0440*/  @!P0 LDC.64 R16, c[0x0][0x398] ;  /* 0x0000e600ff108b82 */ /* 0x000e620000000a00 */
[----:B------:R-:W-:Y:S01]  /*0450*/  IMAD.WIDE R24, R27, 0x4, R12 ;  /* 0x000000041b187825 */ /* 0x000fe200078e020c */
[----:B0-----:R-:W-:-:S04]  /*0460*/  @!P0 IADD3 R28, P1, PT, R22, R2, RZ ;  /* 0x00000002161c8210 */ /* 0x001fc80007f3e0ff */
[----:B------:R0:W3:Y:S02]  /*0470*/  LDG.E R22, desc[UR20][R24.64] ;  /* 0x0000001418167981 */ /* 0x0000e4000c1e1900 */
[----:B------:R-:W2:Y:S01]  /*0480*/  @!P0 LDC.64 R18, c[0x0][0x3a0] ;  /* 0x0000e800ff128b82 */ /* 0x000ea20000000a00 */
[----:B------:R-:W-:Y:S01]  /*0490*/  @!P0 LEA.HI.X.SX32 R27, R2, RZ, 0x1, P1 ;  /* 0x000000ff021b8211 */ /* 0x000fe200008f0eff */
[----:B0-----:R-:W-:-:S03]  /*04a0*/  @!P0 IMAD.SHL.U32 R25, R28, 0x4, RZ ;  /* 0x000000041c198824 */ /* 0x001fc600078e00ff */
[----:B------:R-:W-:Y:S02]  /*04b0*/  @!P0 SHF.L.U64.HI R27, R28, 0x2, R27 ;  /* 0x000000021c1b8819 */ /* 0x000fe4000001021b */
[----:B-1----:R-:W-:-:S04]  /*04c0*/  @!P0 IADD3 R16, P1, PT, R25, R16, RZ ;  /* 0x0000001019108210 */ /* 0x002fc80007f3e0ff */
[----:B------:R-:W-:Y:S02]  /*04d0*/  @!P0 IADD3.X R17, PT, PT, R27, R17, RZ, P1, !PT ;  /* 0x000000111b118210 */ /* 0x000fe40000ffe4ff */
[----:B--2---:R-:W-:-:S03]  /*04e0*/  @!P0 IADD3 R18, P1, PT, R25, R18, RZ ;  /* 0x0000001219128210 */ /* 0x004fc60007f3e0ff */
[----:B------:R0:W2:Y:S01]  /*04f0*/  @!P0 LDG.E R28, desc[UR20][R16.64+-0x4] ;  /* 0xfffffc14101c8981 */ /* 0x0000a2000c1e1900 */
[----:B------:R-:W-:-:S05]  /*0500*/  @!P0 IADD3.X R19, PT, PT, R27, R19, RZ, P1, !PT ;  /* 0x000000131b138210 */ /* 0x000fca0000ffe4ff */
[----:B------:R-:W4:Y:S01]  /*0510*/  @!P0 LDG.E R18, desc[UR20][R18.64+-0x4] ;  /* 0xfffffc1412128981 */ /* 0x000f22000c1e1900 */
[----:B0-----:R-:W-:Y:S01]  /*0520*/  MOV R16, R6 ;  /* 0x0000000600107202 */ /* 0x001fe20000000f00 */
[----:B------:R-:W-:Y:S02]  /*0530*/  IMAD.MOV.U32 R17, RZ, RZ, R23 ;  /* 0x000000ffff117224 */ /* 0x000fe400078e0017 */
[----:B------:R-:W5:Y:S04]  /*0540*/  LDG.E R6, desc[UR20][R8.64+-0x4] ;  /* 0xfffffc1408067981 */ /* 0x000f68000c1e1900 */
[----:B------:R-:W2:Y:S04]  /*0550*/  @!P0 LDG.E R27, desc[UR20][R16.64+-0x8] ;  /* 0xfffff814101b8981 */ /* 0x000ea8000c1e1900 */
[----:B------:R-:W4:Y:S01]  /*0560*/  LDG.E R23, desc[UR20][R14.64+-0x4] ;  /* 0xfffffc140e177981 */ /* 0x000f22000c1e1900 */
[----:B------:R-:W-:Y:S01]  /*0570*/  MOV R25, RZ ;  /* 0x000000ff00197202 */ /* 0x000fe20000000f00 */
[----:B---3--:R-:W-:Y:S01]  /*0580*/  FMUL R22, R21, R22 ;  /* 0x0000001615167220 */ /* 0x008fe20000400000 */
[----:B------:R-:W-:-:S03]  /*0590*/  IMAD.MOV.U32 R21, RZ, RZ, RZ ;  /* 0x000000ffff157224 */ /* 0x000fc600078e00ff */
[----:B--2---:R-:W-:Y:S01]  /*05a0*/  @!P0 FMUL R29, R22, R27 ;  /* 0x0000001b161d8220 */ /* 0x004fe20000400000 */
[----:B-----5:R-:W-:Y:S02]  /*05b0*/  IADD3 R27, PT, PT, R6, -0x1, RZ ;  /* 0xffffffff061b7810 */ /* 0x020fe40007ffe0ff */
[----:B----4-:R-:W-:-:S03]  /*05c0*/  IADD3 R23, PT, PT, R23, -0x1, RZ ;  /* 0xffffffff17177810 */ /* 0x010fc60007ffe0ff */
[--C-:B------:R-:W-:Y:S02]  /*05d0*/  IMAD R27, R27, UR4, R0.reuse ;  /* 0x000000041b1b7c24 */ /* 0x100fe4000f8e0200 */
[----:B------:R-:W-:Y:S02]  /*05e0*/  IMAD R24, R23, UR4, R0 ;  /* 0x0000000417187c24 */ /* 0x000fe4000f8e0200 */
[C---:B------:R-:W-:Y:S01]  /*05f0*/  @!P0 FMUL R25, R29.reuse, R28 ;  /* 0x0000001c1d198220 */ /* 0x040fe20000400000 */
[----:B------:R-:W-:Y:S01]  /*0600*/  @!P0 FMUL R21, R29, R18 ;  /* 0x000000121d158220 */ /* 0x000fe20000400000 */
[----:B------:R-:W-:-:S04]  /*0610*/  IMAD.WIDE R22, R27, 0x4, R10 ;  /* 0x000000041b167825 */ /* 0x000fc800078e020a */
[----:B------:R-:W-:Y:S01]  /*0620*/  IMAD.WIDE R28, R24, 0x4, R10 ;  /* 0x00000004181c7825 */ /* 0x000fe200078e020a */
[----:B------:R0:W2:Y:S04]  /*0630*/  LDG.E R19, desc[UR20][R22.64] ;  /* 0x0000001416137981 */ /* 0x0000a8000c1e1900 */
[----:B------:R1:W2:Y:S01]  /*0640*/  LDG.E R6, desc[UR20][R28.64] ;  /* 0x000000141c067981 */ /* 0x0002a2000c1e1900 */
[----:B0-----:R-:W-:-:S04]  /*0650*/  IMAD.WIDE R22, R27, 0x4, R12 ;  /* 0x000000041b167825 */ /* 0x001fc800078e020c */
[----:B-1----:R-:W-:Y:S02]  /*0660*/  IMAD.WIDE R28, R24, 0x4, R12 ;  /* 0x00000004181c7825 */ /* 0x002fe400078e020c */
[----:B------:R-:W3:Y:S04]  /*0670*/  LDG.E R23, desc[UR20][R22.64] ;  /* 0x0000001416177981 */ /* 0x000ee8000c1e1900 */
[----:B------:R0:W3:Y:S04]  /*0680*/  LDG.E R24, desc[UR20][R28.64] ;  /* 0x000000141c187981 */ /* 0x0000e8000c1e1900 */
[----:B------:R-:W4:Y:S01]  /*0690*/  LDG.E R22, desc[UR20][R14.64] ;  /* 0x000000140e167981 */ /* 0x000f22000c1e1900 */
[----:B--2---:R-:W-:-:S04]  /*06a0*/  IADD3 R6, PT, PT, R6, R19, RZ ;  /* 0x0000001306067210 */ /* 0x004fc80007ffe0ff */
[----:B------:R-:W-:-:S04]  /*06b0*/  IADD3 R19, PT, PT, R6, -0x1, RZ ;  /* 0xffffffff06137810 */ /* 0x000fc80007ffe0ff */
[----:B------:R-:W-:-:S04]  /*06c0*/  ISETP.GT.AND P0, PT, R19, R4, PT ;  /* 0x000000041300720c */ /* 0x000fc80003f04270 */
[----:B------:R-:W-:-:S13]  /*06d0*/  ISETP.LT.OR P0, PT, R6, 0x1, P0 ;  /* 0x000000010600780c */ /* 0x000fda0000701670 */
[----:B------:R-:W0:Y:S01]  /*06e0*/  @!P0 LDC.64 R18, c[0x0][0x398] ;  /* 0x0000e600ff128b82 */ /* 0x000e220000000a00 */
[----:B------:R-:W-:-:S04]  /*06f0*/  @!P0 IADD3 R27, P1, PT, R6, R5, RZ ;  /* 0x00000005061b8210 */ /* 0x000fc80007f3e0ff */
[----:B------:R-:W-:-:S04]  /*0700*/  @!P0 LEA.HI.X.SX32 R6, R5, RZ, 0x1, P1 ;  /* 0x000000ff05068211 */ /* 0x000fc800008f0eff */
[C---:B------:R-:W-:Y:S02]  /*0710*/  @!P0 SHF.L.U64.HI R6, R27.reuse, 0x2, R6 ;  /* 0x000000021b068819 */ /* 0x040fe40000010206 */
[----:B------:R-:W-:-:S04]  /*0720*/  @!P0 SHF.L.U32 R27, R27, 0x2, RZ ;  /* 0x000000021b1b8819 */ /* 0x000fc800000006ff */
[----:B0-----:R-:W-:-:S05]  /*0730*/  @!P0 IADD3 R28, P1, PT, R27, R18, RZ ;  /* 0x000000121b1c8210 */ /* 0x001fca0007f3e0ff */
[----:B------:R-:W-:Y:S02]  /*0740*/  @!P0 IMAD.X R29, R6, 0x1, R19, P1 ;  /* 0x00000001061d8824 */ /* 0x000fe400008e0613 */
[----:B------:R-:W0:Y:S01]  /*0750*/  @!P0 LDC.64 R18, c[0x0][0x3a0] ;  /* 0x0000e800ff128b82 */ /* 0x000e220000000a00 */
[----:B---3--:R-:W-:Y:S02]  /*0760*/  FMUL R24, R24, R23 ;  /* 0x0000001718187220 */ /* 0x008fe40000400000 */
[----:B------:R-:W2:Y:S04]  /*0770*/  @!P0 LDG.E R23, desc[UR20][R16.64+-0x4] ;  /* 0xfffffc1410178981 */ /* 0x000ea8000c1e1900 */
[----:B------:R4:W3:Y:S01]  /*0780*/  @!P0 LDG.E R28, desc[UR20][R28.64+-0x4] ;  /* 0xfffffc141c1c8981 */ /* 0x0008e2000c1e1900 */
[----:B0-----:R-:W-:-:S04]  /*0790*/  @!P0 IADD3 R18, P1, PT, R27, R18, RZ ;  /* 0x000000121b128210 */ /* 0x001fc80007f3e0ff */
[----:B------:R-:W-:Y:S02]  /*07a0*/  @!P0 IADD3.X R19, PT, PT, R6, R19, RZ, P1, !PT ;  /* 0x0000001306138210 */ /* 0x000fe40000ffe4ff */
[----:B------:R-:W5:Y:S04]  /*07b0*/  LDG.E R6, desc[UR20][R8.64] ;  /* 0x0000001408067981 */ /* 0x000f68000c1e1900 */
[----:B------:R-:W5:Y:S01]  /*07c0*/  @!P0 LDG.E R18, desc[UR20][R18.64+-0x4] ;  /* 0xfffffc1412128981 */ /* 0x000f62000c1e1900 */
[----:B----4-:R-:W-:Y:S01]  /*07d0*/  IADD3 R29, PT, PT, R22, -0x1, RZ ;  /* 0xffffffff161d7810 */ /* 0x010fe20007ffe0ff */
[----:B------:R-:W-:Y:S02]  /*07e0*/  IMAD.MOV.U32 R27, RZ, RZ, RZ ;  /* 0x000000ffff1b7224 */ /* 0x000fe400078e00ff */
[----:B------:R-:W-:-:S02]  /*07f0*/  FADD R20, R25, R20 ;  /* 0x0000001419147221 */ /* 0x000fc40000000000 */
[----:B------:R-:W-:Y:S02]  /*0800*/  IMAD R29, R29, UR4, R0 ;  /* 0x000000041d1d7c24 */ /* 0x000fe4000f8e0200 */
[----:B--2---:R-:W-:Y:S01]  /*0810*/  @!P0 FMUL R24, R24, R23 ;  /* 0x0000001718188220 */ /* 0x004fe20000400000 */
[----:B------:R-:W-:-:S03]  /*0820*/  MOV R23, RZ ;  /* 0x000000ff00177202 */ /* 0x000fc60000000f00 */
[----:B---3--:R-:W-:Y:S01]  /*0830*/  @!P0 FMUL R23, R24, R28 ;  /* 0x0000001c18178220 */ /* 0x008fe20000400000 */
[----:B-----5:R-:W-:Y:S01]  /*0840*/  IADD3 R6, PT, PT, R6, -0x1, RZ ;  /* 0xffffffff06067810 */ /* 0x020fe20007ffe0ff */
[----:B------:R-:W-:Y:S01]  /*0850*/  @!P0 FMUL R27, R24, R18 ;  /* 0x00000012181b8220 */ /* 0x000fe20000400000 */
[----:B------:R-:W-:-:S04]  /*0860*/  IMAD.WIDE R24, R29, 0x4, R10 ;  /* 0x000000041d187825 */ /* 0x000fc800078e020a */
[----:B------:R-:W-:Y:S02]  /*0870*/  IMAD R18, R6, UR4, R0 ;  /* 0x0000000406127c24 */ /* 0x000fe4000f8e0200 */
[----:B------:R0:W2:Y:S02]  /*0880*/  LDG.E R6, desc[UR20][R24.64] ;  /* 0x0000001418067981 */ /* 0x0000a4000c1e1900 */
[----:B0-----:R-:W-:-:S05]  /*0890*/  IMAD.WIDE R24, R18, 0x4, R10 ;  /* 0x0000000412187825 */ /* 0x001fca00078e020a */
[----:B------:R0:W2:Y:S01]  /*08a0*/  LDG.E R19, desc[UR20][R24.64] ;  /* 0x0000001418137981 */ /* 0x0000a2000c1e1900 */
[----:B------:R-:W-:-:S06]  /*08b0*/  IMAD.WIDE R28, R29, 0x4, R12 ;  /* 0x000000041d1c7825 */ /* 0x000fcc00078e020c */
[----:B------:R1:W3:Y:S01]  /*08c0*/  LDG.E R28, desc[UR20][R28.64] ;  /* 0x000000141c1c7981 */ /* 0x0002e2000c1e1900 */
[----:B0-----:R-:W-:-:S05]  /*08d0*/  IMAD.WIDE R24, R18, 0x4, R12 ;  /* 0x0000000412187825 */ /* 0x001fca00078e020c */
[----:B------:R-:W3:Y:S01]  /*08e0*/  LDG.E R22, desc[UR20][R24.64] ;  /* 0x0000001418167981 */ /* 0x000ee2000c1e1900 */
[----:B------:R-:W-:Y:S01]  /*08f0*/  FADD R26, R21, R26 ;  /* 0x0000001a151a7221 */ /* 0x000fe20000000000 */
[----:B--2---:R-:W-:-:S04]  /*0900*/  IADD3 R6, PT, PT, R6, R19, RZ ;  /* 0x0000001306067210 */ /* 0x004fc80007ffe0ff */
[----:B------:R-:W-:-:S04]  /*0910*/  IADD3 R19, PT, PT, R6, -0x1, RZ ;  /* 0xffffffff06137810 */ /* 0x000fc80007ffe0ff */
[----:B------:R-:W-:-:S04]  /*0920*/  ISETP.GT.AND P0, PT, R19, R4, PT ;  /* 0x000000041300720c */ /* 0x000fc80003f04270 */
[----:B------:R-:W-:-:S13]  /*0930*/  ISETP.LT.OR P0, PT, R6, 0x1, P0 ;  /* 0x000000010600780c */ /* 0x000fda0000701670 */
[----:B------:R-:W0:Y:S01]  /*0940*/  @!P0 LDC.64 R18, c[0x0][0x398] ;  /* 0x0000e600ff128b82 */ /* 0x000e220000000a00 */
[----:B-1----:R-:W-:-:S04]  /*0950*/  @!P0 IADD3 R29, P1, PT, R6, R3, RZ ;  /* 0x00000003061d8210 */ /* 0x002fc80007f3e0ff */
[----:B------:R-:W-:Y:S01]  /*0960*/  @!P0 LEA.HI.X.SX32 R6, R3, RZ, 0x1, P1 ;  /* 0x000000ff03068211 */ /* 0x000fe200008f0eff */
[----:B------:R-:W-:-:S03]  /*0970*/  @!P0 IMAD.SHL.U32 R21, R29, 0x4, RZ ;  /* 0x000000041d158824 */ /* 0x000fc600078e00ff */
[----:B------:R-:W-:Y:S01]  /*0980*/  @!P0 SHF.L.U64.HI R6, R29, 0x2, R6 ;  /* 0x000000021d068819 */ /* 0x000fe20000010206 */
[----:B---3--:R-:W-:Y:S01]  /*0990*/  FMUL R22, R28, R22 ;  /* 0x000000161c167220 */ /* 0x008fe20000400000 */
[----:B------:R-:W2:Y:S04]  /*09a0*/  LDG.E R29, desc[UR20][R14.64+0x4] ;  /* 0x000004140e1d7981 */ /* 0x000ea8000c1e1900 */
[----:B------:R-:W3:Y:S01]  /*09b0*/  LDG.E R28, desc[UR20][R8.64+0x4] ;  /* 0x00000414081c7981 */ /* 0x000ee2000c1e1900 */
[----:B0-----:R-:W-:-:S04]  /*09c0*/  @!P0 IADD3 R24, P1, PT, R21, R18, RZ ;  /* 0x0000001215188210 */ /* 0x001fc80007f3e0ff */
[----:B------:R-:W-:Y:S02]  /*09d0*/  @!P0 IADD3.X R25, PT, PT, R6, R19, RZ, P1, !PT ;  /* 0x0000001306198210 */ /* 0x000fe40000ffe4ff */
[----:B------:R-:W0:Y:S03]  /*09e0*/  @!P0 LDC.64 R18, c[0x0][0x3a0] ;  /* 0x0000e800ff128b82 */ /* 0x000e260000000a00 */
[----:B------:R2:W4:Y:S01]  /*09f0*/  @!P0 LDG.E R24, desc[UR20][R24.64+-0x4] ;  /* 0xfffffc1418188981 */ /* 0x000522000c1e1900 */
[----:B0-----:R-:W-:-:S03]  /*0a00*/  @!P0 IADD3 R18, P1, PT, R21, R18, RZ ;  /* 0x0000001215128210 */ /* 0x001fc60007f3e0ff */
[----:B------:R-:W5:Y:S01]  /*0a10*/  @!P0 LDG.E R21, desc[UR20][R16.64] ;  /* 0x0000001410158981 */ /* 0x000f62000c1e1900 */
[----:B------:R-:W-:-:S05]  /*0a20*/  @!P0 IADD3.X R19, PT, PT, R6, R19, RZ, P1, !PT ;  /* 0x0000001306138210 */ /* 0x000fca0000ffe4ff */
[----:B------:R-:W3:Y:S01]  /*0a30*/  @!P0 LDG.E R18, desc[UR20][R18.64+-0x4] ;  /* 0xfffffc1412128981 */ /* 0x000ee2000c1e1900 */
[----:B------:R-:W-:Y:S01]  /*0a40*/  MOV R6, RZ ;  /* 0x000000ff00067202 */ /* 0x000fe20000000f00 */
[----:B------:R-:W-:Y:S01]  /*0a50*/  FADD R23, R20, R23 ;  /* 0x0000001714177221 */ /* 0x000fe20000000000 */
[----:B--2---:R-:W-:-:S04]  /*0a60*/  VIADD R25, R29, 0xffffffff ;  /* 0xffffffff1d197836 */ /* 0x004fc80000000000 */
[----:B------:R-:W-:Y:S02]  /*0a70*/  IMAD R25, R25, UR4, R0 ;  /* 0x0000000419197c24 */ /* 0x000fe4000f8e0200 */
[----:B-----5:R-:W-:Y:S01]  /*0a80*/  @!P0 FMUL R21, R22, R21 ;  /* 0x0000001516158220 */ /* 0x020fe20000400000 */
[----:B------:R-:W-:-:S03]  /*0a90*/  MOV R22, RZ ;  /* 0x000000ff00167202 */ /* 0x000fc60000000f00 */
[C---:B----4-:R-:W-:Y:S01]  /*0aa0*/  @!P0 FMUL R6, R21.reuse, R24 ;  /* 0x0000001815068220 */ /* 0x050fe20000400000 */
[----:B---3--:R-:W-:Y:S01]  /*0ab0*/  @!P0 FMUL R22, R21, R18 ;  /* 0x0000001215168220 */ /* 0x008fe20000400000 */
[----:B------:R-:W-:Y:S01]  /*0ac0*/  IADD3 R21, PT, PT, R28, -0x1, RZ ;  /* 0xffffffff1c157810 */ /* 0x000fe20007ffe0ff */
[----:B------:R-:W-:-:S04]  /*0ad0*/  IMAD.WIDE R18, R25, 0x4, R10 ;  /* 0x0000000419127825 */ /* 0x000fc800078e020a */
[----:B------:R-:W-:Y:S02]  /*0ae0*/  IMAD R21, R21, UR4, R0 ;  /* 0x0000000415157c24 */ /* 0x000fe4000f8e0200 */
[----:B------:R-:W2:Y:S02]  /*0af0*/  LDG.E R18, desc[UR20][R18.64] ;  /* 0x0000001412127981 */ /* 0x000ea4000c1e1900 */
[----:B------:R-:W-:-:S06]  /*0b00*/  IMAD.WIDE R28, R21, 0x4, R10 ;  /* 0x00000004151c7825 */ /* 0x000fcc00078e020a */
[----:B------:R-:W2:Y:S01]  /*0b10*/  LDG.E R29, desc[UR20][R28.64] ;  /* 0x000000141c1d7981 */ /* 0x000ea2000c1e1900 */
[----:B------:R-:W-:-:S04]  /*0b20*/  IMAD.WIDE R24, R25, 0x4, R12 ;  /* 0x0000000419187825 */ /* 0x000fc800078e020c */
[----:B------:R-:W-:Y:S02]  /*0b30*/  IMAD.WIDE R20, R21, 0x4, R12 ;  /* 0x0000000415147825 */ /* 0x000fe400078e020c */
[----:B------:R2:W3:Y:S04]  /*0b40*/  LDG.E R25, desc[UR20][R24.64] ;  /* 0x0000001418197981 */ /* 0x0004e8000c1e1900 */
[----:B------:R-:W3:Y:S01]  /*0b50*/  LDG.E R20, desc[UR20][R20.64] ;  /* 0x0000001414147981 */ /* 0x000ee2000c1e1900 */
[----:B------:R-:W-:Y:S01]  /*0b60*/  FADD R27, R26, R27 ;  /* 0x0000001b1a1b7221 */ /* 0x000fe20000000000 */
[----:B--2---:R-:W-:-:S05]  /*0b70*/  IADD3 R24, PT, PT, R18, R29, RZ ;  /* 0x0000001d12187210 */ /* 0x004fca0007ffe0ff */
[----:B------:R-:W-:-:S05]  /*0b80*/  VIADD R19, R24, 0xffffffff ;  /* 0xffffffff18137836 */ /* 0x000fca0000000000 */
[----:B------:R-:W-:-:S04]  /*0b90*/  ISETP.GT.AND P0, PT, R19, R4, PT ;  /* 0x000000041300720c */ /* 0x000fc80003f04270 */
[----:B------:R-:W-:Y:S01]  /*0ba0*/  ISETP.LT.OR P0, PT, R24, 0x1, P0 ;  /* 0x000000011800780c */ /* 0x000fe20000701670 */
[----:B---3--:R-:W-:-:S12]  /*0bb0*/  FMUL R25, R25, R20 ;  /* 0x0000001419197220 */ /* 0x008fd80000400000 */
[----:B------:R-:W0:Y:S01]  /*0bc0*/  @!P0 LDC.64 R18, c[0x0][0x398] ;  /* 0x0000e600ff128b82 */ /* 0x000e220000000a00 */
[----:B------:R-:W-:-:S07]  /*0bd0*/  @!P0 IADD3 R29, P1, PT, R24, R7, RZ ;  /* 0x00000007181d8210 */ /* 0x000fce0007f3e0ff */
[----:B------:R-:W1:Y:S01]  /*0be0*/  @!P0 LDC.64 R20, c[0x0][0x3a0] ;  /* 0x0000e800ff148b82 */ /* 0x000e620000000a00 */
[----:B------:R-:W-:-:S04]  /*0bf0*/  @!P0 LEA.HI.X.SX32 R26, R7, RZ, 0x1, P1 ;  /* 0x000000ff071a8211 */ /* 0x000fc800008f0eff */
[C---:B------:R-:W-:Y:S02]  /*0c00*/  @!P0 SHF.L.U64.HI R24, R29.reuse, 0x2, R26 ;  /* 0x000000021d188819 */ /* 0x040fe4000001021a */
[----:B------:R-:W-:-:S04]  /*0c10*/  @!P0 SHF.L.U32 R29, R29, 0x2, RZ ;  /* 0x000000021d1d8819 */ /* 0x000fc800000006ff */
[----:B0-----:R-:W-:-:S04]  /*0c20*/  @!P0 IADD3 R18, P1, PT, R29, R18, RZ ;  /* 0x000000121d128210 */ /* 0x001fc80007f3e0ff */
[----:B------:R-:W-:Y:S02]  /*0c30*/  @!P0 IADD3.X R19, PT, PT, R24, R19, RZ, P1, !PT ;  /* 0x0000001318138210 */ /* 0x000fe40000ffe4ff */
[----:B-1----:R-:W-:-:S03]  /*0c40*/  @!P0 IADD3 R20, P1, PT, R29, R20, RZ ;  /* 0x000000141d148210 */ /* 0x002fc60007f3e0ff */
[----:B------:R0:W2:Y:S01]  /*0c50*/  @!P0 LDG.E R18, desc[UR20][R18.64+-0x4] ;  /* 0xfffffc1412128981 */ /* 0x0000a2000c1e1900 */
[----:B------:R-:W-:-:S03]  /*0c60*/  @!P0 IADD3.X R21, PT, PT, R24, R21, RZ, P1, !PT ;  /* 0x0000001518158210 */ /* 0x000fc60000ffe4ff */
[----:B------:R-:W3:Y:S04]  /*0c70*/  @!P0 LDG.E R24, desc[UR20][R16.64+0x4] ;  /* 0x0000041410188981 */ /* 0x000ee8000c1e1900 */
[----:B------:R-:W4:Y:S01]  /*0c80*/  @!P0 LDG.E R20, desc[UR20][R20.64+-0x4] ;  /* 0xfffffc1414148981 */ /* 0x000f22000c1e1900 */
[----:B------:R-:W-:Y:S01]  /*0c90*/  IADD3 R14, P1, PT, R14, 0x10, RZ ;  /* 0x000000100e0e7810 */ /* 0x000fe20007f3e0ff */
[----:B------:R-:W-:Y:S01]  /*0ca0*/  UIADD3 UR14, UPT, UPT, UR14, 0x4, URZ ;  /* 0x000000040e0e7890 */ /* 0x000fe2000fffe0ff */
[----:B------:R-:W-:-:S03]  /*0cb0*/  FADD R26, R23, R6 ;  /* 0x00000006171a7221 */ /* 0x000fc60000000000 */
[----:B------:R-:W-:Y:S01]  /*0cc0*/  IMAD.X R15, RZ, RZ, R15, P1 ;  /* 0x000000ffff0f7224 */ /* 0x000fe200008e060f */
[----:B------:R-:W-:Y:S01]  /*0cd0*/  UISETP.NE.AND UP0, UPT, UR14, URZ, UPT ;  /* 0x000000ff0e00728c */ /* 0x000fe2000bf05270 */
[----:B------:R-:W-:Y:S01]  /*0ce0*/  IADD3 R8, P1, PT, R8, 0x10, RZ ;  /* 0x0000001008087810 */ /* 0x000fe20007f3e0ff */
[----:B------:R-:W-:Y:S01]  /*0cf0*/  FADD R22, R27, R22 ;  /* 0x000000161b167221 */ /* 0x000fe20000000000 */
[----:B0-----:R-:W-:Y:S02]  /*0d00*/  MOV R19, RZ ;  /* 0x000000ff00137202 */ /* 0x001fe40000000f00 */
[----:B------:R-:W-:Y:S02]  /*0d10*/  IADD3.X R9, PT, PT, RZ, R9, RZ, P1, !PT ;  /* 0x00000009ff097210 */ /* 0x000fe40000ffe4ff */
[----:B------:R-:W-:Y:S01]  /*0d20*/  IADD3 R6, P1, PT, R16, 0x10, RZ ;  /* 0x0000001010067810 */ /* 0x000fe20007f3e0ff */
[C---:B------:R-:W-:Y:S01]  /*0d30*/  IMAD R7, R4.reuse, 0x4, R7 ;  /* 0x0000000404077824 */ /* 0x040fe200078e0207 */
[----:B------:R-:W-:-:S02]  /*0d40*/  LEA R2, R4, R2, 0x2 ;  /* 0x0000000204027211 */ /* 0x000fc400078e10ff */
[C---:B------:R-:W-:Y:S02]  /*0d50*/  LEA R5, R4.reuse, R5, 0x2 ;  /* 0x0000000504057211 */ /* 0x040fe400078e10ff */
[----:B------:R-:W-:Y:S01]  /*0d60*/  LEA R3, R4, R3, 0x2 ;  /* 0x0000000304037211 */ /* 0x000fe200078e10ff */
[----:B---3--:R-:W-:Y:S01]  /*0d70*/  @!P0 FMUL R23, R25, R24 ;  /* 0x0000001819178220 */ /* 0x008fe20000400000 */
[----:B------:R-:W-:-:S03]  /*0d80*/  MOV R25, RZ ;  /* 0x000000ff00197202 */ /* 0x000fc60000000f00 */
[C---:B--2---:R-:W-:Y:S01]  /*0d90*/  @!P0 FMUL R25, R23.reuse, R18 ;  /* 0x0000001217198220 */ /* 0x044fe20000400000 */
[----:B----4-:R-:W-:Y:S01]  /*0da0*/  @!P0 FMUL R19, R23, R20 ;  /* 0x0000001417138220 */ /* 0x010fe20000400000 */
[----:B------:R-:W-:Y:S02]  /*0db0*/  IMAD.X R23, RZ, RZ, R17, P1 ;  /* 0x000000ffff177224 */ /* 0x000fe400008e0611 */
[----:B------:R-:W-:Y:S01]  /*0dc0*/  FADD R20, R26, R25 ;  /* 0x000000191a147221 */ /* 0x000fe20000000000 */
[----:B------:R-:W-:Y:S01]  /*0dd0*/  FADD R26, R22, R19 ;  /* 0x00000013161a7221 */ /* 0x000fe20000000000 */
[----:B------:R-:W-:Y:S06]  /*0de0*/  BRA.U UP0, `(.L_x_427) ;  /* 0xfffffff500547547 */ /* 0x000fec000b83ffff */
[----:B------:R-:W-:-:S07]  /*0df0*/  MOV R19, UR5 ;  /* 0x0000000500137c02 */ /* 0x000fce0008000f00 */
.L_x_426:
[----:B------:R-:W-:-:S09]  /*0e00*/  UISETP.NE.AND UP0, UPT, UR18, URZ, UPT ;  /* 0x000000ff1200728c */ /* 0x000fd2000bf05270 */
        /* <DEDUP_REMOVED lines=13> */
[----:B------:R-:W4:Y:S04]  /*0ee0*/  LDG.E R4, desc[UR20][R8.64] ;  /* 0x0000001408047981 */ /* 0x000f28000c1e1900 */
[----:B------:R-:W5:Y:S04]  /*0ef0*/  LDG.E R5, desc[UR20][R10.64] ;  /* 0x000000140a057981 */ /* 0x000f68000c1e1900 */
[----:B------:R-:W2:Y:S01]  /*0f00*/  LDG.E R13, desc[UR20][R10.64+0x4] ;  /* 0x000004140a0d7981 */ /* 0x000ea2000c1e1900 */
[----:B----4-:R-:W-:Y:S02]  /*0f10*/  IADD3 R15, PT, PT, R4, -0x1, RZ ;  /* 0xffffffff040f7810 */ /* 0x010fe40007ffe0ff */
[----:B-----5:R-:W-:-:S03]  /*0f20*/  IADD3 R5, PT, PT, R5, -0x1, RZ ;  /* 0xffffffff05057810 */ /* 0x020fc60007ffe0ff */
[--C-:B------:R-:W-:Y:S02]  /*0f30*/  IMAD R15, R15, UR4, R0.reuse ;  /* 0x000000040f0f7c24 */ /* 0x100fe4000f8e0200 */
[----:B------:R-:W-:Y:S02]  /*0f40*/  IMAD R17, R5, UR4, R0 ;  /* 0x0000000405117c24 */ /* 0x000fe4000f8e0200 */
[----:B0-----:R-:W-:-:S04]  /*0f50*/  IMAD.WIDE R4, R15, 0x4, R2 ;  /* 0x000000040f047825 */ /* 0x001fc800078e0202 */
[----:B------:R-:W-:Y:S02]  /*0f60*/  IMAD.WIDE R6, R17, 0x4, R2 ;  /* 0x0000000411067825 */ /* 0x000fe400078e0202 */
[----:B------:R-:W4:Y:S01]  /*0f70*/  LDG.E R4, desc[UR20][R4.64] ;  /* 0x0000001404047981 */ /* 0x000f22000c1e1900 */
[----:B--2---:R-:W-:-:S03]  /*0f80*/  IADD3 R13, PT, PT, R13, -0x1, RZ ;  /* 0xffffffff0d0d7810 */ /* 0x004fc60007ffe0ff */
[----:B------:R-:W4:Y:S01]  /*0f90*/  LDG.E R7, desc[UR20][R6.64] ;  /* 0x0000001406077981 */ /* 0x000f22000c1e1900 */
[----:B---3--:R-:W-:Y:S02]  /*0fa0*/  VIADD R23, R12, 0xffffffff ;  /* 0xffffffff0c177836 */ /* 0x008fe40000000000 */
[--C-:B------:R-:W-:Y:S02]  /*0fb0*/  IMAD R21, R13, UR4, R0.reuse ;  /* 0x000000040d157c24 */ /* 0x100fe4000f8e0200 */
[----:B------:R-:W-:Y:S02]  /*0fc0*/  IMAD R23, R23, UR4, R0 ;  /* 0x0000000417177c24 */ /* 0x000fe4000f8e0200 */
[----:B------:R-:W-:-:S04]  /*0fd0*/  IMAD.WIDE R10, R21, 0x4, R2 ;  /* 0x00000004150a7825 */ /* 0x000fc800078e0202 */
[----:B------:R-:W-:Y:S02]  /*0fe0*/  IMAD.WIDE R8, R23, 0x4, R2 ;  /* 0x0000000417087825 */ /* 0x000fe400078e0202 */
[----:B------:R-:W2:Y:S04]  /*0ff0*/  LDG.E R11, desc[UR20][R10.64] ;  /* 0x000000140a0b7981 */ /* 0x000ea8000c1e1900 */
[----:B------:R-:W2:Y:S01]  /*1000*/  LDG.E R8, desc[UR20][R8.64] ;  /* 0x0000001408087981 */ /* 0x000ea2000c1e1900 */
[----:B----4-:R-:W-:Y:S02]  /*1010*/  IADD3 R25, PT, PT, R4, R7, RZ ;  /* 0x0000000704197210 */ /* 0x010fe40007ffe0ff */
[----:B------:R-:W0:Y:S02]  /*1020*/  LDC.64 R4, c[0x0][0x3d0] ;  /* 0x0000f400ff047b82 */ /* 0x000e240000000a00 */
[----:B------:R-:W-:-:S04]  /*1030*/  IADD3 R3, PT, PT, R25, -0x1, RZ ;  /* 0xffffffff19037810 */ /* 0x000fc80007ffe0ff */
[----:B------:R-:W-:-:S04]  /*1040*/  ISETP.GT.AND P0, PT, R3, R22, PT ;  /* 0x000000160300720c */ /* 0x000fc80003f04270 */
[----:B------:R-:W-:Y:S01]  /*1050*/  ISETP.LT.OR P0, PT, R25, 0x1, P0 ;  /* 0x000000011900780c */ /* 0x000fe20000701670 */
[----:B--2---:R-:W-:-:S05]  /*1060*/  IMAD.IADD R18, R8, 0x1, R11 ;  /* 0x0000000108127824 */ /* 0x004fca00078e020b */
[----:B------:R-:W-:-:S07]  /*1070*/  IADD3 R7, PT, PT, R18, -0x1, RZ ;  /* 0xffffffff12077810 */ /* 0x000fce0007ffe0ff */
[----:B------:R-:W1:Y:S01]  /*1080*/  @!P0 LDC.64 R12, c[0x0][0x398] ;  /* 0x0000e600ff0c8b82 */ /* 0x000e620000000a00 */
[-C--:B------:R-:W-:Y:S01]  /*1090*/  ISETP.GT.AND P1, PT, R7, R22.reuse, PT ;  /* 0x000000160700720c */ /* 0x080fe20003f24270 */
[----:B------:R-:W-:-:S03]  /*10a0*/  @!P0 IMAD R8, R19, R22, RZ ;  /* 0x0000001613088224 */ /* 0x000fc600078e02ff */
[----:B------:R-:W-:-:S03]  /*10b0*/  ISETP.LT.OR P1, PT, R18, 0x1, P1 ;  /* 0x000000011200780c */ /* 0x000fc60000f21670 */
[----:B------:R-:W2:Y:S01]  /*10c0*/  @!P0 LDC.64 R2, c[0x0][0x3a0] ;  /* 0x0000e800ff028b82 */ /* 0x000ea20000000a00 */
[----:B------:R-:W-:-:S04]  /*10d0*/  @!P0 IADD3 R24, P2, PT, R25, R8, RZ ;  /* 0x0000000819188210 */ /* 0x000fc80007f5e0ff */
[----:B------:R-:W-:-:S03]  /*10e0*/  @!P0 LEA.HI.X.SX32 R9, R8, RZ, 0x1, P2 ;  /* 0x000000ff08098211 */ /* 0x000fc600010f0eff */
[----:B------:R-:W3:Y:S01]  /*10f0*/  LDC.64 R6, c[0x0][0x3d8] ;  /* 0x0000f600ff067b82 */ /* 0x000ee20000000a00 */
[C---:B------:R-:W-:Y:S02]  /*1100*/  @!P0 SHF.L.U32 R25, R24.reuse, 0x2, RZ ;  /* 0x0000000218198819 */ /* 0x040fe400000006ff */
[----:B------:R-:W-:-:S05]  /*1110*/  @!P0 SHF.L.U64.HI R24, R24, 0x2, R9 ;  /* 0x0000000218188819 */ /* 0x000fca0000010209 */
[----:B------:R-:W4:Y:S01]  /*1120*/  @!P1 LDC.64 R8, c[0x0][0x398] ;  /* 0x0000e600ff089b82 */ /* 0x000f220000000a00 */
[----:B-1----:R-:W-:-:S07]  /*1130*/  @!P0 IADD3 R12, P2, PT, R25, R12, RZ ;  /* 0x0000000c190c8210 */ /* 0x002fce0007f5e0ff */
[----:B------:R-:W1:Y:S01]  /*1140*/  @!P1 LDC.64 R10, c[0x0][0x3a0] ;  /* 0x0000e800ff0a9b82 */ /* 0x000e620000000a00 */
[----:B------:R-:W-:Y:S02]  /*1150*/  @!P0 IADD3.X R13, PT, PT, R24, R13, RZ, P2, !PT ;  /* 0x0000000d180d8210 */ /* 0x000fe400017fe4ff */
[----:B--2---:R-:W-:Y:S01]  /*1160*/  @!P0 IADD3 R2, P2, PT, R25, R2, RZ ;  /* 0x0000000219028210 */ /* 0x004fe20007f5e0ff */
[----:B------:R-:W-:Y:S02]  /*1170*/  @!P1 IMAD R25, R19, R22, R22 ;  /* 0x0000001613199224 */ /* 0x000fe400078e0216 */
[--C-:B0-----:R-:W-:Y:S01]  /*1180*/  IMAD.WIDE R14, R15, 0x4, R4.reuse ;  /* 0x000000040f0e7825 */ /* 0x101fe200078e0204 */
[----:B------:R-:W2:Y:S03]  /*1190*/  @!P0 LDG.E R12, desc[UR20][R12.64+-0x4] ;  /* 0xfffffc140c0c8981 */ /* 0x000ea6000c1e1900 */
[----:B------:R-:W-:-:S02]  /*11a0*/  IMAD.WIDE R16, R17, 0x4, R4 ;  /* 0x0000000411107825 */ /* 0x000fc400078e0204 */
[----:B------:R0:W5:Y:S02]  /*11b0*/  LDG.E R14, desc[UR20][R14.64] ;  /* 0x000000140e0e7981 */ /* 0x000164000c1e1900 */
[----:B------:R-:W-:Y:S01]  /*11c0*/  @!P0 IMAD.X R3, R24, 0x1, R3, P2 ;  /* 0x0000000118038824 */ /* 0x000fe200010e0603 */
[----:B------:R-:W-:Y:S01]  /*11d0*/  @!P1 IADD3 R18, P2, PT, R18, R25, RZ ;  /* 0x0000001912129210 */ /* 0x000fe20007f5e0ff */
[--C-:B------:R-:W-:Y:S01]  /*11e0*/  IMAD.WIDE R22, R23, 0x4, R4.reuse ;  /* 0x0000000417167825 */ /* 0x100fe200078e0204 */
[----:B------:R-:W5:Y:S02]  /*11f0*/  LDG.E R17, desc[UR20][R16.64] ;  /* 0x0000001410117981 */ /* 0x000f64000c1e1900 */
[----:B------:R-:W-:Y:S01]  /*1200*/  @!P1 LEA.HI.X.SX32 R25, R25, RZ, 0x1, P2 ;  /* 0x000000ff19199211 */ /* 0x000fe200010f0eff */
[----:B------:R-:W-:Y:S01]  /*1210*/  IMAD.WIDE R4, R21, 0x4, R4 ;  /* 0x0000000415047825 */ /* 0x000fe200078e0204 */
[C---:B------:R-:W-:Y:S01]  /*1220*/  @!P1 SHF.L.U32 R21, R18.reuse, 0x2, RZ ;  /* 0x0000000212159819 */ /* 0x040fe200000006ff */
[----:B------:R-:W2:Y:S02]  /*1230*/  LDG.E R22, desc[UR20][R22.64] ;  /* 0x0000001416167981 */ /* 0x000ea4000c1e1900 */
[----:B---3--:R-:W-:Y:S01]  /*1240*/  IMAD.WIDE.U32 R6, R19, 0x4, R6 ;  /* 0x0000000413067825 */ /* 0x008fe200078e0006 */
[----:B------:R-:W-:Y:S01]  /*1250*/  @!P1 SHF.L.U64.HI R18, R18, 0x2, R25 ;  /* 0x0000000212129819 */ /* 0x000fe20000010219 */
[----:B------:R-:W2:Y:S01]  /*1260*/  LDG.E R5, desc[UR20][R4.64] ;  /* 0x0000001404057981 */ /* 0x000ea2000c1e1900 */
[----:B----4-:R-:W-:-:S02]  /*1270*/  @!P1 IADD3 R8, P2, PT, R21, R8, RZ ;  /* 0x0000000815089210 */ /* 0x010fc40007f5e0ff */
[----:B-1----:R-:W-:Y:S01]  /*1280*/  @!P1 IADD3 R10, P3, PT, R21, R10, RZ ;  /* 0x0000000a150a9210 */ /* 0x002fe20007f7e0ff */
[----:B------:R-:W3:Y:S01]  /*1290*/  @!P0 LDG.E R13, desc[UR20][R6.64] ;  /* 0x00000014060d8981 */ /* 0x000ee2000c1e1900 */
[C---:B------:R-:W-:Y:S02]  /*12a0*/  @!P1 IADD3.X R9, PT, PT, R18.reuse, R9, RZ, P2, !PT ;  /* 0x0000000912099210 */ /* 0x040fe400017fe4ff */
[----:B------:R-:W-:Y:S01]  /*12b0*/  @!P1 IADD3.X R11, PT, PT, R18, R11, RZ, P3, !PT ;  /* 0x0000000b120b9210 */ /* 0x000fe20001ffe4ff */
[----:B------:R-:W4:Y:S04]  /*12c0*/  @!P0 LDG.E R2, desc[UR20][R2.64+-0x4] ;  /* 0xfffffc1402028981 */ /* 0x000f28000c1e1900 */
[----:B------:R-:W4:Y:S04]  /*12d0*/  LDG.E R16, desc[UR20][R6.64+0x4] ;  /* 0x0000041406107981 */ /* 0x000f28000c1e1900 */
[----:B------:R-:W4:Y:S04]  /*12e0*/  @!P1 LDG.E R8, desc[UR20][R8.64+-0x4] ;  /* 0xfffffc1408089981 */ /* 0x000f28000c1e1900 */
[----:B------:R-:W4:Y:S01]  /*12f0*/  @!P1 LDG.E R10, desc[UR20][R10.64+-0x4] ;  /* 0xfffffc140a0a9981 */ /* 0x000f22000c1e1900 */
[----:B0-----:R-:W-:-:S02]  /*1300*/  MOV R15, RZ ;  /* 0x000000ff000f7202 */ /* 0x001fc40000000f00 */
[----:B------:R-:W-:Y:S01]  /*1310*/  IADD3 R19, PT, PT, R19, 0x2, RZ ;  /* 0x0000000213137810 */ /* 0x000fe20007ffe0ff */
[----:B-----5:R-:W-:Y:S01]  /*1320*/  FMUL R14, R14, R17 ;  /* 0x000000110e0e7220 */ /* 0x020fe20000400000 */
[----:B--2---:R-:W-:-:S03]  /*1330*/  FMUL R5, R22, R5 ;  /* 0x0000000516057220 */ /* 0x004fc60000400000 */
[----:B---3--:R-:W-:Y:S01]  /*1340*/  @!P0 FMUL R17, R14, R13 ;  /* 0x0000000d0e118220 */ /* 0x008fe20000400000 */
[----:B------:R-:W-:-:S03]  /*1350*/  IMAD.MOV.U32 R13, RZ, RZ, RZ ;  /* 0x000000ffff0d7224 */ /* 0x000fc600078e00ff */
[C---:B------:R-:W-:Y:S01]  /*1360*/  @!P0 FMUL R13, R17.reuse, R12 ;  /* 0x0000000c110d8220 */ /* 0x040fe20000400000 */
[----:B----4-:R-:W-:Y:S01]  /*1370*/  @!P0 FMUL R15, R17, R2 ;  /* 0x00000002110f8220 */ /* 0x010fe20000400000 */
[----:B------:R-:W-:Y:S01]  /*1380*/  CS2R R2, SRZ ;  /* 0x0000000000027805 */ /* 0x000fe2000001ff00 */
[----:B------:R-:W-:Y:S01]  /*1390*/  FMUL R5, R5, R16 ;  /* 0x0000001005057220 */ /* 0x000fe20000400000 */
[----:B------:R-:W-:Y:S01]  /*13a0*/  FADD R13, R20, R13 ;  /* 0x0000000d140d7221 */ /* 0x000fe20000000000 */
[----:B------:R-:W-:Y:S02]  /*13b0*/  FADD R26, R26, R15 ;  /* 0x0000000f1a1a7221 */ /* 0x000fe40000000000 */
[C---:B------:R-:W-:Y:S01]  /*13c0*/  @!P1 FMUL R2, R5.reuse, R8 ;  /* 0x0000000805029220 */ /* 0x040fe20000400000 */
[----:B------:R-:W-:-:S03]  /*13d0*/  @!P1 FMUL R3, R5, R10 ;  /* 0x0000000a05039220 */ /* 0x000fc60000400000 */
[----:B------:R-:W-:Y:S01]  /*13e0*/  FADD R20, R13, R2 ;  /* 0x000000020d147221 */ /* 0x000fe20000000000 */
[----:B------:R-:W-:-:S07]  /*13f0*/  FADD R26, R26, R3 ;  /* 0x000000031a1a7221 */ /* 0x000fce0000000000 */
.L_x_428:
        /* <DEDUP_REMOVED lines=8> */
[----:B------:R-:W4:Y:S01]  /*1480*/  LDG.E R4, desc[UR20][R4.64] ;  /* 0x0000001404047981 */ /* 0x000f22000c1e1900 */
[----:B---3--:R-:W-:-:S05]  /*1490*/  IADD3 R7, PT, PT, R2, -0x1, RZ ;  /* 0xffffffff02077810 */ /* 0x008fca0007ffe0ff */
[----:B------:R-:W-:Y:S02]  /*14a0*/  IMAD R15, R7, UR4, R0 ;  /* 0x00000004070f7c24 */ /* 0x000fe4000f8e0200 */
[----:B------:R-:W1:Y:S01]  /*14b0*/  LDC.64 R6, c[0x0][0x3d8] ;  /* 0x0000f600ff067b82 */ /* 0x000e620000000a00 */
[----:B----4-:R-:W-:-:S04]  /*14c0*/  VIADD R9, R4, 0xffffffff ;  /* 0xffffffff04097836 */ /* 0x010fc80000000000 */
[----:B------:R-:W-:Y:S01]  /*14d0*/  IMAD R17, R9, UR4, R0 ;  /* 0x0000000409117c24 */ /* 0x000fe2000f8e0200 */
[----:B------:R-:W3:Y:S01]  /*14e0*/  LDCU UR4, c[0x0][0x390] ;  /* 0x00007200ff0477ac */ /* 0x000ee20008000800 */
[----:B--2---:R-:W-:-:S04]  /*14f0*/  IMAD.WIDE R8, R15, 0x4, R12 ;  /* 0x000000040f087825 */ /* 0x004fc800078e020c */
[----:B------:R-:W-:Y:S02]  /*1500*/  IMAD.WIDE R12, R17, 0x4, R12 ;  /* 0x00000004110c7825 */ /* 0x000fe400078e020c */
[----:B------:R-:W2:Y:S04]  /*1510*/  LDG.E R8, desc[UR20][R8.64] ;  /* 0x0000001408087981 */ /* 0x000ea8000c1e1900 */
[----:B------:R-:W2:Y:S01]  /*1520*/  LDG.E R13, desc[UR20][R12.64] ;  /* 0x000000140c0d7981 */ /* 0x000ea2000c1e1900 */
[----:B-1----:R-:W-:-:S06]  /*1530*/  IMAD.WIDE.U32 R6, R19, 0x4, R6 ;  /* 0x0000000413067825 */ /* 0x002fcc00078e0006 */
[----:B------:R-:W4:Y:S01]  /*1540*/  LDG.E R7, desc[UR20][R6.64] ;  /* 0x0000001406077981 */ /* 0x000f22000c1e1900 */
[----:B--2---:R-:W-:-:S04]  /*1550*/  IADD3 R21, PT, PT, R8, R13, RZ ;  /* 0x0000000d08157210 */ /* 0x004fc80007ffe0ff */
[----:B------:R-:W-:-:S04]  /*1560*/  IADD3 R2, PT, PT, R21, -0x1, RZ ;  /* 0xffffffff15027810 */ /* 0x000fc80007ffe0ff */
[----:B---3--:R-:W-:-:S04]  /*1570*/  ISETP.GT.AND P0, PT, R2, UR4, PT ;  /* 0x0000000402007c0c */ /* 0x008fc8000bf04270 */
[----:B------:R-:W-:-:S13]  /*1580*/  ISETP.LT.OR P0, PT, R21, 0x1, P0 ;  /* 0x000000011500780c */ /* 0x000fda0000701670 */
[----:B------:R-:W1:Y:S08]  /*1590*/  @!P0 LDC.64 R2, c[0x0][0x398] ;  /* 0x0000e600ff028b82 */ /* 0x000e700000000a00 */
[----:B------:R-:W2:Y:S01]  /*15a0*/  @!P0 LDC.64 R4, c[0x0][0x3a0] ;  /* 0x0000e800ff048b82 */ /* 0x000ea20000000a00 */
[----:B------:R-:W-:Y:S02]  /*15b0*/  @!P0 IMAD R14, R19, UR4, RZ ;  /* 0x00000004130e8c24 */ /* 0x000fe4000f8e02ff */
[----:B0-----:R-:W-:-:S03]  /*15c0*/  IMAD.WIDE R8, R15, 0x4, R10 ;  /* 0x000000040f087825 */ /* 0x001fc600078e020a */
[----:B------:R-:W-:Y:S01]  /*15d0*/  @!P0 IADD3 R12, P1, PT, R21, R14, RZ ;  /* 0x0000000e150c8210 */ /* 0x000fe20007f3e0ff */
[----:B------:R-:W-:Y:S02]  /*15e0*/  IMAD.WIDE R10, R17, 0x4, R10 ;  /* 0x00000004110a7825 */ /* 0x000fe400078e020a */
[----:B------:R0:W3:Y:S01]  /*15f0*/  LDG.E R8, desc[UR20][R8.64] ;  /* 0x0000001408087981 */ /* 0x0000e2000c1e1900 */
[----:B------:R-:W-:Y:S02]  /*1600*/  @!P0 LEA.HI.X.SX32 R15, R14, RZ, 0x1, P1 ;  /* 0x000000ff0e0f8211 */ /* 0x000fe400008f0eff */
[C---:B------:R-:W-:Y:S01]  /*1610*/  @!P0 SHF.L.U32 R13, R12.reuse, 0x2, RZ ;  /* 0x000000020c0d8819 */ /* 0x040fe200000006ff */
[----:B------:R-:W3:Y:S01]  /*1620*/  LDG.E R11, desc[UR20][R10.64] ;  /* 0x000000140a0b7981 */ /* 0x000ee2000c1e1900 */
[----:B------:R-:W-:Y:S02]  /*1630*/  @!P0 SHF.L.U64.HI R12, R12, 0x2, R15 ;  /* 0x000000020c0c8819 */ /* 0x000fe4000001020f */
[----:B-1----:R-:W-:-:S02]  /*1640*/  @!P0 IADD3 R2, P1, PT, R13, R2, RZ ;  /* 0x000000020d028210 */ /* 0x002fc40007f3e0ff */
[----:B--2---:R-:W-:-:S03]  /*1650*/  @!P0 IADD3 R4, P2, PT, R13, R4, RZ ;  /* 0x000000040d048210 */ /* 0x004fc60007f5e0ff */
[C---:B------:R-:W-:Y:S01]  /*1660*/  @!P0 IMAD.X R3, R12.reuse, 0x1, R3, P1 ;  /* 0x000000010c038824 */ /* 0x040fe200008e0603 */
[----:B------:R-:W-:-:S04]  /*1670*/  @!P0 IADD3.X R5, PT, PT, R12, R5, RZ, P2, !PT ;  /* 0x000000050c058210 */ /* 0x000fc800017fe4ff */
[----:B------:R-:W2:Y:S04]  /*1680*/  @!P0 LDG.E R2, desc[UR20][R2.64+-0x4] ;  /* 0xfffffc1402028981 */ /* 0x000ea8000c1e1900 */
[----:B------:R-:W5:Y:S01]  /*1690*/  @!P0 LDG.E R4, desc[UR20][R4.64+-0x4] ;  /* 0xfffffc1404048981 */ /* 0x000f62000c1e1900 */
[----:B0-----:R-:W-:Y:S01]  /*16a0*/  HFMA2 R9, -RZ, RZ, 0, 0 ;  /* 0x00000000ff097431 */ /* 0x001fe200000001ff */
[----:B------:R-:W-:Y:S01]  /*16b0*/  MOV R13, RZ ;  /* 0x000000ff000d7202 */ /* 0x000fe20000000f00 */
[----:B---3--:R-:W-:-:S04]  /*16c0*/  FMUL R12, R8, R11 ;  /* 0x0000000b080c7220 */ /* 0x008fc80000400000 */
[----:B----4-:R-:W-:-:S04]  /*16d0*/  FMUL R15, R12, R7 ;  /* 0x000000070c0f7220 */ /* 0x010fc80000400000 */
[C---:B--2---:R-:W-:Y:S01]  /*16e0*/  @!P0 FMUL R9, R15.reuse, R2 ;  /* 0x000000020f098220 */ /* 0x044fe20000400000 */
[----:B-----5:R-:W-:-:S03]  /*16f0*/  @!P0 FMUL R13, R15, R4 ;  /* 0x000000040f0d8220 */ /* 0x020fc60000400000 */
[----:B------:R-:W-:Y:S01]  /*1700*/  FADD R20, R20, R9 ;  /* 0x0000000914147221 */ /* 0x000fe20000000000 */
[----:B------:R-:W-:-:S07]  /*1710*/  FADD R26, R26, R13 ;  /* 0x0000000d1a1a7221 */ /* 0x000fce0000000000 */
.L_x_425:
[----:B------:R-:W0:Y:S08]  /*1720*/  LDC.64 R2, c[0x0][0x380] ;  /* 0x0000e000ff027b82 */ /* 0x000e300000000a00 */
[----:B------:R-:W1:Y:S01]  /*1730*/  LDC.64 R4, c[0x0][0x388] ;  /* 0x0000e200ff047b82 */ /* 0x000e620000000a00 */
[----:B0-----:R-:W-:-:S05]  /*1740*/  IMAD.WIDE R2, R0, 0x4, R2 ;  /* 0x0000000400027825 */ /* 0x001fca00078e0202 */
[----:B------:R-:W-:Y:S01]  /*1750*/  STG.E desc[UR20][R2.64], R20 ;  /* 0x0000001402007986 */ /* 0x000fe2000c101914 */
[----:B-1----:R-:W-:-:S05]  /*1760*/  IMAD.WIDE R4, R0, 0x4, R4 ;  /* 0x0000000400047825 */ /* 0x002fca00078e0204 */
[----:B------:R-:W-:Y:S01]  /*1770*/  STG.E desc[UR20][R4.64], R26 ;  /* 0x0000001a04007986 */ /* 0x000fe2000c101914 */
[----:B------:R-:W-:Y:S05]  /*1780*/  EXIT ;  /* 0x000000000000794d */ /* 0x000fea0003800000 */
.L_x_429:
        /* <DEDUP_REMOVED lines=15> */
.L_x_451:


//--------------------- .nv.global.init           --------------------------
	.section	.nv.global.init,"aw",@progbits
	.align	4
.nv.global.init:
	.type		__cudart_i2opi_f,@object
	.size		__cudart_i2opi_f,(.L_43 - __cudart_i2opi_f)
__cudart_i2opi_f:
        /*0000*/ 	.byte	0x41, 0x90, 0x43, 0x3c, 0x99, 0x95, 0x62, 0xdb, 0xc0, 0xdd, 0x34, 0xf5, 0xd1, 0x57, 0x27, 0xfc
        /*0010*/ 	.byte	0x29, 0x15, 0x44, 0x4e, 0x6e, 0x83, 0xf9, 0xa2
.L_43:


//--------------------- .nv.shared.reserved.0     --------------------------
	.section	.nv.shared.reserved.0,"aw",@nobits
	.weak		__nv_reservedSMEM_offset_0_alias
	.size		__nv_reservedSMEM_offset_0_alias, 0, 64
	.other		__nv_reservedSMEM_offset_0_alias,@"STO_CUDA_RESERVED_SHARED STV_DEFAULT"
__nv_reservedSMEM_offset_0_alias:
	.zero		0
	.zero		64


//--------------------- .nv.global                --------------------------
	.section	.nv.global,"aw",@nobits
.nv.global:
	.type		_ZN34_INTERNAL_9f5a38bb_4_k_cu_c2af6e666thrust24THRUST_300001_SM_1000_NS3seqE,@object
	.size		_ZN34_INTERNAL_9f5a38bb_4_k_cu_c2af6e666thrust24THRUST_300001_SM_1000_NS3seqE,(_ZN34_INTERNAL_9f5a38bb_4_k_cu_c2af6e664cuda3std3__48in_placeE - _ZN34_INTERNAL_9f5a38bb_4_k_cu_c2af6e666thrust24THRUST_300001_SM_1000_NS3seqE)
_ZN34_INTERNAL_9f5a38bb_4_k_cu_c2af6e666thrust24THRUST_300001_SM_1000_NS3seqE:
	.zero		1
	.type		_ZN34_INTERNAL_9f5a38bb_4_k_cu_c2af6e664cuda3std3__48in_placeE,@object
	.size		_ZN34_INTERNAL_9f5a38bb_4_k_cu_c2af6e664cuda3std3__48in_placeE,(_ZN34_INTERNAL_9f5a38bb_4_k_cu_c2af6e664cuda3std6ranges3__45__cpo4sizeE - _ZN34_INTERNAL_9f5a38bb_4_k_cu_c2af6e664cuda3std3__48in_placeE)
_ZN34_INTERNAL_9f5a38bb_4_k_cu_c2af6e664cuda3std3__48in_placeE:
	.zero		1
	.type		_ZN34_INTERNAL_9f5a38bb_4_k_cu_c2af6e664cuda3std6ranges3__45__cpo4sizeE,@object
	.size		_ZN34_INTERNAL_9f5a38bb_4_k_cu_c2af6e664cuda3std6ranges3__45__cpo4sizeE,(_ZN34_INTERNAL_9f5a38bb_4_k_cu_c2af6e666thrust24THRUST_300001_SM_1000_NS12placeholders2_3E - _ZN34_INTERNAL_9f5a38bb_4_k_cu_c2af6e664cuda3std6ranges3__45__cpo4sizeE)
_ZN34_INTERNAL_9f5a38bb_4_k_cu_c2af6e664cuda3std6ranges3__45__cpo4sizeE:
	.zero		1
	.type		_ZN34_INTERNAL_9f5a38bb_4_k_cu_c2af6e666thrust24THRUST_300001_SM_1000_NS12placeholders2_3E,@object
	.size		_ZN34_INTERNAL_9f5a38bb_4_k_cu_c2af6e666thrust24THRUST_300001_SM_1000_NS12placeholders2_3E,(_ZN34_INTERNAL_9f5a38bb_4_k_cu_c2af6e664cuda3std3__45__cpo6cbeginE - _ZN34_INTERNAL_9f5a38bb_4_k_cu_c2af6e666thrust24THRUST_300001_SM_1000_NS12placeholders2_3E)
_ZN34_INTERNAL_9f5a38bb_4_k_cu_c2af6e666thrust24THRUST_300001_SM_1000_NS12placeholders2_3E:
	.zero		1
	.type		_ZN34_INTERNAL_9f5a38bb_4_k_cu_c2af6e664cuda3std3__45__cpo6cbeginE,@object
	.size		_ZN34_INTERNAL_9f5a38bb_4_k_cu_c2af6e664cuda3std3__45__cpo6cbeginE,(_ZN34_INTERNAL_9f5a38bb_4_k_cu_c2af6e664cuda3std6ranges3__45__cpo6cbeginE - _ZN34_INTERNAL_9f5a38bb_4_k_cu_c2af6e664cuda3std3__45__cpo6cbeginE)
_ZN34_INTERNAL_9f5a38bb_4_k_cu_c2af6e664cuda3std3__45__cpo6cbeginE:
	.zero		1
	.type		_ZN34_INTERNAL_9f5a38bb_4_k_cu_c2af6e664cuda3std6ranges3__45__cpo6cbeginE,@object
	.size		_ZN34_INTERNAL_9f5a38bb_4_k_cu_c2af6e664cuda3std6ranges3__45__cpo6cbeginE,(_ZN34_INTERNAL_9f5a38bb_4_k_cu_c2af6e666thrust24THRUST_300001_SM_1000_NS12placeholders2_7E - _ZN34_INTERNAL_9f5a38bb_4_k_cu_c2af6e664cuda3std6ranges3__45__cpo6cbeginE)
_ZN34_INTERNAL_9f5a38bb_4_k_cu_c2af6e664cuda3std6ranges3__45__cpo6cbeginE:
	.zero		1
	.type		_ZN34_INTERNAL_9f5a38bb_4_k_cu_c2af6e666thrust24THRUST_300001_SM_1000_NS12placeholders2_7E,@object
	.size		_ZN34_INTERNAL_9f5a38bb_4_k_cu_c2af6e666thrust24THRUST_300001_SM_1000_NS12placeholders2_7E,(_ZN34_INTERNAL_9f5a38bb_4_k_cu_c2af6e664cuda3std3__45__cpo7crbeginE - _ZN34_INTERNAL_9f5a38bb_4_k_cu_c2af6e666thrust24THRUST_300001_SM_1000_NS12placeholders2_7E)
_ZN34_INTERNAL_9f5a38bb_4_k_cu_c2af6e666thrust24THRUST_300001_SM_1000_NS12placeholders2_7E:
	.zero		1
	.type		_ZN34_INTERNAL_9f5a38bb_4_k_cu_c2af6e664cuda3std3__45__cpo7crbeginE,@object
	.size		_ZN34_INTERNAL_9f5a38bb_4_k_cu_c2af6e664cuda3std3__45__cpo7crbeginE,(_ZN34_INTERNAL_9f5a38bb_4_k_cu_c2af6e664cuda3std6ranges3__45__cpo4nextE - _ZN34_INTERNAL_9f5a38bb_4_k_cu_c2af6e664cuda3std3__45__cpo7crbeginE)
_ZN34_INTERNAL_9f5a38bb_4_k_cu_c2af6e664cuda3std3__45__cpo7crbeginE:
	.zero		1
	.type		_ZN34_INTERNAL_9f5a38bb_4_k_cu_c2af6e664cuda3std6ranges3__45__cpo4nextE,@object
	.size		_ZN34_INTERNAL_9f5a38bb_4_k_cu_c2af6e664cuda3std6ranges3__45__cpo4nextE,(_ZN34_INTERNAL_9f5a38bb_4_k_cu_c2af6e664cuda3std6ranges3__45__cpo4swapE - _ZN34_INTERNAL_9f5a38bb_4_k_cu_c2af6e664cuda3std6ranges3__45__cpo4nextE)
_ZN34_INTERNAL_9f5a38bb_4_k_cu_c2af6e664cuda3std6ranges3__45__cpo4nextE:
	.zero		1
	.type		_ZN34_INTERNAL_9f5a38bb_4_k_cu_c2af6e664cuda3std6ranges3__45__cpo4swapE,@object
	.size		_ZN34_INTERNAL_9f5a38bb_4_k_cu_c2af6e664cuda3std6ranges3__45__cpo4swapE,(_ZN34_INTERNAL_9f5a38bb_4_k_cu_c2af6e666thrust24THRUST_300001_SM_1000_NS8cuda_cub10par_nosyncE - _ZN34_INTERNAL_9f5a38bb_4_k_cu_c2af6e664cuda3std6ranges3__45__cpo4swapE)
_ZN34_INTERNAL_9f5a38bb_4_k_cu_c2af6e664cuda3std6ranges3__45__cpo4swapE:
	.zero		1
	.type		_ZN34_INTERNAL_9f5a38bb_4_k_cu_c2af6e666thrust24THRUST_300001_SM_1000_NS8cuda_cub10par_nosyncE,@object
	.size		_ZN34_INTERNAL_9f5a38bb_4_k_cu_c2af6e666thrust24THRUST_300001_SM_1000_NS8cuda_cub10par_nosyncE,(_ZN34_INTERNAL_9f5a38bb_4_k_cu_c2af6e666thrust24THRUST_300001_SM_1000_NS12placeholders2_9E - _ZN34_INTERNAL_9f5a38bb_4_k_cu_c2af6e666thrust24THRUST_300001_SM_1000_NS8cuda_cub10par_nosyncE)
_ZN34_INTERNAL_9f5a38bb_4_k_cu_c2af6e666thrust24THRUST_300001_SM_1000_NS8cuda_cub10par_nosyncE:
	.zero		1
	.type		_ZN34_INTERNAL_9f5a38bb_4_k_cu_c2af6e666thrust24THRUST_300001_SM_1000_NS12placeholders2_9E,@object
	.size		_ZN34_INTERNAL_9f5a38bb_4_k_cu_c2af6e666thrust24THRUST_300001_SM_1000_NS12placeholders2_9E,(_ZN34_INTERNAL_9f5a38bb_4_k_cu_c2af6e664cuda3std3__436_GLOBAL__N__9f5a38bb_4_k_cu_c2af6e666ignoreE - _ZN34_INTERNAL_9f5a38bb_4_k_cu_c2af6e666thrust24THRUST_300001_SM_1000_NS12placeholders2_9E)
_ZN34_INTERNAL_9f5a38bb_4_k_cu_c2af6e666thrust24THRUST_300001_SM_1000_NS12placeholders2_9E:
	.zero		1
	.type		_ZN34_INTERNAL_9f5a38bb_4_k_cu_c2af6e664cuda3std3__436_GLOBAL__N__9f5a38bb_4_k_cu_c2af6e666ignoreE,@object
	.size		_ZN34_INTERNAL_9f5a38bb_4_k_cu_c2af6e664cuda3std3__436_GLOBAL__N__9f5a38bb_4_k_cu_c2af6e666ignoreE,(_ZN34_INTERNAL_9f5a38bb_4_k_cu_c2af6e664cuda3std6ranges3__45__cpo4dataE - _ZN34_INTERNAL_9f5a38bb_4_k_cu_c2af6e664cuda3std3__436_GLOBAL__N__9f5a38bb_4_k_cu_c2af6e666ignoreE)
_ZN34_INTERNAL_9f5a38bb_4_k_cu_c2af6e664cuda3std3__436_GLOBAL__N__9f5a38bb_4_k_cu_c2af6e666ignoreE:
	.zero		1
	.type		_ZN34_INTERNAL_9f5a38bb_4_k_cu_c2af6e664cuda3std6ranges3__45__cpo4dataE,@object
	.size		_ZN34_INTERNAL_9f5a38bb_4_k_cu_c2af6e664cuda3std6ranges3__45__cpo4dataE,(_ZN34_INTERNAL_9f5a38bb_4_k_cu_c2af6e666thrust24THRUST_300001_SM_1000_NS12placeholders2_1E - _ZN34_INTERNAL_9f5a38bb_4_k_cu_c2af6e664cuda3std6ranges3__45__cpo4dataE)
_ZN34_INTERNAL_9f5a38bb_4_k_cu_c2af6e664cuda3std6ranges3__45__cpo4dataE:
	.zero		1
	.type		_ZN34_INTERNAL_9f5a38bb_4_k_cu_c2af6e666thrust24THRUST_300001_SM_1000_NS12placeholders2_1E,@object
	.size		_ZN34_INTERNAL_9f5a38bb_4_k_cu_c2af6e666thrust24THRUST_300001_SM_1000_NS12placeholders2_1E,(_ZN34_INTERNAL_9f5a38bb_4_k_cu_c2af6e664cuda3std3__45__cpo5beginE - _ZN34_INTERNAL_9f5a38bb_4_k_cu_c2af6e666thrust24THRUST_300001_SM_1000_NS12placeholders2_1E)
_ZN34_INTERNAL_9f5a38bb_4_k_cu_c2af6e666thrust24THRUST_300001_SM_1000_NS12placeholders2_1E:
	.zero		1
	.type		_ZN34_INTERNAL_9f5a38bb_4_k_cu_c2af6e664cuda3std3__45__cpo5beginE,@object
	.size		_ZN34_INTERNAL_9f5a38bb_4_k_cu_c2af6e664cuda3std3__45__cpo5beginE,(_ZN34_INTERNAL_9f5a38bb_4_k_cu_c2af6e664cuda3std6ranges3__45__cpo5beginE - _ZN34_INTERNAL_9f5a38bb_4_k_cu_c2af6e664cuda3std3__45__cpo5beginE)
_ZN34_INTERNAL_9f5a38bb_4_k_cu_c2af6e664cuda3std3__45__cpo5beginE:
	.zero		1
	.type		_ZN34_INTERNAL_9f5a38bb_4_k_cu_c2af6e664cuda3std6ranges3__45__cpo5beginE,@object
	.size		_ZN34_INTERNAL_9f5a38bb_4_k_cu_c2af6e664cuda3std6ranges3__45__cpo5beginE,(_ZN34_INTERNAL_9f5a38bb_4_k_cu_c2af6e666thrust24THRUST_300001_SM_1000_NS12placeholders2_5E - _ZN34_INTERNAL_9f5a38bb_4_k_cu_c2af6e664cuda3std6ranges3__45__cpo5beginE)
_ZN34_INTERNAL_9f5a38bb_4_k_cu_c2af6e664cuda3std6ranges3__45__cpo5beginE:
	.zero		1
	.type		_ZN34_INTERNAL_9f5a38bb_4_k_cu_c2af6e666thrust24THRUST_300001_SM_1000_NS12placeholders2_5E,@object
	.size		_ZN34_INTERNAL_9f5a38bb_4_k_cu_c2af6e666thrust24THRUST_300001_SM_1000_NS12placeholders2_5E,(_ZN34_INTERNAL_9f5a38bb_4_k_cu_c2af6e664cuda3std3__45__cpo6rbeginE - _ZN34_INTERNAL_9f5a38bb_4_k_cu_c2af6e666thrust24THRUST_300001_SM_1000_NS12placeholders2_5E)
_ZN34_INTERNAL_9f5a38bb_4_k_cu_c2af6e666thrust24THRUST_300001_SM_1000_NS12placeholders2_5E:
	.zero		1
	.type		_ZN34_INTERNAL_9f5a38bb_4_k_cu_c2af6e664cuda3std3__45__cpo6rbeginE,@object
	.size		_ZN34_INTERNAL_9f5a38bb_4_k_cu_c2af6e664cuda3std3__45__cpo6rbeginE,(_ZN34_INTERNAL_9f5a38bb_4_k_cu_c2af6e664cuda3std6ranges3__45__cpo7advanceE - _ZN34_INTERNAL_9f5a38bb_4_k_cu_c2af6e664cuda3std3__45__cpo6rbeginE)
_ZN34_INTERNAL_9f5a38bb_4_k_cu_c2af6e664cuda3std3__45__cpo6rbeginE:
	.zero		1
	.type		_ZN34_INTERNAL_9f5a38bb_4_k_cu_c2af6e664cuda3std6ranges3__45__cpo7advanceE,@object
	.size		_ZN34_INTERNAL_9f5a38bb_4_k_cu_c2af6e664cuda3std6ranges3__45__cpo7advanceE,(_ZN34_INTERNAL_9f5a38bb_4_k_cu_c2af6e664cuda3std3__47nulloptE - _ZN34_INTERNAL_9f5a38bb_4_k_cu_c2af6e664cuda3std6ranges3__45__cpo7advanceE)
_ZN34_INTERNAL_9f5a38bb_4_k_cu_c2af6e664cuda3std6ranges3__45__cpo7advanceE:
	.zero		1
	.type		_ZN34_INTERNAL_9f5a38bb_4_k_cu_c2af6e664cuda3std3__47nulloptE,@object
	.size		_ZN34_INTERNAL_9f5a38bb_4_k_cu_c2af6e664cuda3std3__47nulloptE,(_ZN34_INTERNAL_9f5a38bb_4_k_cu_c2af6e664cuda3std6ranges3__45__cpo8distanceE - _ZN34_INTERNAL_9f5a38bb_4_k_cu_c2af6e664cuda3std3__47nulloptE)
_ZN34_INTERNAL_9f5a38bb_4_k_cu_c2af6e664cuda3std3__47nulloptE:
	.zero		1
	.type		_ZN34_INTERNAL_9f5a38bb_4_k_cu_c2af6e664cuda3std6ranges3__45__cpo8distanceE,@object
	.size		_ZN34_INTERNAL_9f5a38bb_4_k_cu_c2af6e664cuda3std6ranges3__45__cpo8distanceE,(_ZN34_INTERNAL_9f5a38bb_4_k_cu_c2af6e666thrust24THRUST_300001_SM_1000_NS12placeholders3_10E - _ZN34_INTERNAL_9f5a38bb_4_k_cu_c2af6e664cuda3std6ranges3__45__cpo8distanceE)
_ZN34_INTERNAL_9f5a38bb_4_k_cu_c2af6e664cuda3std6ranges3__45__cpo8distanceE:
	.zero		1
	.type		_ZN34_INTERNAL_9f5a38bb_4_k_cu_c2af6e666thrust24THRUST_300001_SM_1000_NS12placeholders3_10E,@object
	.size		_ZN34_INTERNAL_9f5a38bb_4_k_cu_c2af6e666thrust24THRUST_300001_SM_1000_NS12placeholders3_10E,(_ZN34_INTERNAL_9f5a38bb_4_k_cu_c2af6e664cuda3std3__419piecewise_constructE - _ZN34_INTERNAL_9f5a38bb_4_k_cu_c2af6e666thrust24THRUST_300001_SM_1000_NS12placeholders3_10E)
_ZN34_INTERNAL_9f5a38bb_4_k_cu_c2af6e666thrust24THRUST_300001_SM_1000_NS12placeholders3_10E:
	.zero		1
	.type		_ZN34_INTERNAL_9f5a38bb_4_k_cu_c2af6e664cuda3std3__419piecewise_constructE,@object
	.size		_ZN34_INTERNAL_9f5a38bb_4_k_cu_c2af6e664cuda3std3__419piecewise_constructE,(_ZN34_INTERNAL_9f5a38bb_4_k_cu_c2af6e664cuda3std6ranges3__45__cpo5cdataE - _ZN34_INTERNAL_9f5a38bb_4_k_cu_c2af6e664cuda3std3__419piecewise_constructE)
_ZN34_INTERNAL_9f5a38bb_4_k_cu_c2af6e664cuda3std3__419piecewise_constructE:
	.zero		1
	.type		_ZN34_INTERNAL_9f5a38bb_4_k_cu_c2af6e664cuda3std6ranges3__45__cpo5cdataE,@object
	.size		_ZN34_INTERNAL_9f5a38bb_4_k_cu_c2af6e664cuda3std6ranges3__45__cpo5cdataE,(_ZN34_INTERNAL_9f5a38bb_4_k_cu_c2af6e666thrust24THRUST_300001_SM_1000_NS12placeholders2_2E - _ZN34_INTERNAL_9f5a38bb_4_k_cu_c2af6e664cuda3std6ranges3__45__cpo5cdataE)
_ZN34_INTERNAL_9f5a38bb_4_k_cu_c2af6e664cuda3std6ranges3__45__cpo5cdataE:
	.zero		1
	.type		_ZN34_INTERNAL_9f5a38bb_4_k_cu_c2af6e666thrust24THRUST_300001_SM_1000_NS12placeholders2_2E,@object
	.size		_ZN34_INTERNAL_9f5a38bb_4_k_cu_c2af6e666thrust24THRUST_300001_SM_1000_NS12placeholders2_2E,(_ZN34_INTERNAL_9f5a38bb_4_k_cu_c2af6e664cuda3std3__45__cpo3endE - _ZN34_INTERNAL_9f5a38bb_4_k_cu_c2af6e666thrust24THRUST_300001_SM_1000_NS12placeholders2_2E)
_ZN34_INTERNAL_9f5a38bb_4_k_cu_c2af6e666thrust24THRUST_300001_SM_1000_NS12placeholders2_2E:
	.zero		1
	.type		_ZN34_INTERNAL_9f5a38bb_4_k_cu_c2af6e664cuda3std3__45__cpo3endE,@object
	.size		_ZN34_INTERNAL_9f5a38bb_4_k_cu_c2af6e664cuda3std3__45__cpo3endE,(_ZN34_INTERNAL_9f5a38bb_4_k_cu_c2af6e664cuda3std6ranges3__45__cpo3endE - _ZN34_INTERNAL_9f5a38bb_4_k_cu_c2af6e664cuda3std3__45__cpo3endE)
_ZN34_INTERNAL_9f5a38bb_4_k_cu_c2af6e664cuda3std3__45__cpo3endE:
	.zero		1
	.type		_ZN34_INTERNAL_9f5a38bb_4_k_cu_c2af6e664cuda3std6ranges3__45__cpo3endE,@object
	.size		_ZN34_INTERNAL_9f5a38bb_4_k_cu_c2af6e664cuda3std6ranges3__45__cpo3endE,(_ZN34_INTERNAL_9f5a38bb_4_k_cu_c2af6e666thrust24THRUST_300001_SM_1000_NS12placeholders2_6E - _ZN34_INTERNAL_9f5a38bb_4_k_cu_c2af6e664cuda3std6ranges3__45__cpo3endE)
_ZN34_INTERNAL_9f5a38bb_4_k_cu_c2af6e664cuda3std6ranges3__45__cpo3endE:
	.zero		1
	.type		_ZN34_INTERNAL_9f5a38bb_4_k_cu_c2af6e666thrust24THRUST_300001_SM_1000_NS12placeholders2_6E,@object
	.size		_ZN34_INTERNAL_9f5a38bb_4_k_cu_c2af6e666thrust24THRUST_300001_SM_1000_NS12placeholders2_6E,(_ZN34_INTERNAL_9f5a38bb_4_k_cu_c2af6e664cuda3std3__45__cpo4rendE - _ZN34_INTERNAL_9f5a38bb_4_k_cu_c2af6e666thrust24THRUST_300001_SM_1000_NS12placeholders2_6E)
_ZN34_INTERNAL_9f5a38bb_4_k_cu_c2af6e666thrust24THRUST_300001_SM_1000_NS12placeholders2_6E:
	.zero		1
	.type		_ZN34_INTERNAL_9f5a38bb_4_k_cu_c2af6e664cuda3std3__45__cpo4rendE,@object
	.size		_ZN34_INTERNAL_9f5a38bb_4_k_cu_c2af6e664cuda3std3__45__cpo4rendE,(_ZN34_INTERNAL_9f5a38bb_4_k_cu_c2af6e664cuda3std6ranges3__45__cpo9iter_swapE - _ZN34_INTERNAL_9f5a38bb_4_k_cu_c2af6e664cuda3std3__45__cpo4rendE)
_ZN34_INTERNAL_9f5a38bb_4_k_cu_c2af6e664cuda3std3__45__cpo4rendE:
	.zero		1
	.type		_ZN34_INTERNAL_9f5a38bb_4_k_cu_c2af6e664cuda3std6ranges3__45__cpo9iter_swapE,@object
	.size		_ZN34_INTERNAL_9f5a38bb_4_k_cu_c2af6e664cuda3std6ranges3__45__cpo9iter_swapE,(_ZN34_INTERNAL_9f5a38bb_4_k_cu_c2af6e664cuda3std3__48unexpectE - _ZN34_INTERNAL_9f5a38bb_4_k_cu_c2af6e664cuda3std6ranges3__45__cpo9iter_swapE)
_ZN34_INTERNAL_9f5a38bb_4_k_cu_c2af6e664cuda3std6ranges3__45__cpo9iter_swapE:
	.zero		1
	.type		_ZN34_INTERNAL_9f5a38bb_4_k_cu_c2af6e664cuda3std3__48unexpectE,@object
	.size		_ZN34_INTERNAL_9f5a38bb_4_k_cu_c2af6e664cuda3std3__48unexpectE,(_ZN34_INTERNAL_9f5a38bb_4_k_cu_c2af6e666thrust24THRUST_300001_SM_1000_NS8cuda_cub3parE - _ZN34_INTERNAL_9f5a38bb_4_k_cu_c2af6e664cuda3std3__48unexpectE)
_ZN34_INTERNAL_9f5a38bb_4_k_cu_c2af6e664cuda3std3__48unexpectE:
	.zero		1
	.type		_ZN34_INTERNAL_9f5a38bb_4_k_cu_c2af6e666thrust24THRUST_300001_SM_1000_NS8cuda_cub3parE,@object
	.size		_ZN34_INTERNAL_9f5a38bb_4_k_cu_c2af6e666thrust24THRUST_300001_SM_1000_NS8cuda_cub3parE,(_ZN34_INTERNAL_9f5a38bb_4_k_cu_c2af6e666thrust24THRUST_300001_SM_1000_NS12placeholders2_4E - _ZN34_INTERNAL_9f5a38bb_4_k_cu_c2af6e666thrust24THRUST_300001_SM_1000_NS8cuda_cub3parE)
_ZN34_INTERNAL_9f5a38bb_4_k_cu_c2af6e666thrust24THRUST_300001_SM_1000_NS8cuda_cub3parE:
	.zero		1
	.type		_ZN34_INTERNAL_9f5a38bb_4_k_cu_c2af6e666thrust24THRUST_300001_SM_1000_NS12placeholders2_4E,@object
	.size		_ZN34_INTERNAL_9f5a38bb_4_k_cu_c2af6e666thrust24THRUST_300001_SM_1000_NS12placeholders2_4E,(_ZN34_INTERNAL_9f5a38bb_4_k_cu_c2af6e664cuda3std3__45__cpo4cendE - _ZN34_INTERNAL_9f5a38bb_4_k_cu_c2af6e666thrust24THRUST_300001_SM_1000_NS12placeholders2_4E)
_ZN34_INTERNAL_9f5a38bb_4_k_cu_c2af6e666thrust24THRUST_300001_SM_1000_NS12placeholders2_4E:
	.zero		1
	.type		_ZN34_INTERNAL_9f5a38bb_4_k_cu_c2af6e664cuda3std3__45__cpo4cendE,@object
	.size		_ZN34_INTERNAL_9f5a38bb_4_k_cu_c2af6e664cuda3std3__45__cpo4cendE,(_ZN34_INTERNAL_9f5a38bb_4_k_cu_c2af6e664cuda3std6ranges3__45__cpo4cendE - _ZN34_INTERNAL_9f5a38bb_4_k_cu_c2af6e664cuda3std3__45__cpo4cendE)
_ZN34_INTERNAL_9f5a38bb_4_k_cu_c2af6e664cuda3std3__45__cpo4cendE:
	.zero		1
	.type		_ZN34_INTERNAL_9f5a38bb_4_k_cu_c2af6e664cuda3std6ranges3__45__cpo4cendE,@object
	.size		_ZN34_INTERNAL_9f5a38bb_4_k_cu_c2af6e664cuda3std6ranges3__45__cpo4cendE,(_ZN34_INTERNAL_9f5a38bb_4_k_cu_c2af6e664cuda3std3__420unreachable_sentinelE - _ZN34_INTERNAL_9f5a38bb_4_k_cu_c2af6e664cuda3std6ranges3__45__cpo4cendE)
_ZN34_INTERNAL_9f5a38bb_4_k_cu_c2af6e664cuda3std6ranges3__45__cpo4cendE:
	.zero		1
	.type		_ZN34_INTERNAL_9f5a38bb_4_k_cu_c2af6e664cuda3std3__420unreachable_sentinelE,@object
	.size		_ZN34_INTERNAL_9f5a38bb_4_k_cu_c2af6e664cuda3std3__420unreachable_sentinelE,(_ZN34_INTERNAL_9f5a38bb_4_k_cu_c2af6e664cuda3std6ranges3__45__cpo5ssizeE - _ZN34_INTERNAL_9f5a38bb_4_k_cu_c2af6e664cuda3std3__420unreachable_sentinelE)
_ZN34_INTERNAL_9f5a38bb_4_k_cu_c2af6e664cuda3std3__420unreachable_sentinelE:
	.zero		1
	.type		_ZN34_INTERNAL_9f5a38bb_4_k_cu_c2af6e664cuda3std6ranges3__45__cpo5ssizeE,@object
	.size		_ZN34_INTERNAL_9f5a38bb_4_k_cu_c2af6e664cuda3std6ranges3__45__cpo5ssizeE,(_ZN34_INTERNAL_9f5a38bb_4_k_cu_c2af6e666thrust24THRUST_300001_SM_1000_NS12placeholders2_8E - _ZN34_INTERNAL_9f5a38bb_4_k_cu_c2af6e664cuda3std6ranges3__45__cpo5ssizeE)
_ZN34_INTERNAL_9f5a38bb_4_k_cu_c2af6e664cuda3std6ranges3__45__cpo5ssizeE:
	.zero		1
	.type		_ZN34_INTERNAL_9f5a38bb_4_k_cu_c2af6e666thrust24THRUST_300001_SM_1000_NS12placeholders2_8E,@object
	.size		_ZN34_INTERNAL_9f5a38bb_4_k_cu_c2af6e666thrust24THRUST_300001_SM_1000_NS12placeholders2_8E,(_ZN34_INTERNAL_9f5a38bb_4_k_cu_c2af6e664cuda3std3__45__cpo5crendE - _ZN34_INTERNAL_9f5a38bb_4_k_cu_c2af6e666thrust24THRUST_300001_SM_1000_NS12placeholders2_8E)
_ZN34_INTERNAL_9f5a38bb_4_k_cu_c2af6e666thrust24THRUST_300001_SM_1000_NS12placeholders2_8E:
	.zero		1
	.type		_ZN34_INTERNAL_9f5a38bb_4_k_cu_c2af6e664cuda3std3__45__cpo5crendE,@object
	.size		_ZN34_INTERNAL_9f5a38bb_4_k_cu_c2af6e664cuda3std3__45__cpo5crendE,(_ZN34_INTERNAL_9f5a38bb_4_k_cu_c2af6e664cuda3std6ranges3__45__cpo4prevE - _ZN34_INTERNAL_9f5a38bb_4_k_cu_c2af6e664cuda3std3__45__cpo5crendE)
_ZN34_INTERNAL_9f5a38bb_4_k_cu_c2af6e664cuda3std3__45__cpo5crendE:
	.zero		1
	.type		_ZN34_INTERNAL_9f5a38bb_4_k_cu_c2af6e664cuda3std6ranges3__45__cpo4prevE,@object
	.size		_ZN34_INTERNAL_9f5a38bb_4_k_cu_c2af6e664cuda3std6ranges3__45__cpo4prevE,(_ZN34_INTERNAL_9f5a38bb_4_k_cu_c2af6e664cuda3std6ranges3__45__cpo9iter_moveE - _ZN34_INTERNAL_9f5a38bb_4_k_cu_c2af6e664cuda3std6ranges3__45__cpo4prevE)
_ZN34_INTERNAL_9f5a38bb_4_k_cu_c2af6e664cuda3std6ranges3__45__cpo4prevE:
	.zero		1
	.type		_ZN34_INTERNAL_9f5a38bb_4_k_cu_c2af6e664cuda3std6ranges3__45__cpo9iter_moveE,@object
	.size		_ZN34_INTERNAL_9f5a38bb_4_k_cu_c2af6e664cuda3std6ranges3__45__cpo9iter_moveE,(_ZN34_INTERNAL_9f5a38bb_4_k_cu_c2af6e666thrust24THRUST_300001_SM_1000_NS6system6detail10sequential3seqE - _ZN34_INTERNAL_9f5a38bb_4_k_cu_c2af6e664cuda3std6ranges3__45__cpo9iter_moveE)
_ZN34_INTERNAL_9f5a38bb_4_k_cu_c2af6e664cuda3std6ranges3__45__cpo9iter_moveE:
	.zero		1
	.type		_ZN34_INTERNAL_9f5a38bb_4_k_cu_c2af6e666thrust24THRUST_300001_SM_1000_NS6system6detail10sequential3seqE,@object
	.size		_ZN34_INTERNAL_9f5a38bb_4_k_cu_c2af6e666thrust24THRUST_300001_SM_1000_NS6system6detail10sequential3seqE,(.L_31 - _ZN34_INTERNAL_9f5a38bb_4_k_cu_c2af6e666thrust24THRUST_300001_SM_1000_NS6system6detail10sequential3seqE)
_ZN34_INTERNAL_9f5a38bb_4_k_cu_c2af6e666thrust24THRUST_300001_SM_1000_NS6system6detail10sequential3seqE:
	.zero		1
.L_31:


//--------------------- .nv.shared._Z15tfm_lanczos_hmcPfS_iiPKfS1_PKiS3_S1_S1_S1_iiiiS1_S1_S1_f --------------------------
	.section	.nv.shared._Z15tfm_lanczos_hmcPfS_iiPKfS1_PKiS3_S1_S1_S1_iiiiS1_S1_S1_f,"aw",@nobits
	.sectionflags	@""
	.align	4
.nv.shared._Z15tfm_lanczos_hmcPfS_iiPKfS1_PKiS3_S1_S1_S1_iiiiS1_S1_S1_f:
	.zero		5028


//--------------------- .nv.shared._Z16tfm_lanczos_2dlyPfS_iiPKfS1_PKiS3_S1_S1_S1_iiiiS1_S1_S1_f --------------------------
	.section	.nv.shared._Z16tfm_lanczos_2dlyPfS_iiPKfS1_PKiS3_S1_S1_S1_iiiiS1_S1_S1_f,"aw",@nobits
	.sectionflags	@""
	.align	4
.nv.shared._Z16tfm_lanczos_2dlyPfS_iiPKfS1_PKiS3_S1_S1_S1_iiiiS1_S1_S1_f:
	.zero		5028


//--------------------- .nv.shared._Z16tfm_lanczos_normPfS_iiPKfS1_PKiS3_S1_S1_iiiiS1_S1_f --------------------------
	.section	.nv.shared._Z16tfm_lanczos_normPfS_iiPKfS1_PKiS3_S1_S1_iiiiS1_S1_f,"aw",@nobits
	.sectionflags	@""
	.align	4
.nv.shared._Z16tfm_lanczos_normPfS_iiPKfS1_PKiS3_S1_S1_iiiiS1_S1_f:
	.zero		5028


//--------------------- .nv.constant0._ZN3cub18CUB_300001_SM_10006detail11EmptyKernelIvEEvv --------------------------
	.section	.nv.constant0._ZN3cub18CUB_300001_SM_10006detail11EmptyKernelIvEEvv,"a",@progbits
	.sectionflags	@""
	.align	4
.nv.constant0._ZN3cub18CUB_300001_SM_10006detail11EmptyKernelIvEEvv:
	.zero		896


//--------------------- .nv.constant0._Z15tfm_lanczos_hmcPfS_iiPKfS1_PKiS3_S1_S1_S1_iiiiS1_S1_S1_f --------------------------
	.section	.nv.constant0._Z15tfm_lanczos_hmcPfS_iiPKfS1_PKiS3_S1_S1_S1_iiiiS1_S1_S1_f,"a",@progbits
	.sectionflags	@""
	.align	4
.nv.constant0._Z15tfm_lanczos_hmcPfS_iiPKfS1_PKiS3_S1_S1_S1_iiiiS1_S1_S1_f:
	.zero		1020


//--------------------- .nv.constant0._Z16tfm_lanczos_2dlyPfS_iiPKfS1_PKiS3_S1_S1_S1_iiiiS1_S1_S1_f --------------------------
	.section	.nv.constant0._Z16tfm_lanczos_2dlyPfS_iiPKfS1_PKiS3_S1_S1_S1_iiiiS1_S1_S1_f,"a",@progbits
	.sectionflags	@""
	.align	4
.nv.constant0._Z16tfm_lanczos_2dlyPfS_iiPKfS1_PKiS3_S1_S1_S1_iiiiS1_S1_S1_f:
	.zero		1020


//--------------------- .nv.constant0._Z16tfm_lanczos_normPfS_iiPKfS1_PKiS3_S1_S1_iiiiS1_S1_f --------------------------
	.section	.nv.constant0._Z16tfm_lanczos_normPfS_iiPKfS1_PKiS3_S1_S1_iiiiS1_S1_f,"a",@progbits
	.sectionflags	@""
	.align	4
.nv.constant0._Z16tfm_lanczos_normPfS_iiPKfS1_PKiS3_S1_S1_iiiiS1_S1_f:
	.zero		1004


//--------------------- .nv.constant0._Z14tfm_linear_hmcPfS_iiPKfS1_PKiS3_S1_S1_S1_iiiiS1_S1_S1_ --------------------------
	.section	.nv.constant0._Z14tfm_linear_hmcPfS_iiPKfS1_PKiS3_S1_S1_S1_iiiiS1_S1_S1_,"a",@progbits
	.sectionflags	@""
	.align	4
.nv.constant0._Z14tfm_linear_hmcPfS_iiPKfS1_PKiS3_S1_S1_S1_iiiiS1_S1_S1_:
	.zero		1016


//--------------------- .nv.constant0._Z15tfm_linear_2dlyPfS_iiPKfS1_PKiS3_S1_S1_S1_iiiiS1_S1_S1_ --------------------------
	.section	.nv.constant0._Z15tfm_linear_2dlyPfS_iiPKfS1_PKiS3_S1_S1_S1_iiiiS1_S1_S1_,"a",@progbits
	.sectionflags	@""
	.align	4
.nv.constant0._Z15tfm_linear_2dlyPfS_iiPKfS1_PKiS3_S1_S1_S1_iiiiS1_S1_S1_:
	.zero		1016


//--------------------- .nv.constant0._Z15tfm_linear_normPfS_iiPKfS1_PKiS3_S1_S1_iiiiS1_S1_ --------------------------
	.section	.nv.constant0._Z15tfm_linear_normPfS_iiPKfS1_PKiS3_S1_S1_iiiiS1_S1_,"a",@progbits
	.sectionflags	@""
	.align	4
.nv.constant0._Z15tfm_linear_normPfS_iiPKfS1_PKiS3_S1_S1_iiiiS1_S1_:
	.zero		1000


//--------------------- .nv.constant0._Z12tfm_near_hmcPfS_iiPKfS1_PKiS3_S3_S3_iiiiS1_S1_S1_ --------------------------
	.section	.nv.constant0._Z12tfm_near_hmcPfS_iiPKfS1_PKiS3_S3_S3_iiiiS1_S1_S1_,"a",@progbits
	.sectionflags	@""
	.align	4
.nv.constant0._Z12tfm_near_hmcPfS_iiPKfS1_PKiS3_S3_S3_iiiiS1_S1_S1_:
	.zero		1008


//--------------------- .nv.constant0._Z13tfm_near_2dlyPfS_iiPKfS1_PKiS3_S3_S3_iiiiS1_S1_S1_ --------------------------
	.section	.nv.constant0._Z13tfm_near_2dlyPfS_iiPKfS1_PKiS3_S3_S3_iiiiS1_S1_S1_,"a",@progbits
	.sectionflags	@""
	.align	4
.nv.constant0._Z13tfm_near_2dlyPfS_iiPKfS1_PKiS3_S3_S3_iiiiS1_S1_S1_:
	.zero		1008


//--------------------- .nv.constant0._Z13tfm_near_normPfS_iiPKfS1_PKiS3_S3_iiiiS1_S1_ --------------------------
	.section	.nv.constant0._Z13tfm_near_normPfS_iiPKfS1_PKiS3_S3_iiiiS1_S1_,"a",@progbits
	.sectionflags	@""
	.align	4
.nv.constant0._Z13tfm_near_normPfS_iiPKfS1_PKiS3_S3_iiiiS1_S1_:
	.zero		992


//--------------------- SYMBOLS --------------------------

	.type		.nv.reservedSmem.offset0,@object
	.size		.nv.reservedSmem.offset0,0x4
	.type		.nv.reservedSmem.cap,@object
	.size		.nv.reservedSmem.cap,0x4
